def matmul_kernel(
    a_ptr,
    b_ptr,
    c_ptr,
    M,
    N,
    K,
    stride_am,
    stride_ak,
    stride_bk,
    stride_bn,
    stride_cm,
    stride_cn,
    BLOCK_M: tl.constexpr,
    BLOCK_N: tl.constexpr,
    BLOCK_K: tl.constexpr,
    GROUP_M: tl.constexpr,
):
    pid = tl.program_id(axis=0)
    num_pid_m = tl.cdiv(M, BLOCK_M)
    num_pid_n = tl.cdiv(N, BLOCK_N)
    num_pid_in_group = GROUP_M * num_pid_n
    group_id = pid // num_pid_in_group
    first_pid_m = group_id * GROUP_M
    group_size_m = min(num_pid_m - first_pid_m, GROUP_M)
    pid_m = first_pid_m + ((pid % num_pid_in_group) % group_size_m)
    pid_n = (pid % num_pid_in_group) // group_size_m

    offs_am = (pid_m * BLOCK_M + tl.arange(0, BLOCK_M)) % M
    offs_bn = (pid_n * BLOCK_N + tl.arange(0, BLOCK_N)) % N
    offs_k = tl.arange(0, BLOCK_K)
    a_ptrs = a_ptr + offs_am[:, None] * stride_am + offs_k[None, :] * stride_ak
    b_ptrs = b_ptr + offs_k[:, None] * stride_bk + offs_bn[None, :] * stride_bn

    acc = tl.zeros((BLOCK_M, BLOCK_N), dtype=tl.float32)
    for kk in range(0, tl.cdiv(K, BLOCK_K)):
        a = tl.load(a_ptrs, mask=offs_k[None, :] < K - kk * BLOCK_K, other=0.0)
        b = tl.load(b_ptrs, mask=offs_k[:, None] < K - kk * BLOCK_K, other=0.0)
        acc = tl.dot(a, b, acc)
        a_ptrs += BLOCK_K * stride_ak
        b_ptrs += BLOCK_K * stride_bk

    c = acc.to(c_ptr.dtype.element_ty)
    offs_cm = pid_m * BLOCK_M + tl.arange(0, BLOCK_M)
    offs_cn = pid_n * BLOCK_N + tl.arange(0, BLOCK_N)
    c_ptrs = c_ptr + offs_cm[:, None] * stride_cm + offs_cn[None, :] * stride_cn
    mask = (offs_cm[:, None] < M) & (offs_cn[None, :] < N)
    tl.store(c_ptrs, c, mask=mask)

# config = {"BLOCK_K": 64, "BLOCK_M": 256, "BLOCK_N": 256, "GROUP_M": 4, "arch": "sm_100", "dtype": "bf16", "num_ctas": 1, "num_stages": 3, "num_warps": 4}
# arch = sm_100


// ===== COMPILED SASS (sm_100a) =====

	.target	sm_100a

	.elftype	@"ET_EXEC"


//--------------------- .note.nv.tkinfo           --------------------------
	.section	.note.nv.tkinfo,"",@"SHT_NOTE"
	.sectionflags	@"SHF_NOTE_NV_TKINFO"
	.tkinfo
        /*0018*/ 	.word	0x00000081
        /*0030*/ 	.string	""
        /*0030*/ 	.string	"ptxas-blackwell"
        /*0030*/ 	.string	"Cuda compilation tools, release 12.9, V12.9.86"
        /*0030*/ 	.string	"Build cuda_12.9.r12.9/compiler.36037853_0"
        /*0030*/ 	.string	"-v  -suppress-debug-info  -lineinfo  -arch sm_100a "



//--------------------- .note.nv.cuver            --------------------------
	.section	.note.nv.cuver,"",@"SHT_NOTE"
	.sectionflags	@"SHF_NOTE_NV_CUVER"
        /*0018*/ 	.short	0x0001
        /*001a*/ 	.short	0x0064
        /*001c*/ 	.short	0x0001
        /*001e*/ 	.short	0x0000
        /*0020*/ 	.short	0x0001
        /*0022*/ 	.short	0x0000


//--------------------- .nv.info                  --------------------------
	.section	.nv.info,"",@"SHT_CUDA_INFO"
	.align	4


	//----- nvinfo : EIATTR_REGCOUNT
	.align		4
        /*0000*/ 	.byte	0x04, 0x2f
        /*0002*/ 	.short	(.L_4 - .L_3)
	.align		4
.L_3:
        /*0004*/ 	.word	index@(matmul_kernel)
        /*0008*/ 	.word	0x00000060


	//----- nvinfo : EIATTR_FRAME_SIZE
	.align		4
.L_4:
        /*000c*/ 	.byte	0x04, 0x11
        /*000e*/ 	.short	(.L_6 - .L_5)
	.align		4
.L_5:
        /*0010*/ 	.word	index@($__internal_2_$__cuda_sm10x_tcgen05_guardrail_trap_unallocated_columns_being_dealloced)
        /*0014*/ 	.word	0x00001040


	//----- nvinfo : EIATTR_FRAME_SIZE
	.align		4
.L_6:
        /*0018*/ 	.byte	0x04, 0x11
        /*001a*/ 	.short	(.L_8 - .L_7)
	.align		4
.L_7:
        /*001c*/ 	.word	index@($__internal_1_$__cuda_sm10x_tcgen05_guardrail_trap_phase_invalid_during_alloc)
        /*0020*/ 	.word	0x00001040


	//----- nvinfo : EIATTR_FRAME_SIZE
	.align		4
.L_8:
        /*0024*/ 	.byte	0x04, 0x11
        /*0026*/ 	.short	(.L_10 - .L_9)
	.align		4
.L_9:
        /*0028*/ 	.word	index@($__internal_0_$__cuda_sm10x_tcgen05_guardrail_trap_col_being_dealloced_not_returned_by_alloc)
        /*002c*/ 	.word	0x00001040


	//----- nvinfo : EIATTR_FRAME_SIZE
	.align		4
.L_10:
        /*0030*/ 	.byte	0x04, 0x11
        /*0032*/ 	.short	(.L_12 - .L_11)
	.align		4
.L_11:
        /*0034*/ 	.word	index@(matmul_kernel)
        /*0038*/ 	.word	0x00001040


	//----- nvinfo : EIATTR_MIN_STACK_SIZE
	.align		4
.L_12:
        /*003c*/ 	.byte	0x04, 0x12
        /*003e*/ 	.short	(.L_14 - .L_13)
	.align		4
.L_13:
        /*0040*/ 	.word	index@(matmul_kernel)
        /*0044*/ 	.word	0x00001040
.L_14:


//--------------------- .nv.info.matmul_kernel    --------------------------
	.section	.nv.info.matmul_kernel,"",@"SHT_CUDA_INFO"
	.sectionflags	@""
	.align	4


	//----- nvinfo : EIATTR_CUDA_API_VERSION
	.align		4
        /*0000*/ 	.byte	0x04, 0x37
        /*0002*/ 	.short	(.L_16 - .L_15)
.L_15:
        /*0004*/ 	.word	0x00000081


	//----- nvinfo : EIATTR_KPARAM_INFO
	.align		4
.L_16:
        /*0008*/ 	.byte	0x04, 0x17
        /*000a*/ 	.short	(.L_18 - .L_17)
.L_17:
        /*000c*/ 	.word	0x00000000
        /*0010*/ 	.short	0x000d
        /*0012*/ 	.short	0x0048
        /*0014*/ 	.byte	0x00, 0xf4, 0x21, 0x00


	//----- nvinfo : EIATTR_KPARAM_INFO
	.align		4
.L_18:
        /*0018*/ 	.byte	0x04, 0x17
        /*001a*/ 	.short	(.L_20 - .L_19)
.L_19:
        /*001c*/ 	.word	0x00000000
        /*0020*/ 	.short	0x000c
        /*0022*/ 	.short	0x0040
        /*0024*/ 	.byte	0x00, 0xf4, 0x21, 0x00


	//----- nvinfo : EIATTR_KPARAM_INFO
	.align		4
.L_20:
        /*0028*/ 	.byte	0x04, 0x17
        /*002a*/ 	.short	(.L_22 - .L_21)
.L_21:
        /*002c*/ 	.word	0x00000000
        /*0030*/ 	.short	0x000b
        /*0032*/ 	.short	0x0038
        /*0034*/ 	.byte	0x00, 0xf0, 0x11, 0x00


	//----- nvinfo : EIATTR_KPARAM_INFO
	.align		4
.L_22:
        /*0038*/ 	.byte	0x04, 0x17
        /*003a*/ 	.short	(.L_24 - .L_23)
.L_23:
        /*003c*/ 	.word	0x00000000
        /*0040*/ 	.short	0x000a
        /*0042*/ 	.short	0x0034
        /*0044*/ 	.byte	0x00, 0xf0, 0x11, 0x00


	//----- nvinfo : EIATTR_KPARAM_INFO
	.align		4
.L_24:
        /*0048*/ 	.byte	0x04, 0x17
        /*004a*/ 	.short	(.L_26 - .L_25)
.L_25:
        /*004c*/ 	.word	0x00000000
        /*0050*/ 	.short	0x0009
        /*0052*/ 	.short	0x0030
        /*0054*/ 	.byte	0x00, 0xf0, 0x11, 0x00


	//----- nvinfo : EIATTR_KPARAM_INFO
	.align		4
.L_26:
        /*0058*/ 	.byte	0x04, 0x17
        /*005a*/ 	.short	(.L_28 - .L_27)
.L_27:
        /*005c*/ 	.word	0x00000000
        /*0060*/ 	.short	0x0008
        /*0062*/ 	.short	0x002c
        /*0064*/ 	.byte	0x00, 0xf0, 0x11, 0x00


	//----- nvinfo : EIATTR_KPARAM_INFO
	.align		4
.L_28:
        /*0068*/ 	.byte	0x04, 0x17
        /*006a*/ 	.short	(.L_30 - .L_29)
.L_29:
        /*006c*/ 	.word	0x00000000
        /*0070*/ 	.short	0x0007
        /*0072*/ 	.short	0x0028
        /*0074*/ 	.byte	0x00, 0xf0, 0x11, 0x00


	//----- nvinfo : EIATTR_KPARAM_INFO
	.align		4
.L_30:
        /*0078*/ 	.byte	0x04, 0x17
        /*007a*/ 	.short	(.L_32 - .L_31)
.L_31:
        /*007c*/ 	.word	0x00000000
        /*0080*/ 	.short	0x0006
        /*0082*/ 	.short	0x0024
        /*0084*/ 	.byte	0x00, 0xf0, 0x11, 0x00


	//----- nvinfo : EIATTR_KPARAM_INFO
	.align		4
.L_32:
        /*0088*/ 	.byte	0x04, 0x17
        /*008a*/ 	.short	(.L_34 - .L_33)
.L_33:
        /*008c*/ 	.word	0x00000000
        /*0090*/ 	.short	0x0005
        /*0092*/ 	.short	0x0020
        /*0094*/ 	.byte	0x00, 0xf0, 0x11, 0x00


	//----- nvinfo : EIATTR_KPARAM_INFO
	.align		4
.L_34:
        /*0098*/ 	.byte	0x04, 0x17
        /*009a*/ 	.short	(.L_36 - .L_35)
.L_35:
        /*009c*/ 	.word	0x00000000
        /*00a0*/ 	.short	0x0004
        /*00a2*/ 	.short	0x001c
        /*00a4*/ 	.byte	0x00, 0xf0, 0x11, 0x00


	//----- nvinfo : EIATTR_KPARAM_INFO
	.align		4
.L_36:
        /*00a8*/ 	.byte	0x04, 0x17
        /*00aa*/ 	.short	(.L_38 - .L_37)
.L_37:
        /*00ac*/ 	.word	0x00000000
        /*00b0*/ 	.short	0x0003
        /*00b2*/ 	.short	0x0018
        /*00b4*/ 	.byte	0x00, 0xf0, 0x11, 0x00


	//----- nvinfo : EIATTR_KPARAM_INFO
	.align		4
.L_38:
        /*00b8*/ 	.byte	0x04, 0x17
        /*00ba*/ 	.short	(.L_40 - .L_39)
.L_39:
        /*00bc*/ 	.word	0x00000000
        /*00c0*/ 	.short	0x0002
        /*00c2*/ 	.short	0x0010
        /*00c4*/ 	.byte	0x00, 0xf4, 0x21, 0x00


	//----- nvinfo : EIATTR_KPARAM_INFO
	.align		4
.L_40:
        /*00c8*/ 	.byte	0x04, 0x17
        /*00ca*/ 	.short	(.L_42 - .L_41)
.L_41:
        /*00cc*/ 	.word	0x00000000
        /*00d0*/ 	.short	0x0001
        /*00d2*/ 	.short	0x0008
        /*00d4*/ 	.byte	0x00, 0xf4, 0x21, 0x00


	//----- nvinfo : EIATTR_KPARAM_INFO
	.align		4
.L_42:
        /*00d8*/ 	.byte	0x04, 0x17
        /*00da*/ 	.short	(.L_44 - .L_43)
.L_43:
        /*00dc*/ 	.word	0x00000000
        /*00e0*/ 	.short	0x0000
        /*00e2*/ 	.short	0x0000
        /*00e4*/ 	.byte	0x00, 0xf4, 0x21, 0x00


	//----- nvinfo : EIATTR_AT_ENTRY_FRAGMENTS
	.align		4
.L_44:
        /*00e8*/ 	.byte	0x04, 0x4f
        /*00ea*/ 	.short	(.L_46 - .L_45)


	//   ....[0]....
.L_45:
        /*00ec*/ 	.word	0x00000004


	//----- nvinfo : EIATTR_RESERVED_SMEM_USED
	.align		4
.L_46:
        /*00f0*/ 	.byte	0x01, 0x41
	.zero		2


	//----- nvinfo : EIATTR_SPARSE_MMA_MASK
	.align		4
        /*00f4*/ 	.byte	0x03, 0x50
        /*00f6*/ 	.short	0x0000


	//----- nvinfo : EIATTR_TCGEN05_1CTA_USED
	.align		4
        /*00f8*/ 	.byte	0x01, 0x51
	.zero		2


	//----- nvinfo : EIATTR_MAXREG_COUNT
	.align		4
        /*00fc*/ 	.byte	0x03, 0x1b
        /*00fe*/ 	.short	0x00ff


	//----- nvinfo : EIATTR_NUM_BARRIERS
	.align		4
        /*0100*/ 	.byte	0x02, 0x4c
        /*0102*/ 	.byte	0x01
	.zero		1


	//----- nvinfo : EIATTR_ANNOTATIONS
	.align		4
        /*0104*/ 	.byte	0x04, 0x55
        /*0106*/ 	.short	(.L_48 - .L_47)


	//   ....[0]....
.L_47:
        /*0108*/ 	.word	0x00000001
        /*010c*/ 	.byte	0x70, 0x0a, 0x00, 0x00, 0x01, 0x00, 0x00, 0x00, 0xe0, 0x0a, 0x00, 0x00, 0x01, 0x00, 0x00, 0x00
        /* <DEDUP_REMOVED lines=2296> */
        /*909c*/ 	.byte	0x40, 0x68, 0x03, 0x00


	//----- nvinfo : EIATTR_INT_WARP_WIDE_INSTR_OFFSETS
	.align		4
.L_48:
        /*90a0*/ 	.byte	0x04, 0x31
        /*90a2*/ 	.short	(.L_50 - .L_49)


	//   ....[0]....
.L_49:
        /*90a4*/ 	.word	0x000060d0


	//   ....[1]....
        /*90a8*/ 	.word	0x000060e0


	//   ....[2]....
        /*90ac*/ 	.word	0x0000dcc0


	//   ....[3]....
        /*90b0*/ 	.word	0x00036d30


	//   ....[4]....
        /*90b4*/ 	.word	0x00036d80


	//----- nvinfo : EIATTR_COOP_GROUP_MASK_REGIDS
	.align		4
.L_50:
        /*90b8*/ 	.byte	0x04, 0x29
        /*90ba*/ 	.short	(.L_52 - .L_51)


	//   ....[0]....
.L_51:
        /*90bc*/ 	.word	0xffffffff


	//   ....[1]....
        /*90c0*/ 	.word	0xffffffff


	//   ....[2]....
        /*90c4*/ 	.word	0xffffffff


	//   ....[3]....
        /*90c8*/ 	.word	0xffffffff


	//----- nvinfo : EIATTR_COOP_GROUP_INSTR_OFFSETS
	.align		4
.L_52:
        /*90cc*/ 	.byte	0x04, 0x28
        /*90ce*/ 	.short	(.L_54 - .L_53)


	//   ....[0]....
.L_53:
        /*90d0*/ 	.word	0x00000070


	//   ....[1]....
        /*90d4*/ 	.word	0x00000330


	//   ....[2]....
        /*90d8*/ 	.word	0x00036bc0


	//   ....[3]....
        /*90dc*/ 	.word	0x00036e30


	//----- nvinfo : EIATTR_VRC_CTA_INIT_COUNT
	.align		4
.L_54:
        /*90e0*/ 	.byte	0x02, 0x4a
        /*90e2*/ 	.byte	0x80
	.zero		1


	//----- nvinfo : EIATTR_MBARRIER_INSTR_OFFSETS
	.align		4
        /*90e4*/ 	.byte	0x04, 0x39
        /*90e6*/ 	.short	(.L_56 - .L_55)


	//   ....[0]....
.L_55:
        /*90e8*/ 	.word	0x00006300
        /*90ec*/ 	.word	0x000000ff
        /*90f0*/ 	.word	0x00000000
        /*90f4*/ 	.short	0x0100
        /*90f6*/ 	.byte	0x0b
	.zero		1


	//   ....[1]....
        /*90f8*/ 	.word	0x0000dcf0
        /*90fc*/ 	.word	0x000000ff
        /*9100*/ 	.word	0x00020008
        /*9104*/ 	.short	0x0100
        /*9106*/ 	.byte	0x09
	.zero		1


	//   ....[2]....
        /*9108*/ 	.word	0x00018d70
        /*910c*/ 	.word	0x000000ff
        /*9110*/ 	.word	0x00000000
        /*9114*/ 	.short	0x010a
        /*9116*/ 	.byte	0x0b
	.zero		1


	//   ....[3]....
        /*9118*/ 	.word	0x00023f20
        /*911c*/ 	.word	0x000000ff
        /*9120*/ 	.word	0x00000000
        /*9124*/ 	.short	0x010a
        /*9126*/ 	.byte	0x0b
	.zero		1


	//   ....[4]....
        /*9128*/ 	.word	0x00023fe0
        /*912c*/ 	.word	0x000000ff
        /*9130*/ 	.word	0x00020000
        /*9134*/ 	.short	0x0108
        /*9136*/ 	.byte	0x09
	.zero		1


	//   ....[5]....
        /*9138*/ 	.word	0x000240a0
        /*913c*/ 	.word	0x000000ff
        /*9140*/ 	.word	0x00020008
        /*9144*/ 	.short	0x0108
        /*9146*/ 	.byte	0x09
	.zero		1


	//   ....[6]....
        /*9148*/ 	.word	0x00036e50
        /*914c*/ 	.word	0x000000ff
        /*9150*/ 	.word	0x00000000
        /*9154*/ 	.short	0x010a
        /*9156*/ 	.byte	0x0b
	.zero		1


	//   ....[7]....
        /*9158*/ 	.word	0x00036e80
        /*915c*/ 	.word	0x000000ff
        /*9160*/ 	.word	0x00000000
        /*9164*/ 	.short	0x010a
        /*9166*/ 	.byte	0x0b
	.zero		1


	//----- nvinfo : EIATTR_NUM_MBARRIERS
	.align		4
.L_56:
        /*9168*/ 	.byte	0x03, 0x38
        /*916a*/ 	.short	0x0002


	//----- nvinfo : EIATTR_EXIT_INSTR_OFFSETS
	.align		4
        /*916c*/ 	.byte	0x04, 0x1c
        /*916e*/ 	.short	(.L_58 - .L_57)


	//   ....[0]....
.L_57:
        /*9170*/ 	.word	0x00036e40


	//----- nvinfo : EIATTR_REQNTID
	.align		4
.L_58:
        /*9174*/ 	.byte	0x04, 0x10
        /*9176*/ 	.short	(.L_60 - .L_59)
.L_59:
        /*9178*/ 	.word	0x00000080
        /*917c*/ 	.word	0x00000001
        /*9180*/ 	.word	0x00000001


	//----- nvinfo : EIATTR_CRS_STACK_SIZE
	.align		4
.L_60:
        /*9184*/ 	.byte	0x04, 0x1e
        /*9186*/ 	.short	(.L_62 - .L_61)
.L_61:
        /*9188*/ 	.word	0x00000000


	//----- nvinfo : EIATTR_CBANK_PARAM_SIZE
	.align		4
.L_62:
        /*918c*/ 	.byte	0x03, 0x19
        /*918e*/ 	.short	0x0050


	//----- nvinfo : EIATTR_PARAM_CBANK
	.align		4
        /*9190*/ 	.byte	0x04, 0x0a
        /*9192*/ 	.short	(.L_64 - .L_63)
	.align		4
.L_63:
        /*9194*/ 	.word	index@(.nv.constant0.matmul_kernel)
        /*9198*/ 	.short	0x0380
        /*919a*/ 	.short	0x0050


	//----- nvinfo : EIATTR_SW_WAR
	.align		4
.L_64:
        /*919c*/ 	.byte	0x04, 0x36
        /*919e*/ 	.short	(.L_66 - .L_65)
.L_65:
        /*91a0*/ 	.word	0x00000008
.L_66:


//--------------------- .nv.compat                --------------------------
	.section	.nv.compat,"",@"SHT_CUDA_COMPAT_INFO"
	.align	4
        /*0000*/ 	.byte	0x02, 0x02, 0x02, 0x00, 0x02, 0x05, 0x05, 0x00, 0x02, 0x03, 0x00, 0x00, 0x02, 0x06, 0x01, 0x00


//--------------------- .nv.callgraph             --------------------------
	.section	.nv.callgraph,"",@"SHT_CUDA_CALLGRAPH"
	.align	4
	.sectionentsize	8
	.align		4
        /*0000*/ 	.word	0x00000000
	.align		4
        /*0004*/ 	.word	0xffffffff
	.align		4
        /*0008*/ 	.word	0x00000000
	.align		4
        /*000c*/ 	.word	0xfffffffe
	.align		4
        /*0010*/ 	.word	0x00000000
	.align		4
        /*0014*/ 	.word	0xfffffffd
	.align		4
        /*0018*/ 	.word	0x00000000
	.align		4
        /*001c*/ 	.word	0xfffffffc


//--------------------- .text.matmul_kernel       --------------------------
	.section	.text.matmul_kernel,"ax",@progbits
	.align	128
        .global         matmul_kernel
        .type           matmul_kernel,@function
        .size           matmul_kernel,(.L_x_20 - matmul_kernel)
        .other          matmul_kernel,@"STO_CUDA_ENTRY STV_DEFAULT"
matmul_kernel:
.text.matmul_kernel:
[----:B------:R-:W0:Y:S01]  /*0000*/  LDC R1, c[0x0][0x37c] ;  /* 0x0000df00ff017b82 */ /* 0x000e220000000800 */
[----:B------:R-:W1:Y:S01]  /*0010*/  S2R R3, SR_TID.X ;  /* 0x0000000000037919 */ /* 0x000e620000002100 */
[----:B0-----:R-:W-:Y:S01]  /*0020*/  VIADD R1, R1, 0xffffefc0 ;  /* 0xffffefc001017836 */ /* 0x001fe20000000000 */
[----:B-1----:R-:W-:-:S13]  /*0030*/  ISETP.GE.U32.AND P0, PT, R3, 0x20, PT ;  /* 0x000000200300780c */ /* 0x002fda0003f06070 */
[----:B------:R-:W-:Y:S02]  /*0040*/  VOTEU.ANY UP0, P0 ;  /* 0x0000000000ff7886 */ /* 0x000fe40000000100 */
[----:B------:R-:W-:Y:S05]  /*0050*/  BRA.U UP0, `(.L_x_0) ;  /* 0x0000000100b87547 */ /* 0x000fea000b800000 */
[----:B------:R-:W0:Y:S01]  /*0060*/  S2UR UR6, SR_CgaCtaId ;  /* 0x00000000000679c3 */ /* 0x000e220000008800 */
[----:B------:R-:W-:Y:S01]  /*0070*/  NOP ;  /* 0x0000000000007918 */ /* 0x000fe20000000000 */
[----:B------:R-:W-:Y:S02]  /*0080*/  UMOV UR4, 0x40 ;  /* 0x0000004000047882 */ /* 0x000fe40000000000 */
[----:B0-----:R-:W-:-:S09]  /*0090*/  ULEA UR4, UR6, UR4, 0x18 ;  /* 0x0000000406047291 */ /* 0x001fd2000f8ec0ff */
[----:B------:R-:W0:Y:S01]  /*00a0*/  LDS.U8 R0, [UR4] ;  /* 0x00000004ff007984 */ /* 0x000e220008000000 */
[----:B------:R-:W-:Y:S02]  /*00b0*/  UMOV UR4, 0x400 ;  /* 0x0000040000047882 */ /* 0x000fe40000000000 */
[----:B------:R-:W-:Y:S01]  /*00c0*/  ULEA UR4, UR6, UR4, 0x18 ;  /* 0x0000000406047291 */ /* 0x000fe2000f8ec0ff */
[----:B0-----:R-:W-:-:S13]  /*00d0*/  ISETP.NE.AND P0, PT, R0, RZ, PT ;  /* 0x000000ff0000720c */ /* 0x001fda0003f05270 */
[----:B------:R-:W-:Y:S05]  /*00e0*/  @P0 BRA `(.L_x_1) ;  /* 0x00000000007c0947 */ /* 0x000fea0003800000 */
[----:B------:R-:W-:-:S13]  /*00f0*/  ELECT P0, URZ, PT ;  /* 0x0000000000ff782f */ /* 0x000fda0003800000 */
[----:B------:R-:W-:Y:S05]  /*0100*/  @!P0 BRA `(.L_x_2) ;  /* 0x0000000000848947 */ /* 0x000fea0003800000 */
[----:B------:R-:W-:Y:S01]  /*0110*/  UMOV UR5, 0x10 ;  /* 0x0000001000057882 */ /* 0x000fe20000000000 */
[----:B------:R-:W-:Y:S02]  /*0120*/  IMAD.MOV.U32 R7, RZ, RZ, 0x1 ;  /* 0x00000001ff077424 */ /* 0x000fe400078e00ff */
[----:B------:R-:W-:Y:S02]  /*0130*/  IMAD.MOV.U32 R5, RZ, RZ, 0xffff ;  /* 0x0000ffffff057424 */ /* 0x000fe400078e00ff */
[----:B------:R-:W-:Y:S04]  /*0140*/  DEPBAR.LE SB0, 0x36 ;  /* 0x00008d800000791a */ /* 0x000fe80000000000 */
[----:B------:R-:W0:Y:S02]  /*0150*/  UTCATOMSWS.FIND_AND_SET.ALIGN UP1, UR5, UR5 ;  /* 0x00000005000575e3 */ /* 0x000e240008020800 */
[----:B0-----:R-:W-:-:S04]  /*0160*/  PLOP3.LUT P0, PT, PT, PT, UP1, 0x80, 0x8 ;  /* 0x000000000008781c */ /* 0x001fc80003f0f018 */
[----:B------:R-:W-:-:S04]  /*0170*/  SEL R0, RZ, 0xffffffff, !P0 ;  /* 0xffffffffff007807 */ /* 0x000fc80004000000 */
[----:B------:R-:W-:Y:S01]  /*0180*/  ISETP.NE.AND P0, PT, R0, RZ, PT ;  /* 0x000000ff0000720c */ /* 0x000fe20003f05270 */
[----:B------:R-:W-:-:S12]  /*0190*/  IMAD.U32 R0, RZ, RZ, UR5 ;  /* 0x00000005ff007e24 */ /* 0x000fd8000f8e00ff */
[----:B------:R-:W-:Y:S05]  /*01a0*/  @P0 BRA `(.L_x_3) ;  /* 0x0000000000240947 */ /* 0x000fea0003800000 */
.L_x_4:
[----:B------:R-:W-:Y:S05]  /*01b0*/  NANOSLEEP 0x64 ;  /* 0x000000640000795d */ /* 0x000fea0003800000 */
[----:B------:R-:W-:-:S05]  /*01c0*/  UMOV UR5, 0x10 ;  /* 0x0000001000057882 */ /* 0x000fca0000000000 */
[----:B------:R-:W-:Y:S04]  /*01d0*/  DEPBAR.LE SB0, 0x36 ;  /* 0x00008d800000791a */ /* 0x000fe80000000000 */
[----:B------:R-:W0:Y:S02]  /*01e0*/  UTCATOMSWS.FIND_AND_SET.ALIGN UP1, UR5, UR5 ;  /* 0x00000005000575e3 */ /* 0x000e240008020800 */
[----:B0-----:R-:W-:-:S04]  /*01f0*/  PLOP3.LUT P0, PT, PT, PT, UP1, 0x80, 0x8 ;  /* 0x000000000008781c */ /* 0x001fc80003f0f018 */
[----:B------:R-:W-:-:S04]  /*0200*/  SEL R0, RZ, 0xffffffff, !P0 ;  /* 0xffffffffff007807 */ /* 0x000fc80004000000 */
[----:B------:R-:W-:Y:S01]  /*0210*/  ISETP.NE.AND P0, PT, R0, RZ, PT ;  /* 0x000000ff0000720c */ /* 0x000fe20003f05270 */
[----:B------:R-:W-:-:S12]  /*0220*/  IMAD.U32 R0, RZ, RZ, UR5 ;  /* 0x00000005ff007e24 */ /* 0x000fd8000f8e00ff */
[----:B------:R-:W-:Y:S05]  /*0230*/  @!P0 BRA `(.L_x_4) ;  /* 0xfffffffc00dc8947 */ /* 0x000fea000383ffff */
.L_x_3:
[C---:B------:R-:W-:Y:S01]  /*0240*/  VIADD R4, R0.reuse, 0x10 ;  /* 0x0000001000047836 */ /* 0x040fe20000000000 */
[----:B------:R-:W-:Y:S01]  /*0250*/  UMOV UR5, 0x50 ;  /* 0x0000005000057882 */ /* 0x000fe20000000000 */
[----:B------:R-:W-:Y:S01]  /*0260*/  SHF.L.U32 R2, R5, R0, RZ ;  /* 0x0000000005027219 */ /* 0x000fe200000006ff */
[----:B------:R-:W-:Y:S01]  /*0270*/  ULEA UR5, UR6, UR5, 0x18 ;  /* 0x0000000506057291 */ /* 0x000fe2000f8ec0ff */
[----:B------:R-:W-:Y:S01]  /*0280*/  IMAD.SHL.U32 R0, R0, 0x20, RZ ;  /* 0x0000002000007824 */ /* 0x000fe200078e00ff */
[----:B------:R-:W-:-:S04]  /*0290*/  SHF.L.U32 R5, R7, R4, RZ ;  /* 0x0000000407057219 */ /* 0x000fc800000006ff */
[----:B------:R-:W-:-:S05]  /*02a0*/  LOP3.LUT R2, R5, R2, RZ, 0xfc, !PT ;  /* 0x0000000205027212 */ /* 0x000fca00078efcff */
[----:B------:R0:W-:Y:S04]  /*02b0*/  ATOMS.OR RZ, [UR5], R2 ;  /* 0x00000002ffff798c */ /* 0x0001e8000b000005 */
[----:B------:R0:W-:Y:S01]  /*02c0*/  STS [UR4], R0 ;  /* 0x00000000ff007988 */ /* 0x0001e20008000804 */
[----:B------:R-:W-:Y:S05]  /*02d0*/  BRA `(.L_x_2) ;  /* 0x0000000000107947 */ /* 0x000fea0003800000 */
.L_x_1:
[----:B------:R-:W-:Y:S01]  /*02e0*/  IMAD.MOV.U32 R0, RZ, RZ, -0x1 ;  /* 0xffffffffff007424 */ /* 0x000fe200078e00ff */
[----:B------:R-:W-:-:S04]  /*02f0*/  MOV R4, 0x320 ;  /* 0x0000032000047802 */ /* 0x000fc80000000f00 */
[----:B------:R0:W-:Y:S03]  /*0300*/  STS [UR4], R0 ;  /* 0x00000000ff007988 */ /* 0x0001e60008000804 */
[----:B0-----:R-:W-:Y:S05]  /*0310*/  CALL.REL.NOINC `($__internal_1_$__cuda_sm10x_tcgen05_guardrail_trap_phase_invalid_during_alloc) ;  /* 0x0000036800f07944 */ /* 0x001fea0003c00000 */
.L_x_2:
[----:B------:R-:W-:Y:S05]  /*0320*/  WARPSYNC.ALL ;  /* 0x0000000000007948 */ /* 0x000fea0003800000 */
[----:B------:R-:W-:Y:S01]  /*0330*/  NOP ;  /* 0x0000000000007918 */ /* 0x000fe20000000000 */
.L_x_0:
[----:B------:R-:W1:Y:S01]  /*0340*/  LDC.64 R54, c[0x0][0x398] ;  /* 0x0000e600ff367b82 */ /* 0x000e620000000a00 */
[----:B------:R-:W2:Y:S01]  /*0350*/  S2R R7, SR_CTAID.X ;  /* 0x0000000000077919 */ /* 0x000ea20000002500 */
[----:B------:R-:W-:Y:S01]  /*0360*/  UMOV UR9, 0x400 ;  /* 0x0000040000097882 */ /* 0x000fe20000000000 */
[--C-:B------:R-:W-:Y:S01]  /*0370*/  SHF.R.U32.HI R15, RZ, 0x5, R3.reuse ;  /* 0x00000005ff0f7819 */ /* 0x100fe20000011603 */
[----:B------:R-:W3:Y:S01]  /*0380*/  LDCU.128 UR12, c[0x0][0x380] ;  /* 0x00007000ff0c77ac */ /* 0x000ee20008000c00 */
[----:B------:R-:W-:Y:S02]  /*0390*/  LOP3.LUT R92, R3, 0x3f, RZ, 0xc0, !PT ;  /* 0x0000003f035c7812 */ /* 0x000fe400078ec0ff */
[----:B------:R-:W-:Y:S01]  /*03a0*/  SHF.R.U32.HI R90, RZ, 0x6, R3 ;  /* 0x00000006ff5a7819 */ /* 0x000fe20000011603 */
[----:B------:R-:W4:Y:S01]  /*03b0*/  S2UR UR4, SR_CgaCtaId ;  /* 0x00000000000479c3 */ /* 0x000f220000008800 */
[----:B------:R-:W0:Y:S02]  /*03c0*/  LDCU.64 UR24, c[0x0][0x358] ;  /* 0x00006b00ff1877ac */ /* 0x000e240008000a00 */
[----:B------:R-:W-:Y:S01]  /*03d0*/  SGXT.U32 R90, R90, 0x1 ;  /* 0x000000015a5a781a */ /* 0x000fe20000000000 */
[----:B------:R-:W-:-:S04]  /*03e0*/  UMOV UR6, 0x1 ;  /* 0x0000000100067882 */ /* 0x000fc80000000000 */
[----:B------:R-:W5:Y:S01]  /*03f0*/  LDC.64 R86, c[0x0][0x3a0] ;  /* 0x0000e800ff567b82 */ /* 0x000f620000000a00 */
[----:B01----:R-:W-:Y:S01]  /*0400*/  VIADD R0, R55, 0xff ;  /* 0x000000ff37007836 */ /* 0x003fe20000000000 */
[----:B------:R-:W-:-:S04]  /*0410*/  IABS R91, R55 ;  /* 0x00000037005b7213 */ /* 0x000fc80000000000 */
[----:B------:R-:W-:Y:S01]  /*0420*/  SHF.R.S32.HI R5, RZ, 0x1f, R0 ;  /* 0x0000001fff057819 */ /* 0x000fe20000011400 */
[----:B----4-:R-:W-:-:S03]  /*0430*/  ULEA UR9, UR4, UR9, 0x18 ;  /* 0x0000000904097291 */ /* 0x010fc6000f8ec0ff */
[----:B------:R-:W-:Y:S01]  /*0440*/  LEA.HI R5, R5, R0, RZ, 0x8 ;  /* 0x0000000005057211 */ /* 0x000fe200078f40ff */
[----:B------:R-:W-:Y:S01]  /*0450*/  BAR.SYNC.DEFER_BLOCKING 0x0 ;  /* 0x0000000000007b1d */ /* 0x000fe20000010000 */
[----:B--2---:R-:W-:Y:S01]  /*0460*/  IABS R8, R7 ;  /* 0x0000000700087213 */ /* 0x004fe20000000000 */
[----:B------:R-:W-:Y:S01]  /*0470*/  UIADD3 UR11, UPT, UPT, UR9, 0x20000, URZ ;  /* 0x00020000090b7890 */ /* 0x000fe2000fffe0ff */
[----:B------:R-:W-:-:S05]  /*0480*/  SHF.R.S32.HI R5, RZ, 0x8, R5 ;  /* 0x00000008ff057819 */ /* 0x000fca0000011405 */
[----:B------:R-:W-:-:S05]  /*0490*/  IMAD.SHL.U32 R2, R5, 0x4, RZ ;  /* 0x0000000405027824 */ /* 0x000fca00078e00ff */
[-C--:B------:R-:W-:Y:S02]  /*04a0*/  IABS R9, R2.reuse ;  /* 0x0000000200097213 */ /* 0x080fe40000000000 */
[----:B------:R-:W-:Y:S02]  /*04b0*/  IABS R10, R2 ;  /* 0x00000002000a7213 */ /* 0x000fe40000000000 */
[----:B------:R-:W0:Y:S01]  /*04c0*/  I2F.RP R0, R9 ;  /* 0x0000000900007306 */ /* 0x000e220000209400 */
[----:B------:R-:W1:Y:S07]  /*04d0*/  LDS R14, [UR9] ;  /* 0x00000009ff0e7984 */ /* 0x000e6e0008000800 */
[----:B0-----:R-:W0:Y:S02]  /*04e0*/  MUFU.RCP R0, R0 ;  /* 0x0000000000007308 */ /* 0x001e240000001000 */
[----:B0-----:R-:W-:-:S02]  /*04f0*/  VIADD R4, R0, 0xffffffe ;  /* 0x0ffffffe00047836 */ /* 0x001fc40000000000 */
[----:B------:R-:W-:-:S04]  /*0500*/  IMAD.MOV R0, RZ, RZ, -R10 ;  /* 0x000000ffff007224 */ /* 0x000fc800078e0a0a */
[----:B------:R0:W2:Y:S02]  /*0510*/  F2I.FTZ.U32.TRUNC.NTZ R5, R4 ;  /* 0x0000000400057305 */ /* 0x0000a4000021f000 */
[----:B0-----:R-:W-:Y:S01]  /*0520*/  IMAD.MOV.U32 R4, RZ, RZ, RZ ;  /* 0x000000ffff047224 */ /* 0x001fe200078e00ff */
[----:B-1----:R-:W-:Y:S01]  /*0530*/  R2UR UR8, R14 ;  /* 0x000000000e0872ca */ /* 0x002fe200000e0000 */
[----:B--2---:R-:W-:-:S04]  /*0540*/  IMAD.MOV R6, RZ, RZ, -R5 ;  /* 0x000000ffff067224 */ /* 0x004fc800078e0a05 */
[----:B------:R-:W-:Y:S02]  /*0550*/  IMAD R11, R6, R9, RZ ;  /* 0x00000009060b7224 */ /* 0x000fe400078e02ff */
[----:B------:R-:W-:Y:S02]  /*0560*/  IMAD.MOV.U32 R6, RZ, RZ, R8 ;  /* 0x000000ffff067224 */ /* 0x000fe400078e0008 */
[----:B------:R-:W-:Y:S01]  /*0570*/  IMAD.HI.U32 R5, R5, R11, R4 ;  /* 0x0000000b05057227 */ /* 0x000fe200078e0004 */
[----:B------:R-:W-:-:S05]  /*0580*/  IABS R11, R54 ;  /* 0x00000036000b7213 */ /* 0x000fca0000000000 */
[----:B------:R-:W-:-:S04]  /*0590*/  IMAD.HI.U32 R5, R5, R6, RZ ;  /* 0x0000000605057227 */ /* 0x000fc800078e00ff */
[----:B------:R-:W-:Y:S01]  /*05a0*/  IMAD R0, R5, R0, R6 ;  /* 0x0000000005007224 */ /* 0x000fe200078e0206 */
[----:B------:R-:W-:Y:S04]  /*05b0*/  BAR.SYNC.DEFER_BLOCKING 0x0 ;  /* 0x0000000000007b1d */ /* 0x000fe80000010000 */
[----:B------:R-:W-:-:S13]  /*05c0*/  ISETP.GT.U32.AND P1, PT, R9, R0, PT ;  /* 0x000000000900720c */ /* 0x000fda0003f24070 */
[----:B------:R-:W-:Y:S02]  /*05d0*/  @!P1 IMAD.IADD R0, R0, 0x1, -R9 ;  /* 0x0000000100009824 */ /* 0x000fe400078e0a09 */
[----:B------:R-:W-:Y:S01]  /*05e0*/  @!P1 VIADD R5, R5, 0x1 ;  /* 0x0000000105059836 */ /* 0x000fe20000000000 */
[----:B------:R-:W-:Y:S02]  /*05f0*/  ISETP.NE.AND P1, PT, R2, RZ, PT ;  /* 0x000000ff0200720c */ /* 0x000fe40003f25270 */
[----:B------:R-:W-:Y:S02]  /*0600*/  ISETP.GE.U32.AND P0, PT, R0, R9, PT ;  /* 0x000000090000720c */ /* 0x000fe40003f06070 */
[----:B------:R-:W-:-:S04]  /*0610*/  LOP3.LUT R0, R7, R2, RZ, 0x3c, !PT ;  /* 0x0000000207007212 */ /* 0x000fc800078e3cff */
[----:B------:R-:W-:Y:S01]  /*0620*/  ISETP.GE.AND P2, PT, R0, RZ, PT ;  /* 0x000000ff0000720c */ /* 0x000fe20003f46270 */
[----:B------:R-:W-:-:S06]  /*0630*/  VIADD R0, R54, 0xff ;  /* 0x000000ff36007836 */ /* 0x000fcc0000000000 */
[----:B------:R-:W-:-:S04]  /*0640*/  @P0 VIADD R5, R5, 0x1 ;  /* 0x0000000105050836 */ /* 0x000fc80000000000 */
[----:B------:R-:W-:Y:S01]  /*0650*/  IMAD.MOV.U32 R4, RZ, RZ, R5 ;  /* 0x000000ffff047224 */ /* 0x000fe200078e0005 */
[----:B------:R-:W-:-:S03]  /*0660*/  SHF.R.S32.HI R5, RZ, 0x1f, R0 ;  /* 0x0000001fff057819 */ /* 0x000fc60000011400 */
[----:B------:R-:W-:Y:S01]  /*0670*/  @!P2 IMAD.MOV R4, RZ, RZ, -R4 ;  /* 0x000000ffff04a224 */ /* 0x000fe200078e0a04 */
[----:B------:R-:W-:Y:S02]  /*0680*/  @!P1 LOP3.LUT R4, RZ, R2, RZ, 0x33, !PT ;  /* 0x00000002ff049212 */ /* 0x000fe400078e33ff */
[----:B------:R-:W-:-:S03]  /*0690*/  LEA.HI R5, R5, R0, RZ, 0x8 ;  /* 0x0000000005057211 */ /* 0x000fc600078f40ff */
[----:B------:R-:W-:Y:S02]  /*06a0*/  IMAD.SHL.U32 R8, R4, 0x4, RZ ;  /* 0x0000000404087824 */ /* 0x000fe400078e00ff */
[----:B------:R-:W-:-:S03]  /*06b0*/  IMAD.MOV R4, RZ, RZ, -R4 ;  /* 0x000000ffff047224 */ /* 0x000fc600078e0a04 */
[----:B------:R-:W-:Y:S01]  /*06c0*/  LEA.HI.SX32 R5, R5, -R8, 0x18 ;  /* 0x8000000805057211 */ /* 0x000fe200078fc2ff */
[----:B------:R-:W-:Y:S02]  /*06d0*/  IMAD R10, R2, R4, R7 ;  /* 0x00000004020a7224 */ /* 0x000fe400078e0207 */
[----:B------:R-:W-:Y:S01]  /*06e0*/  IMAD.MOV.U32 R4, RZ, RZ, RZ ;  /* 0x000000ffff047224 */ /* 0x000fe200078e00ff */
[----:B------:R-:W-:Y:S02]  /*06f0*/  VIMNMX R13, PT, PT, R5, 0x4, PT ;  /* 0x00000004050d7848 */ /* 0x000fe40003fe0100 */
[----:B------:R-:W-:Y:S02]  /*0700*/  IABS R2, R10 ;  /* 0x0000000a00027213 */ /* 0x000fe40000000000 */
[----:B------:R-:W-:-:S04]  /*0710*/  IABS R9, R13 ;  /* 0x0000000d00097213 */ /* 0x000fc80000000000 */
[----:B------:R-:W0:Y:S08]  /*0720*/  I2F.RP R0, R9 ;  /* 0x0000000900007306 */ /* 0x000e300000209400 */
[----:B0-----:R-:W0:Y:S02]  /*0730*/  MUFU.RCP R0, R0 ;  /* 0x0000000000007308 */ /* 0x001e240000001000 */
[----:B0-----:R-:W-:-:S06]  /*0740*/  VIADD R5, R0, 0xffffffe ;  /* 0x0ffffffe00057836 */ /* 0x001fcc0000000000 */
[----:B------:R-:W0:Y:S02]  /*0750*/  F2I.FTZ.U32.TRUNC.NTZ R5, R5 ;  /* 0x0000000500057305 */ /* 0x000e24000021f000 */
[----:B0-----:R-:W-:-:S04]  /*0760*/  IMAD.MOV R6, RZ, RZ, -R5 ;  /* 0x000000ffff067224 */ /* 0x001fc800078e0a05 */
[----:B------:R-:W-:Y:S01]  /*0770*/  IMAD R7, R6, R9, RZ ;  /* 0x0000000906077224 */ /* 0x000fe200078e02ff */
[----:B------:R-:W-:-:S03]  /*0780*/  IABS R6, R13 ;  /* 0x0000000d00067213 */ /* 0x000fc60000000000 */
[----:B------:R-:W-:Y:S01]  /*0790*/  IMAD.HI.U32 R4, R5, R7, R4 ;  /* 0x0000000705047227 */ /* 0x000fe200078e0004 */
[----:B------:R-:W-:-:S03]  /*07a0*/  LOP3.LUT R7, R3, 0x7f, RZ, 0xc0, !PT ;  /* 0x0000007f03077812 */ /* 0x000fc600078ec0ff */
[----:B------:R-:W-:Y:S02]  /*07b0*/  IMAD.MOV.U32 R5, RZ, RZ, R2 ;  /* 0x000000ffff057224 */ /* 0x000fe400078e0002 */
[----:B------:R-:W-:Y:S01]  /*07c0*/  IMAD.MOV R0, RZ, RZ, -R6 ;  /* 0x000000ffff007224 */ /* 0x000fe200078e0a06 */
[----:B------:R-:W0:Y:S01]  /*07d0*/  I2F.RP R2, R11 ;  /* 0x0000000b00027306 */ /* 0x000e220000209400 */
[----:B------:R-:W-:-:S04]  /*07e0*/  IMAD.HI.U32 R4, R4, R5, RZ ;  /* 0x0000000504047227 */ /* 0x000fc800078e00ff */
[----:B------:R-:W-:-:S03]  /*07f0*/  IMAD R0, R4, R0, R5 ;  /* 0x0000000004007224 */ /* 0x000fc600078e0205 */
[----:B------:R-:W1:Y:S02]  /*0800*/  I2F.RP R6, R91 ;  /* 0x0000005b00067306 */ /* 0x000e640000209400 */
[----:B------:R-:W-:-:S06]  /*0810*/  ISETP.GT.U32.AND P1, PT, R9, R0, PT ;  /* 0x000000000900720c */ /* 0x000fcc0003f24070 */
[----:B0-----:R-:W0:Y:S07]  /*0820*/  MUFU.RCP R2, R2 ;  /* 0x0000000200027308 */ /* 0x001e2e0000001000 */
[----:B------:R-:W-:Y:S01]  /*0830*/  @!P1 IMAD.IADD R0, R0, 0x1, -R9 ;  /* 0x0000000100009824 */ /* 0x000fe200078e0a09 */
[----:B-1----:R-:W1:Y:S01]  /*0840*/  MUFU.RCP R6, R6 ;  /* 0x0000000600067308 */ /* 0x002e620000001000 */
[----:B------:R-:W-:Y:S01]  /*0850*/  @!P1 VIADD R4, R4, 0x1 ;  /* 0x0000000104049836 */ /* 0x000fe20000000000 */
[----:B------:R-:W-:-:S02]  /*0860*/  ISETP.NE.AND P1, PT, R13, RZ, PT ;  /* 0x000000ff0d00720c */ /* 0x000fc40003f25270 */
[----:B------:R-:W-:Y:S02]  /*0870*/  ISETP.GE.U32.AND P0, PT, R0, R9, PT ;  /* 0x000000090000720c */ /* 0x000fe40003f06070 */
[----:B------:R-:W-:Y:S01]  /*0880*/  LOP3.LUT R0, R10, R13, RZ, 0x3c, !PT ;  /* 0x0000000d0a007212 */ /* 0x000fe200078e3cff */
[----:B0-----:R-:W-:-:S03]  /*0890*/  VIADD R5, R2, 0xffffffe ;  /* 0x0ffffffe02057836 */ /* 0x001fc60000000000 */
[----:B------:R-:W-:-:S03]  /*08a0*/  ISETP.GE.AND P2, PT, R0, RZ, PT ;  /* 0x000000ff0000720c */ /* 0x000fc60003f46270 */
[----:B------:R-:W0:Y:S04]  /*08b0*/  F2I.FTZ.U32.TRUNC.NTZ R5, R5 ;  /* 0x0000000500057305 */ /* 0x000e28000021f000 */
[----:B------:R-:W-:Y:S01]  /*08c0*/  @P0 VIADD R4, R4, 0x1 ;  /* 0x0000000104040836 */ /* 0x000fe20000000000 */
[----:B------:R-:W-:Y:S01]  /*08d0*/  ISETP.NE.U32.AND P0, PT, R7, RZ, PT ;  /* 0x000000ff0700720c */ /* 0x000fe20003f05070 */
[----:B-1----:R-:W-:Y:S02]  /*08e0*/  VIADD R6, R6, 0xffffffe ;  /* 0x0ffffffe06067836 */ /* 0x002fe40000000000 */
[----:B------:R-:W-:Y:S02]  /*08f0*/  IMAD.MOV.U32 R12, RZ, RZ, R4 ;  /* 0x000000ffff0c7224 */ /* 0x000fe400078e0004 */
[----:B------:R-:W-:-:S02]  /*0900*/  IMAD.MOV.U32 R4, RZ, RZ, RZ ;  /* 0x000000ffff047224 */ /* 0x000fc400078e00ff */
[----:B------:R-:W-:Y:S01]  /*0910*/  @!P2 IMAD.MOV R12, RZ, RZ, -R12 ;  /* 0x000000ffff0ca224 */ /* 0x000fe200078e0a0c */
[----:B------:R-:W-:Y:S01]  /*0920*/  @!P1 LOP3.LUT R12, RZ, R13, RZ, 0x33, !PT ;  /* 0x0000000dff0c9212 */ /* 0x000fe200078e33ff */
[----:B0-----:R-:W-:-:S04]  /*0930*/  IMAD.MOV R2, RZ, RZ, -R5 ;  /* 0x000000ffff027224 */ /* 0x001fc800078e0a05 */
[----:B------:R-:W-:Y:S02]  /*0940*/  IMAD.MOV R0, RZ, RZ, -R12 ;  /* 0x000000ffff007224 */ /* 0x000fe400078e0a0c */
[----:B------:R-:W-:Y:S01]  /*0950*/  IMAD R9, R2, R11, RZ ;  /* 0x0000000b02097224 */ /* 0x000fe200078e02ff */
[----:B------:R-:W-:Y:S01]  /*0960*/  LOP3.LUT R2, R3, 0x40, RZ, 0xc0, !PT ;  /* 0x0000004003027812 */ /* 0x000fe200078ec0ff */
[----:B------:R-:W-:Y:S02]  /*0970*/  IMAD R0, R13, R0, R10 ;  /* 0x000000000d007224 */ /* 0x000fe400078e020a */
[----:B------:R-:W-:Y:S02]  /*0980*/  IMAD.HI.U32 R4, R5, R9, R4 ;  /* 0x0000000905047227 */ /* 0x000fe400078e0004 */
[----:B------:R0:W1:Y:S02]  /*0990*/  F2I.FTZ.U32.TRUNC.NTZ R5, R6 ;  /* 0x0000000600057305 */ /* 0x000064000021f000 */
[----:B------:R-:W-:-:S02]  /*09a0*/  IMAD.IADD R0, R8, 0x1, R0 ;  /* 0x0000000108007824 */ /* 0x000fc400078e0200 */
[----:B------:R-:W-:Y:S02]  /*09b0*/  IMAD.SHL.U32 R9, R92, 0x2, RZ ;  /* 0x000000025c097824 */ /* 0x000fe400078e00ff */
[----:B------:R-:W-:Y:S01]  /*09c0*/  IMAD R18, R0, 0x100, R7 ;  /* 0x0000010000127824 */ /* 0x000fe200078e0207 */
[----:B------:R-:W-:Y:S01]  /*09d0*/  SHF.R.S32.HI R0, RZ, 0x6, R3 ;  /* 0x00000006ff007819 */ /* 0x000fe20000011403 */
[----:B------:R-:W-:Y:S02]  /*09e0*/  IMAD.SHL.U32 R7, R15, 0x200000, RZ ;  /* 0x002000000f077824 */ /* 0x000fe400078e00ff */
[----:B------:R-:W-:Y:S01]  /*09f0*/  VIADD R17, R18, 0x80 ;  /* 0x0000008012117836 */ /* 0x000fe20000000000 */
[----:B------:R-:W-:Y:S01]  /*0a00*/  IABS R8, R18 ;  /* 0x0000001200087213 */ /* 0x000fe20000000000 */
[----:B------:R-:W-:Y:S01]  /*0a10*/  IMAD R2, R2, 0x80, R9 ;  /* 0x0000008002027824 */ /* 0x000fe200078e0209 */
[----:B------:R-:W-:Y:S01]  /*0a20*/  LOP3.LUT R7, R7, 0x600000, RZ, 0xc0, !PT ;  /* 0x0060000007077812 */ /* 0x000fe200078ec0ff */
[----:B------:R-:W-:Y:S01]  /*0a30*/  IMAD.SHL.U32 R12, R12, 0x100, RZ ;  /* 0x000001000c0c7824 */ /* 0x000fe200078e00ff */
[----:B------:R-:W-:Y:S01]  /*0a40*/  IABS R10, R17 ;  /* 0x00000011000a7213 */ /* 0x000fe20000000000 */
[----:B0-----:R-:W-:Y:S01]  /*0a50*/  IMAD.HI.U32 R6, R4, R8, RZ ;  /* 0x0000000804067227 */ /* 0x001fe200078e00ff */
[----:B------:R-:W-:Y:S01]  /*0a60*/  SGXT R0, R0, 0x1 ;  /* 0x000000010000781a */ /* 0x000fe20000000200 */
[----:B------:R-:W-:Y:S01]  /*0a70*/  STL [R1+0x404], R18 ;  /* 0x0004041201007387 */ /* 0x000fe20000100800 */
[----:B------:R-:W-:Y:S01]  /*0a80*/  R2UR UR10, R7 ;  /* 0x00000000070a72ca */ /* 0x000fe200000e0000 */
[----:B------:R-:W-:Y:S01]  /*0a90*/  IMAD.MOV.U32 R7, RZ, RZ, R10 ;  /* 0x000000ffff077224 */ /* 0x000fe200078e000a */
[----:B------:R-:W-:Y:S01]  /*0aa0*/  LOP3.LUT R0, R9, 0x90, R0, 0x78, !PT ;  /* 0x0000009009007812 */ /* 0x000fe200078e7800 */
[----:B-1----:R-:W-:Y:S01]  /*0ab0*/  IMAD.MOV R9, RZ, RZ, -R5 ;  /* 0x000000ffff097224 */ /* 0x002fe200078e0a05 */
[----:B------:R-:W-:Y:S01]  /*0ac0*/  LOP3.LUT R90, R12, R90, RZ, 0xfc, !PT ;  /* 0x0000005a0c5a7212 */ /* 0x000fe200078efcff */
[----:B------:R-:W-:Y:S01]  /*0ad0*/  IMAD.MOV R6, RZ, RZ, -R6 ;  /* 0x000000ffff067224 */ /* 0x000fe200078e0a06 */
[----:B------:R-:W-:Y:S01]  /*0ae0*/  STL [R1+0x408], R17 ;  /* 0x0004081101007387 */ /* 0x000fe20000100800 */
[----:B------:R-:W-:Y:S01]  /*0af0*/  IMAD.HI.U32 R4, R4, R7, RZ ;  /* 0x0000000704047227 */ /* 0x000fe200078e00ff */
[----:B------:R-:W-:-:S02]  /*0b00*/  LOP3.LUT R13, R90, 0x4, RZ, 0xfc, !PT ;  /* 0x000000045a0d7812 */ /* 0x000fc400078efcff */
[----:B------:R0:W-:Y:S01]  /*0b10*/  STL [R1+0x400], R12 ;  /* 0x0004000c01007387 */ /* 0x0001e20000100800 */
[----:B------:R-:W-:Y:S01]  /*0b20*/  IMAD.MOV.U32 R10, RZ, RZ, R9 ;  /* 0x000000ffff0a7224 */ /* 0x000fe200078e0009 */
[----:B------:R-:W-:Y:S01]  /*0b30*/  IABS R14, R13 ;  /* 0x0000000d000e7213 */ /* 0x000fe20000000000 */
[----:B------:R-:W-:Y:S01]  /*0b40*/  IMAD R6, R11, R6, R8 ;  /* 0x000000060b067224 */ /* 0x000fe200078e0208 */
[----:B------:R-:W-:Y:S01]  /*0b50*/  LOP3.LUT R15, R90, 0x6, RZ, 0xfc, !PT ;  /* 0x000000065a0f7812 */ /* 0x000fe200078efcff */
[----:B------:R-:W-:Y:S01]  /*0b60*/  IMAD.MOV R8, RZ, RZ, -R4 ;  /* 0x000000ffff087224 */ /* 0x000fe200078e0a04 */
[----:B------:R-:W-:Y:S01]  /*0b70*/  ISETP.GE.AND P6, PT, R13, RZ, PT ;  /* 0x000000ff0d00720c */ /* 0x000fe20003fc6270 */
[----:B------:R-:W-:Y:S01]  /*0b80*/  IMAD R3, R10, R91, RZ ;  /* 0x0000005b0a037224 */ /* 0x000fe200078e02ff */
[----:B------:R-:W-:Y:S01]  /*0b90*/  ISETP.GT.U32.AND P1, PT, R11, R6, PT ;  /* 0x000000060b00720c */ /* 0x000fe20003f24070 */
[----:B------:R-:W-:Y:S01]  /*0ba0*/  IMAD.MOV.U32 R4, RZ, RZ, RZ ;  /* 0x000000ffff047224 */ /* 0x000fe200078e00ff */
[----:B------:R-:W-:-:S02]  /*0bb0*/  IABS R10, R90 ;  /* 0x0000005a000a7213 */ /* 0x000fc40000000000 */
[----:B------:R-:W-:Y:S01]  /*0bc0*/  IABS R16, R15 ;  /* 0x0000000f00107213 */ /* 0x000fe20000000000 */
[----:B------:R-:W-:Y:S01]  /*0bd0*/  IMAD.HI.U32 R3, R5, R3, R4 ;  /* 0x0000000305037227 */ /* 0x000fe200078e0004 */
[C---:B------:R-:W-:Y:S02]  /*0be0*/  LOP3.LUT R5, R90.reuse, 0x2, RZ, 0xfc, !PT ;  /* 0x000000025a057812 */ /* 0x040fe400078efcff */
[----:B------:R-:W-:Y:S01]  /*0bf0*/  LOP3.LUT R13, R90, 0xc, RZ, 0xfc, !PT ;  /* 0x0000000c5a0d7812 */ /* 0x000fe200078efcff */
[----:B------:R-:W-:Y:S01]  /*0c00*/  IMAD R4, R11, R8, R7 ;  /* 0x000000080b047224 */ /* 0x000fe200078e0207 */
[----:B------:R-:W-:Y:S01]  /*0c10*/  ISETP.GE.AND P3, PT, R5, RZ, PT ;  /* 0x000000ff0500720c */ /* 0x000fe20003f66270 */
[----:B------:R-:W-:Y:S01]  /*0c20*/  IMAD.HI.U32 R7, R3, R14, RZ ;  /* 0x0000000e03077227 */ /* 0x000fe200078e00ff */
[----:B0-----:R-:W-:Y:S02]  /*0c30*/  IABS R12, R5 ;  /* 0x00000005000c7213 */ /* 0x001fe40000000000 */
[----:B------:R-:W-:Y:S01]  /*0c40*/  ISETP.GT.U32.AND P2, PT, R11, R4, PT ;  /* 0x000000040b00720c */ /* 0x000fe20003f44070 */
[----:B------:R-:W-:Y:S01]  /*0c50*/  IMAD.HI.U32 R5, R3, R10, RZ ;  /* 0x0000000a03057227 */ /* 0x000fe200078e00ff */
[----:B------:R-:W-:-:S02]  /*0c60*/  IABS R22, R13 ;  /* 0x0000000d00167213 */ /* 0x000fc40000000000 */
[C---:B------:R-:W-:Y:S01]  /*0c70*/  LOP3.LUT R19, R90.reuse, 0x12, RZ, 0xfc, !PT ;  /* 0x000000125a137812 */ /* 0x040fe200078efcff */
[----:B------:R-:W-:Y:S01]  /*0c80*/  IMAD.MOV R9, RZ, RZ, -R5 ;  /* 0x000000ffff097224 */ /* 0x000fe200078e0a05 */
[----:B------:R-:W-:Y:S01]  /*0c90*/  LOP3.LUT R23, R90, 0x2a, RZ, 0xfc, !PT ;  /* 0x0000002a5a177812 */ /* 0x000fe200078efcff */
[--C-:B------:R-:W-:Y:S01]  /*0ca0*/  @!P1 IMAD.IADD R6, R6, 0x1, -R11.reuse ;  /* 0x0000000106069824 */ /* 0x100fe200078e0a0b */
[C---:B------:R-:W-:Y:S01]  /*0cb0*/  LOP3.LUT R27, R90.reuse, 0x4a, RZ, 0xfc, !PT ;  /* 0x0000004a5a1b7812 */ /* 0x040fe200078efcff */
[----:B------:R-:W-:Y:S01]  /*0cc0*/  IMAD R10, R91, R9, R10 ;  /* 0x000000095b0a7224 */ /* 0x000fe200078e020a */
[----:B------:R-:W-:Y:S01]  /*0cd0*/  LOP3.LUT R9, R90, 0x8, RZ, 0xfc, !PT ;  /* 0x000000085a097812 */ /* 0x000fe200078efcff */
[----:B------:R-:W-:Y:S01]  /*0ce0*/  IMAD.HI.U32 R5, R3, R12, RZ ;  /* 0x0000000c03057227 */ /* 0x000fe200078e00ff */
[----:B------:R-:W-:Y:S02]  /*0cf0*/  ISETP.GT.U32.AND P1, PT, R11, R6, PT ;  /* 0x000000060b00720c */ /* 0x000fe40003f24070 */
[----:B------:R-:W-:Y:S01]  /*0d00*/  ISETP.GT.U32.AND P5, PT, R91, R10, PT ;  /* 0x0000000a5b00720c */ /* 0x000fe20003fa4070 */
[----:B------:R-:W-:Y:S01]  /*0d10*/  @!P2 IMAD.IADD R4, R4, 0x1, -R11 ;  /* 0x000000010404a824 */ /* 0x000fe200078e0a0b */
[----:B------:R-:W-:Y:S01]  /*0d20*/  ISETP.GE.AND P2, PT, R18, RZ, PT ;  /* 0x000000ff1200720c */ /* 0x000fe20003f46270 */
[----:B------:R-:W-:Y:S01]  /*0d30*/  IMAD.MOV R7, RZ, RZ, -R7 ;  /* 0x000000ffff077224 */ /* 0x000fe200078e0a07 */
[----:B------:R-:W-:Y:S01]  /*0d40*/  IABS R18, R9 ;  /* 0x0000000900127213 */ /* 0x000fe20000000000 */
[----:B------:R-:W-:Y:S01]  /*0d50*/  IMAD.MOV R5, RZ, RZ, -R5 ;  /* 0x000000ffff057224 */ /* 0x000fe200078e0a05 */
[----:B------:R-:W-:Y:S01]  /*0d60*/  ISETP.GT.U32.AND P4, PT, R11, R4, PT ;  /* 0x000000040b00720c */ /* 0x000fe20003f84070 */
[C---:B------:R-:W-:Y:S01]  /*0d70*/  IMAD R14, R91.reuse, R7, R14 ;  /* 0x000000075b0e7224 */ /* 0x040fe200078e020e */
[----:B------:R-:W-:Y:S01]  /*0d80*/  LOP3.LUT R7, RZ, R54, RZ, 0x33, !PT ;  /* 0x00000036ff077212 */ /* 0x000fe200078e33ff */
[C---:B------:R-:W-:Y:S01]  /*0d90*/  IMAD R12, R91.reuse, R5, R12 ;  /* 0x000000055b0c7224 */ /* 0x040fe200078e020c */
[----:B------:R-:W-:Y:S01]  /*0da0*/  IABS R26, R23 ;  /* 0x00000017001a7213 */ /* 0x000fe20000000000 */
[----:B------:R-:W-:Y:S01]  /*0db0*/  @!P1 IMAD.IADD R6, R6, 0x1, -R11 ;  /* 0x0000000106069824 */ /* 0x000fe200078e0a0b */
[----:B------:R-:W-:Y:S01]  /*0dc0*/  LOP3.LUT R29, R90, 0x50, RZ, 0xfc, !PT ;  /* 0x000000505a1d7812 */ /* 0x000fe200078efcff */
[----:B------:R-:W-:Y:S01]  /*0dd0*/  @!P5 IMAD.IADD R10, R10, 0x1, -R91 ;  /* 0x000000010a0ad824 */ /* 0x000fe200078e0a5b */
[----:B------:R-:W-:Y:S01]  /*0de0*/  ISETP.GT.U32.AND P1, PT, R91, R12, PT ;  /* 0x0000000c5b00720c */ /* 0x000fe20003f24070 */
[----:B------:R-:W-:Y:S01]  /*0df0*/  IMAD.HI.U32 R8, R3, R16, RZ ;  /* 0x0000001003087227 */ /* 0x000fe200078e00ff */
[----:B------:R-:W-:-:S02]  /*0e00*/  ISETP.GE.AND P5, PT, R17, RZ, PT ;  /* 0x000000ff1100720c */ /* 0x000fc40003fa6270 */
[----:B------:R-:W-:Y:S01]  /*0e10*/  LOP3.LUT R17, R90, 0x10, RZ, 0xfc, !PT ;  /* 0x000000105a117812 */ /* 0x000fe200078efcff */
[----:B------:R-:W-:Y:S01]  /*0e20*/  @!P4 IMAD.IADD R4, R4, 0x1, -R11 ;  /* 0x000000010404c824 */ /* 0x000fe200078e0a0b */
[----:B------:R-:W-:Y:S01]  /*0e30*/  ISETP.GT.U32.AND P4, PT, R91, R14, PT ;  /* 0x0000000e5b00720c */ /* 0x000fe20003f84070 */
[----:B------:R-:W-:Y:S01]  /*0e40*/  IMAD.MOV R8, RZ, RZ, -R8 ;  /* 0x000000ffff087224 */ /* 0x000fe200078e0a08 */
[C---:B------:R-:W-:Y:S01]  /*0e50*/  LOP3.LUT R11, R90.reuse, 0xa, RZ, 0xfc, !PT ;  /* 0x0000000a5a0b7812 */ /* 0x040fe200078efcff */
[----:B------:R-:W-:Y:S01]  /*0e60*/  IMAD.HI.U32 R5, R3, R18, RZ ;  /* 0x0000001203057227 */ /* 0x000fe200078e00ff */
[----:B------:R-:W-:Y:S02]  /*0e70*/  IABS R30, R29 ;  /* 0x0000001d001e7213 */ /* 0x000fe40000000000 */
[----:B------:R-:W-:Y:S01]  /*0e80*/  IABS R20, R11 ;  /* 0x0000000b00147213 */ /* 0x000fe20000000000 */
[----:B------:R-:W-:Y:S01]  /*0e90*/  IMAD R16, R91, R8, R16 ;  /* 0x000000085b107224 */ /* 0x000fe200078e0210 */
[----:B------:R-:W-:Y:S01]  /*0ea0*/  LOP3.LUT R79, R90, 0xa8, RZ, 0xfc, !PT ;  /* 0x000000a85a4f7812 */ /* 0x000fe200078efcff */
[----:B------:R-:W-:-:S02]  /*0eb0*/  IMAD.MOV.U32 R8, RZ, RZ, R4 ;  /* 0x000000ffff087224 */ /* 0x000fc400078e0004 */
[--C-:B------:R-:W-:Y:S01]  /*0ec0*/  @!P1 IMAD.IADD R12, R12, 0x1, -R91.reuse ;  /* 0x000000010c0c9824 */ /* 0x100fe200078e0a5b */
[C---:B------:R-:W-:Y:S01]  /*0ed0*/  ISETP.GT.U32.AND P1, PT, R91.reuse, R10, PT ;  /* 0x0000000a5b00720c */ /* 0x040fe20003f24070 */
[----:B------:R-:W-:Y:S02]  /*0ee0*/  @!P4 IMAD.IADD R14, R14, 0x1, -R91 ;  /* 0x000000010e0ec824 */ /* 0x000fe400078e0a5b */
[----:B------:R-:W-:Y:S01]  /*0ef0*/  @!P5 IMAD.MOV R8, RZ, RZ, -R8 ;  /* 0x000000ffff08d224 */ /* 0x000fe200078e0a08 */
[C---:B------:R-:W-:Y:S01]  /*0f00*/  ISETP.GT.U32.AND P4, PT, R91.reuse, R12, PT ;  /* 0x0000000c5b00720c */ /* 0x040fe20003f84070 */
[----:B------:R-:W-:Y:S01]  /*0f10*/  @!P2 IMAD.MOV R6, RZ, RZ, -R6 ;  /* 0x000000ffff06a224 */ /* 0x000fe200078e0a06 */
[----:B------:R-:W-:Y:S01]  /*0f20*/  ISETP.GT.U32.AND P5, PT, R91, R14, PT ;  /* 0x0000000e5b00720c */ /* 0x000fe20003fa4070 */
[----:B------:R-:W-:Y:S01]  /*0f30*/  IMAD.MOV R5, RZ, RZ, -R5 ;  /* 0x000000ffff057224 */ /* 0x000fe200078e0a05 */
[----:B------:R-:W-:-:S04]  /*0f40*/  ISETP.NE.AND P2, PT, R54, RZ, PT ;  /* 0x000000ff3600720c */ /* 0x000fc80003f45270 */
[----:B------:R-:W-:Y:S01]  /*0f50*/  SEL R4, R7, R6, !P2 ;  /* 0x0000000607047207 */ /* 0x000fe20005000000 */
[----:B------:R-:W-:Y:S01]  /*0f60*/  IMAD R6, R91, R5, R18 ;  /* 0x000000055b067224 */ /* 0x000fe200078e0212 */
[----:B------:R-:W-:Y:S01]  /*0f70*/  SEL R7, R7, R8, !P2 ;  /* 0x0000000807077207 */ /* 0x000fe20005000000 */
[----:B------:R-:W-:Y:S01]  /*0f80*/  IMAD.HI.U32 R5, R3, R20, RZ ;  /* 0x0000001403057227 */ /* 0x000fe200078e00ff */
[----:B------:R-:W-:-:S03]  /*0f90*/  ISETP.GT.U32.AND P2, PT, R91, R16, PT ;  /* 0x000000105b00720c */ /* 0x000fc60003f44070 */
[--C-:B------:R-:W-:Y:S01]  /*0fa0*/  @!P5 IMAD.IADD R14, R14, 0x1, -R91.reuse ;  /* 0x000000010e0ed824 */ /* 0x100fe200078e0a5b */
[----:B------:R-:W-:Y:S01]  /*0fb0*/  ISETP.GT.U32.AND P5, PT, R91, R6, PT ;  /* 0x000000065b00720c */ /* 0x000fe20003fa4070 */
[--C-:B------:R-:W-:Y:S01]  /*0fc0*/  @!P4 IMAD.IADD R12, R12, 0x1, -R91.reuse ;  /* 0x000000010c0cc824 */ /* 0x100fe200078e0a5b */
[----:B------:R-:W-:Y:S01]  /*0fd0*/  ISETP.GE.AND P4, PT, R90, RZ, PT ;  /* 0x000000ff5a00720c */ /* 0x000fe20003f86270 */
[----:B------:R-:W-:Y:S01]  /*0fe0*/  @!P1 IMAD.IADD R10, R10, 0x1, -R91 ;  /* 0x000000010a0a9824 */ /* 0x000fe200078e0a5b */
[----:B------:R-:W-:Y:S01]  /*0ff0*/  ISETP.GE.AND P1, PT, R15, RZ, PT ;  /* 0x000000ff0f00720c */ /* 0x000fe20003f26270 */
[----:B------:R-:W-:Y:S01]  /*1000*/  IMAD.HI.U32 R8, R3, R22, RZ ;  /* 0x0000001603087227 */ /* 0x000fe200078e00ff */
[----:B------:R-:W-:-:S03]  /*1010*/  LOP3.LUT R15, R90, 0xe, RZ, 0xfc, !PT ;  /* 0x0000000e5a0f7812 */ /* 0x000fc600078efcff */
[----:B------:R-:W-:Y:S02]  /*1020*/  IMAD.MOV R5, RZ, RZ, -R5 ;  /* 0x000000ffff057224 */ /* 0x000fe400078e0a05 */
[----:B------:R-:W-:Y:S02]  /*1030*/  IMAD.MOV R18, RZ, RZ, -R8 ;  /* 0x000000ffff127224 */ /* 0x000fe400078e0a08 */
[----:B------:R-:W-:Y:S01]  /*1040*/  IMAD R8, R91, R5, R20 ;  /* 0x000000055b087224 */ /* 0x000fe200078e0214 */
[----:B------:R-:W-:Y:S01]  /*1050*/  IABS R5, R15 ;  /* 0x0000000f00057213 */ /* 0x000fe20000000000 */
[----:B------:R-:W-:Y:S01]  /*1060*/  IMAD.MOV.U32 R53, RZ, RZ, R10 ;  /* 0x000000ffff357224 */ /* 0x000fe200078e000a */
[----:B------:R-:W-:Y:S01]  /*1070*/  LOP3.LUT R20, R90, 0x14, RZ, 0xfc, !PT ;  /* 0x000000145a147812 */ /* 0x000fe200078efcff */
[----:B------:R-:W-:Y:S02]  /*1080*/  @!P5 IMAD.IADD R6, R6, 0x1, -R91 ;  /* 0x000000010606d824 */ /* 0x000fe400078e0a5b */
[----:B------:R-:W-:Y:S01]  /*1090*/  IMAD.MOV.U32 R32, RZ, RZ, R12 ;  /* 0x000000ffff207224 */ /* 0x000fe200078e000c */
[----:B------:R-:W-:Y:S01]  /*10a0*/  IABS R12, R17 ;  /* 0x00000011000c7213 */ /* 0x000fe20000000000 */
[----:B------:R-:W-:-:S02]  /*10b0*/  IMAD.MOV.U32 R10, RZ, RZ, R5 ;  /* 0x000000ffff0a7224 */ /* 0x000fc400078e0005 */
[----:B------:R-:W-:Y:S01]  /*10c0*/  @!P4 IMAD.MOV R53, RZ, RZ, -R53 ;  /* 0x000000ffff35c224 */ /* 0x000fe200078e0a35 */
[C---:B------:R-:W-:Y:S01]  /*10d0*/  ISETP.GT.U32.AND P4, PT, R91.reuse, R8, PT ;  /* 0x000000085b00720c */ /* 0x040fe20003f84070 */
[----:B------:R-:W-:Y:S01]  /*10e0*/  @!P3 IMAD.MOV R32, RZ, RZ, -R32 ;  /* 0x000000ffff20b224 */ /* 0x000fe200078e0a20 */
[----:B------:R-:W-:Y:S01]  /*10f0*/  ISETP.GT.U32.AND P3, PT, R91, R6, PT ;  /* 0x000000065b00720c */ /* 0x000fe20003f64070 */
[----:B------:R-:W-:-:S04]  /*1100*/  IMAD.HI.U32 R5, R3, R10, RZ ;  /* 0x0000000a03057227 */ /* 0x000fc800078e00ff */
[----:B------:R-:W-:Y:S01]  /*1110*/  @!P2 IMAD.IADD R16, R16, 0x1, -R91 ;  /* 0x000000011010a824 */ /* 0x000fe200078e0a5b */
[----:B------:R-:W-:Y:S01]  /*1120*/  ISETP.GE.AND P2, PT, R9, RZ, PT ;  /* 0x000000ff0900720c */ /* 0x000fe20003f46270 */
[C---:B------:R-:W-:Y:S02]  /*1130*/  IMAD R18, R91.reuse, R18, R22 ;  /* 0x000000125b127224 */ /* 0x040fe400078e0216 */
[----:B------:R-:W-:Y:S01]  /*1140*/  IMAD.MOV.U32 R21, RZ, RZ, R14 ;  /* 0x000000ffff157224 */ /* 0x000fe200078e000e */
[C---:B------:R-:W-:Y:S01]  /*1150*/  ISETP.GT.U32.AND P5, PT, R91.reuse, R16, PT ;  /* 0x000000105b00720c */ /* 0x040fe20003fa4070 */
[----:B------:R-:W-:Y:S01]  /*1160*/  IMAD.MOV R5, RZ, RZ, -R5 ;  /* 0x000000ffff057224 */ /* 0x000fe200078e0a05 */
[----:B------:R-:W-:Y:S01]  /*1170*/  IABS R14, R19 ;  /* 0x00000013000e7213 */ /* 0x000fe20000000000 */
[----:B------:R-:W-:Y:S01]  /*1180*/  @!P6 IMAD.MOV R21, RZ, RZ, -R21 ;  /* 0x000000ffff15e224 */ /* 0x000fe200078e0a15 */
[C---:B------:R-:W-:Y:S01]  /*1190*/  ISETP.GT.U32.AND P6, PT, R91.reuse, R18, PT ;  /* 0x000000125b00720c */ /* 0x040fe20003fc4070 */
[----:B------:R-:W-:-:S02]  /*11a0*/  IMAD R10, R91, R5, R10 ;  /* 0x000000055b0a7224 */ /* 0x000fc400078e020a */
[--C-:B------:R-:W-:Y:S01]  /*11b0*/  @!P4 IMAD.IADD R8, R8, 0x1, -R91.reuse ;  /* 0x000000010808c824 */ /* 0x100fe200078e0a5b */
[----:B------:R0:W-:Y:S01]  /*11c0*/  STL [R1+0x238], R21 ;  /* 0x0002381501007387 */ /* 0x0001e20000100800 */
[----:B------:R-:W-:Y:S01]  /*11d0*/  @!P3 IMAD.IADD R6, R6, 0x1, -R91 ;  /* 0x000000010606b824 */ /* 0x000fe200078e0a5b */
[----:B------:R-:W-:Y:S01]  /*11e0*/  ISETP.GT.U32.AND P3, PT, R91, R10, PT ;  /* 0x0000000a5b00720c */ /* 0x000fe20003f64070 */
[----:B------:R-:W-:Y:S01]  /*11f0*/  IMAD.HI.U32 R5, R3, R12, RZ ;  /* 0x0000000c03057227 */ /* 0x000fe200078e00ff */
[----:B------:R-:W-:-:S03]  /*1200*/  ISETP.GT.U32.AND P4, PT, R91, R8, PT ;  /* 0x000000085b00720c */ /* 0x000fc60003f84070 */
[--C-:B------:R-:W-:Y:S01]  /*1210*/  @!P5 IMAD.IADD R16, R16, 0x1, -R91.reuse ;  /* 0x000000011010d824 */ /* 0x100fe200078e0a5b */
[----:B------:R-:W-:Y:S01]  /*1220*/  ISETP.GE.AND P5, PT, R11, RZ, PT ;  /* 0x000000ff0b00720c */ /* 0x000fe20003fa6270 */
[----:B------:R-:W-:Y:S01]  /*1230*/  @!P6 IMAD.IADD R18, R18, 0x1, -R91 ;  /* 0x000000011212e824 */ /* 0x000fe200078e0a5b */
[----:B------:R-:W-:Y:S01]  /*1240*/  IABS R11, R20 ;  /* 0x00000014000b7213 */ /* 0x000fe20000000000 */
[----:B------:R-:W-:Y:S01]  /*1250*/  IMAD.HI.U32 R9, R3, R14, RZ ;  /* 0x0000000e03097227 */ /* 0x000fe200078e00ff */
[----:B------:R-:W-:Y:S02]  /*1260*/  ISETP.GE.AND P6, PT, R13, RZ, PT ;  /* 0x000000ff0d00720c */ /* 0x000fe40003fc6270 */
[----:B------:R-:W-:Y:S01]  /*1270*/  LOP3.LUT R13, R90, 0x1a, RZ, 0xfc, !PT ;  /* 0x0000001a5a0d7812 */ /* 0x000fe200078efcff */
[----:B------:R-:W-:Y:S02]  /*1280*/  IMAD.MOV R5, RZ, RZ, -R5 ;  /* 0x000000ffff057224 */ /* 0x000fe400078e0a05 */
[----:B------:R-:W-:Y:S01]  /*1290*/  @!P3 IMAD.IADD R10, R10, 0x1, -R91 ;  /* 0x000000010a0ab824 */ /* 0x000fe200078e0a5b */
[----:B------:R-:W-:Y:S01]  /*12a0*/  ISETP.GT.U32.AND P3, PT, R91, R18, PT ;  /* 0x000000125b00720c */ /* 0x000fe20003f64070 */
[----:B------:R-:W-:-:S02]  /*12b0*/  IMAD.MOV R9, RZ, RZ, -R9 ;  /* 0x000000ffff097224 */ /* 0x000fc400078e0a09 */
[----:B------:R-:W-:Y:S02]  /*12c0*/  @!P4 IMAD.IADD R8, R8, 0x1, -R91 ;  /* 0x000000010808c824 */ /* 0x000fe400078e0a5b */
[C---:B------:R-:W-:Y:S02]  /*12d0*/  IMAD R12, R91.reuse, R5, R12 ;  /* 0x000000055b0c7224 */ /* 0x040fe400078e020c */
[----:B0-----:R-:W-:Y:S02]  /*12e0*/  IMAD.MOV.U32 R21, RZ, RZ, R16 ;  /* 0x000000ffff157224 */ /* 0x001fe400078e0010 */
[----:B------:R-:W-:Y:S01]  /*12f0*/  IMAD.MOV.U32 R16, RZ, RZ, R11 ;  /* 0x000000ffff107224 */ /* 0x000fe200078e000b */
[C---:B------:R-:W-:Y:S01]  /*1300*/  ISETP.GT.U32.AND P4, PT, R91.reuse, R12, PT ;  /* 0x0000000c5b00720c */ /* 0x040fe20003f84070 */
[----:B------:R-:W-:Y:S01]  /*1310*/  IMAD R14, R91, R9, R14 ;  /* 0x000000095b0e7224 */ /* 0x000fe200078e020e */
[----:B------:R-:W-:Y:S01]  /*1320*/  LOP3.LUT R9, R90, 0x16, RZ, 0xfc, !PT ;  /* 0x000000165a097812 */ /* 0x000fe200078efcff */
[----:B------:R-:W-:-:S02]  /*1330*/  IMAD.MOV.U32 R11, RZ, RZ, R8 ;  /* 0x000000ffff0b7224 */ /* 0x000fc400078e0008 */
[----:B------:R-:W-:Y:S01]  /*1340*/  IMAD.HI.U32 R5, R3, R16, RZ ;  /* 0x0000001003057227 */ /* 0x000fe200078e00ff */
[----:B------:R-:W-:-:S03]  /*1350*/  IABS R8, R9 ;  /* 0x0000000900087213 */ /* 0x000fc60000000000 */
[----:B------:R-:W-:Y:S01]  /*1360*/  @!P5 IMAD.MOV R11, RZ, RZ, -R11 ;  /* 0x000000ffff0bd224 */ /* 0x000fe200078e0a0b */
[C---:B------:R-:W-:Y:S01]  /*1370*/  ISETP.GT.U32.AND P5, PT, R91.reuse, R14, PT ;  /* 0x0000000e5b00720c */ /* 0x040fe20003fa4070 */
[----:B------:R-:W-:Y:S01]  /*1380*/  @!P1 IMAD.MOV R21, RZ, RZ, -R21 ;  /* 0x000000ffff159224 */ /* 0x000fe200078e0a15 */
[----:B------:R-:W-:Y:S01]  /*1390*/  ISETP.GT.U32.AND P1, PT, R91, R10, PT ;  /* 0x0000000a5b00720c */ /* 0x000fe20003f24070 */
[----:B------:R-:W-:Y:S01]  /*13a0*/  @!P2 IMAD.MOV R6, RZ, RZ, -R6 ;  /* 0x000000ffff06a224 */ /* 0x000fe200078e0a06 */
[----:B------:R-:W-:Y:S01]  /*13b0*/  ISETP.GE.AND P2, PT, R15, RZ, PT ;  /* 0x000000ff0f00720c */ /* 0x000fe20003f46270 */
[----:B------:R-:W-:Y:S01]  /*13c0*/  IMAD.MOV R5, RZ, RZ, -R5 ;  /* 0x000000ffff057224 */ /* 0x000fe200078e0a05 */
[----:B------:R0:W-:Y:S01]  /*13d0*/  STL [R1+0x47c], R21 ;  /* 0x00047c1501007387 */ /* 0x0001e20000100800 */
[--C-:B------:R-:W-:Y:S01]  /*13e0*/  @!P3 IMAD.IADD R18, R18, 0x1, -R91.reuse ;  /* 0x000000011212b824 */ /* 0x100fe200078e0a5b */
[----:B------:R-:W-:Y:S01]  /*13f0*/  ISETP.GE.AND P3, PT, R17, RZ, PT ;  /* 0x000000ff1100720c */ /* 0x000fe20003f66270 */
[----:B------:R-:W-:Y:S01]  /*1400*/  @!P4 IMAD.IADD R12, R12, 0x1, -R91 ;  /* 0x000000010c0cc824 */ /* 0x000fe200078e0a5b */
[----:B------:R1:W-:Y:S01]  /*1410*/  STL [R1+0x1d4], R6 ;  /* 0x0001d40601007387 */ /* 0x0003e20000100800 */
[----:B------:R-:W-:Y:S01]  /*1420*/  LOP3.LUT R17, R90, 0x1e, RZ, 0xfc, !PT ;  /* 0x0000001e5a117812 */ /* 0x000fe200078efcff */
[----:B-----5:R-:W-:-:S02]  /*1430*/  IMAD R4, R4, R87, RZ ;  /* 0x0000005704047224 */ /* 0x020fc400078e02ff */
[--C-:B------:R-:W-:Y:S01]  /*1440*/  @!P5 IMAD.IADD R14, R14, 0x1, -R91.reuse ;  /* 0x000000010e0ed824 */ /* 0x100fe200078e0a5b */
[C---:B------:R-:W-:Y:S01]  /*1450*/  ISETP.GT.U32.AND P4, PT, R91.reuse, R12, PT ;  /* 0x0000000c5b00720c */ /* 0x040fe20003f84070 */
[----:B0-----:R-:W-:Y:S01]  /*1460*/  IMAD.MOV.U32 R21, RZ, RZ, R18 ;  /* 0x000000ffff157224 */ /* 0x001fe200078e0012 */
[----:B------:R0:W-:Y:S01]  /*1470*/  STL [R1+0x1d0], R11 ;  /* 0x0001d00b01007387 */ /* 0x0001e20000100800 */
[----:B------:R-:W-:Y:S01]  /*1480*/  @!P1 IMAD.IADD R10, R10, 0x1, -R91 ;  /* 0x000000010a0a9824 */ /* 0x000fe200078e0a5b */
[C---:B------:R-:W-:Y:S01]  /*1490*/  ISETP.GT.U32.AND P5, PT, R91.reuse, R14, PT ;  /* 0x0000000e5b00720c */ /* 0x040fe20003fa4070 */
[----:B-1----:R-:W-:Y:S01]  /*14a0*/  IMAD R6, R91, R5, R16 ;  /* 0x000000055b067224 */ /* 0x002fe200078e0210 */
[----:B------:R-:W-:Y:S01]  /*14b0*/  ISETP.GE.AND P1, PT, R19, RZ, PT ;  /* 0x000000ff1300720c */ /* 0x000fe20003f26270 */
[----:B------:R-:W-:Y:S01]  /*14c0*/  @!P6 IMAD.MOV R21, RZ, RZ, -R21 ;  /* 0x000000ffff15e224 */ /* 0x000fe200078e0a15 */
[----:B------:R-:W-:Y:S01]  /*14d0*/  IABS R18, R13 ;  /* 0x0000000d00127213 */ /* 0x000fe20000000000 */
[----:B------:R-:W-:Y:S01]  /*14e0*/  IMAD.HI.U32 R5, R3, R8, RZ ;  /* 0x0000000803057227 */ /* 0x000fe200078e00ff */
[----:B------:R-:W-:-:S02]  /*14f0*/  ISETP.GT.U32.AND P6, PT, R91, R6, PT ;  /* 0x000000065b00720c */ /* 0x000fc40003fc4070 */
[----:B0-----:R-:W-:Y:S01]  /*1500*/  LOP3.LUT R11, R90, 0x18, RZ, 0xfc, !PT ;  /* 0x000000185a0b7812 */ /* 0x001fe200078efcff */
[----:B------:R-:W-:Y:S01]  /*1510*/  @!P4 IMAD.IADD R12, R12, 0x1, -R91 ;  /* 0x000000010c0cc824 */ /* 0x000fe200078e0a5b */
[----:B------:R-:W-:Y:S01]  /*1520*/  ISETP.GE.AND P4, PT, R9, RZ, PT ;  /* 0x000000ff0900720c */ /* 0x000fe20003f86270 */
[----:B------:R-:W-:Y:S01]  /*1530*/  IMAD.MOV.U32 R15, RZ, RZ, R10 ;  /* 0x000000ffff0f7224 */ /* 0x000fe200078e000a */
[----:B------:R-:W-:Y:S01]  /*1540*/  IABS R16, R11 ;  /* 0x0000000b00107213 */ /* 0x000fe20000000000 */
[----:B------:R-:W-:Y:S01]  /*1550*/  IMAD.MOV R10, RZ, RZ, -R5 ;  /* 0x000000ffff0a7224 */ /* 0x000fe200078e0a05 */
[----:B------:R0:W-:Y:S01]  /*1560*/  STL [R1+0x2b4], R21 ;  /* 0x0002b41501007387 */ /* 0x0001e20000100800 */
[----:B------:R-:W-:Y:S01]  /*1570*/  @!P5 IMAD.IADD R14, R14, 0x1, -R91 ;  /* 0x000000010e0ed824 */ /* 0x000fe200078e0a5b */
[----:B------:R-:W-:Y:S01]  /*1580*/  LOP3.LUT R19, R90, 0x20, RZ, 0xfc, !PT ;  /* 0x000000205a137812 */ /* 0x000fe200078efcff */
[----:B------:R-:W-:Y:S01]  /*1590*/  IMAD.HI.U32 R9, R3, R16, RZ ;  /* 0x0000001003097227 */ /* 0x000fe200078e00ff */
[----:B------:R-:W-:-:S03]  /*15a0*/  ISETP.GE.AND P5, PT, R11, RZ, PT ;  /* 0x000000ff0b00720c */ /* 0x000fc60003fa6270 */
[----:B------:R-:W-:Y:S02]  /*15b0*/  @!P6 IMAD.IADD R6, R6, 0x1, -R91 ;  /* 0x000000010606e824 */ /* 0x000fe400078e0a5b */
[C---:B------:R-:W-:Y:S01]  /*15c0*/  IMAD R8, R91.reuse, R10, R8 ;  /* 0x0000000a5b087224 */ /* 0x040fe200078e0208 */
[----:B0-----:R-:W-:Y:S01]  /*15d0*/  LOP3.LUT R21, R90, 0x22, RZ, 0xfc, !PT ;  /* 0x000000225a157812 */ /* 0x001fe200078efcff */
[----:B------:R-:W-:Y:S01]  /*15e0*/  IMAD.MOV R9, RZ, RZ, -R9 ;  /* 0x000000ffff097224 */ /* 0x000fe200078e0a09 */
[C---:B------:R-:W-:Y:S01]  /*15f0*/  ISETP.GT.U32.AND P6, PT, R91.reuse, R6, PT ;  /* 0x000000065b00720c */ /* 0x040fe20003fc4070 */
[----:B------:R-:W-:Y:S02]  /*1600*/  IMAD.MOV.U32 R44, RZ, RZ, R14 ;  /* 0x000000ffff2c7224 */ /* 0x000fe400078e000e */
[C---:B------:R-:W-:Y:S01]  /*1610*/  IMAD R10, R91.reuse, R9, R16 ;  /* 0x000000095b0a7224 */ /* 0x040fe200078e0210 */
[----:B------:R-:W-:Y:S01]  /*1620*/  IABS R16, R17 ;  /* 0x0000001100107213 */ /* 0x000fe20000000000 */
[----:B------:R-:W-:Y:S01]  /*1630*/  @!P1 IMAD.MOV R44, RZ, RZ, -R44 ;  /* 0x000000ffff2c9224 */ /* 0x000fe200078e0a2c */
[----:B------:R-:W-:Y:S01]  /*1640*/  ISETP.GT.U32.AND P1, PT, R91, R8, PT ;  /* 0x000000085b00720c */ /* 0x000fe20003f24070 */
[----:B------:R-:W-:Y:S01]  /*1650*/  @!P2 IMAD.MOV R15, RZ, RZ, -R15 ;  /* 0x000000ffff0fa224 */ /* 0x000fe200078e0a0f */
[----:B------:R-:W-:Y:S01]  /*1660*/  ISETP.GE.AND P2, PT, R20, RZ, PT ;  /* 0x000000ff1400720c */ /* 0x000fe20003f46270 */
[----:B------:R-:W-:Y:S01]  /*1670*/  IMAD.HI.U32 R5, R3, R18, RZ ;  /* 0x0000001203057227 */ /* 0x000fe200078e00ff */
[----:B------:R-:W-:-:S02]  /*1680*/  IABS R20, R21 ;  /* 0x0000001500147213 */ /* 0x000fc40000000000 */
[----:B------:R0:W-:Y:S01]  /*1690*/  STL [R1+0x480], R15 ;  /* 0x0004800f01007387 */ /* 0x0001e20000100800 */
[----:B------:R-:W-:Y:S01]  /*16a0*/  @!P6 IMAD.IADD R6, R6, 0x1, -R91 ;  /* 0x000000010606e824 */ /* 0x000fe200078e0a5b */
[C---:B------:R-:W-:Y:S01]  /*16b0*/  ISETP.GT.U32.AND P6, PT, R91.reuse, R10, PT ;  /* 0x0000000a5b00720c */ /* 0x040fe20003fc4070 */
[----:B------:R-:W-:Y:S02]  /*16c0*/  IMAD.MOV R5, RZ, RZ, -R5 ;  /* 0x000000ffff057224 */ /* 0x000fe400078e0a05 */
[----:B------:R-:W-:Y:S02]  /*16d0*/  IMAD.MOV.U32 R42, RZ, RZ, R12 ;  /* 0x000000ffff2a7224 */ /* 0x000fe400078e000c */
[----:B------:R-:W-:Y:S02]  /*16e0*/  @!P1 IMAD.IADD R8, R8, 0x1, -R91 ;  /* 0x0000000108089824 */ /* 0x000fe400078e0a5b */
[C---:B------:R-:W-:Y:S01]  /*16f0*/  IMAD R12, R91.reuse, R5, R18 ;  /* 0x000000055b0c7224 */ /* 0x040fe200078e0212 */
[----:B0-----:R-:W-:Y:S01]  /*1700*/  LOP3.LUT R15, R90, 0x1c, RZ, 0xfc, !PT ;  /* 0x0000001c5a0f7812 */ /* 0x001fe200078efcff */
[----:B------:R-:W-:Y:S01]  /*1710*/  IMAD.MOV.U32 R22, RZ, RZ, R6 ;  /* 0x000000ffff167224 */ /* 0x000fe200078e0006 */
[----:B------:R-:W-:Y:S01]  /*1720*/  ISETP.GT.U32.AND P1, PT, R91, R8, PT ;  /* 0x000000085b00720c */ /* 0x000fe20003f24070 */
[----:B------:R-:W-:Y:S01]  /*1730*/  IMAD.HI.U32 R9, R3, R16, RZ ;  /* 0x0000001003097227 */ /* 0x000fe200078e00ff */
[----:B------:R-:W-:-:S02]  /*1740*/  IABS R14, R15 ;  /* 0x0000000f000e7213 */ /* 0x000fc40000000000 */
[----:B------:R-:W-:Y:S01]  /*1750*/  IABS R18, R19 ;  /* 0x0000001300127213 */ /* 0x000fe20000000000 */
[----:B------:R-:W-:Y:S02]  /*1760*/  @!P6 IMAD.IADD R10, R10, 0x1, -R91 ;  /* 0x000000010a0ae824 */ /* 0x000fe400078e0a5b */
[----:B------:R-:W-:Y:S01]  /*1770*/  @!P2 IMAD.MOV R22, RZ, RZ, -R22 ;  /* 0x000000ffff16a224 */ /* 0x000fe200078e0a16 */
[----:B------:R-:W-:Y:S01]  /*1780*/  ISETP.GT.U32.AND P2, PT, R91, R12, PT ;  /* 0x0000000c5b00720c */ /* 0x000fe20003f44070 */
[----:B------:R-:W-:Y:S01]  /*1790*/  IMAD.HI.U32 R5, R3, R14, RZ ;  /* 0x0000000e03057227 */ /* 0x000fe200078e00ff */
[----:B------:R-:W-:Y:S02]  /*17a0*/  ISETP.GT.U32.AND P6, PT, R91, R10, PT ;  /* 0x0000000a5b00720c */ /* 0x000fe40003fc4070 */
[----:B------:R0:W-:Y:S01]  /*17b0*/  STL [R1+0x314], R22 ;  /* 0x0003141601007387 */ /* 0x0001e20000100800 */
[----:B------:R-:W-:Y:S01]  /*17c0*/  @!P3 IMAD.MOV R42, RZ, RZ, -R42 ;  /* 0x000000ffff2ab224 */ /* 0x000fe200078e0a2a */
[----:B------:R-:W-:Y:S01]  /*17d0*/  ISETP.GE.AND P3, PT, R13, RZ, PT ;  /* 0x000000ff0d00720c */ /* 0x000fe20003f66270 */
[----:B------:R-:W-:-:S02]  /*17e0*/  IMAD.MOV R5, RZ, RZ, -R5 ;  /* 0x000000ffff057224 */ /* 0x000fc400078e0a05 */
[----:B------:R-:W-:-:S04]  /*17f0*/  IMAD.HI.U32 R11, R3, R18, RZ ;  /* 0x00000012030b7227 */ /* 0x000fc800078e00ff */
[----:B------:R-:W-:Y:S02]  /*1800*/  IMAD.MOV R9, RZ, RZ, -R9 ;  /* 0x000000ffff097224 */ /* 0x000fe400078e0a09 */
[----:B------:R-:W-:-:S04]  /*1810*/  IMAD.HI.U32 R13, R3, R20, RZ ;  /* 0x00000014030d7227 */ /* 0x000fc800078e00ff */
[C---:B------:R-:W-:Y:S02]  /*1820*/  IMAD R6, R91.reuse, R5, R14 ;  /* 0x000000055b067224 */ /* 0x040fe400078e020e */
[----:B------:R-:W-:Y:S02]  /*1830*/  IMAD.MOV R11, RZ, RZ, -R11 ;  /* 0x000000ffff0b7224 */ /* 0x000fe400078e0a0b */
[----:B------:R-:W-:Y:S02]  /*1840*/  IMAD R14, R91, R9, R16 ;  /* 0x000000095b0e7224 */ /* 0x000fe400078e0210 */
[----:B------:R-:W-:Y:S02]  /*1850*/  IMAD.MOV R13, RZ, RZ, -R13 ;  /* 0x000000ffff0d7224 */ /* 0x000fe400078e0a0d */
[--C-:B------:R-:W-:Y:S01]  /*1860*/  @!P1 IMAD.IADD R8, R8, 0x1, -R91.reuse ;  /* 0x0000000108089824 */ /* 0x100fe200078e0a5b */
[----:B------:R-:W-:Y:S01]  /*1870*/  ISETP.GE.AND P1, PT, R15, RZ, PT ;  /* 0x000000ff0f00720c */ /* 0x000fe20003f26270 */
[C---:B------:R-:W-:Y:S01]  /*1880*/  IMAD R16, R91.reuse, R11, R18 ;  /* 0x0000000b5b107224 */ /* 0x040fe200078e0212 */
[----:B------:R-:W-:Y:S01]  /*1890*/  LOP3.LUT R11, R90, 0x24, RZ, 0xfc, !PT ;  /* 0x000000245a0b7812 */ /* 0x000fe200078efcff */
[--C-:B------:R-:W-:Y:S01]  /*18a0*/  @!P2 IMAD.IADD R12, R12, 0x1, -R91.reuse ;  /* 0x000000010c0ca824 */ /* 0x100fe200078e0a5b */
[C---:B------:R-:W-:Y:S01]  /*18b0*/  ISETP.GT.U32.AND P2, PT, R91.reuse, R14, PT ;  /* 0x0000000e5b00720c */ /* 0x040fe20003f44070 */
[C---:B------:R-:W-:Y:S01]  /*18c0*/  IMAD R18, R91.reuse, R13, R20 ;  /* 0x0000000d5b127224 */ /* 0x040fe200078e0214 */
[----:B------:R-:W-:Y:S01]  /*18d0*/  LOP3.LUT R13, R90, 0x26, RZ, 0xfc, !PT ;  /* 0x000000265a0d7812 */ /* 0x000fe200078efcff */
[----:B------:R-:W-:Y:S01]  /*18e0*/  @!P6 IMAD.IADD R10, R10, 0x1, -R91 ;  /* 0x000000010a0ae824 */ /* 0x000fe200078e0a5b */
[C---:B------:R-:W-:Y:S01]  /*18f0*/  ISETP.GT.U32.AND P6, PT, R91.reuse, R6, PT ;  /* 0x000000065b00720c */ /* 0x040fe20003fc4070 */
[----:B------:R-:W-:Y:S01]  /*1900*/  IMAD.MOV.U32 R25, RZ, RZ, R8 ;  /* 0x000000ffff197224 */ /* 0x000fe200078e0008 */
[----:B0-----:R-:W-:Y:S01]  /*1910*/  IABS R22, R13 ;  /* 0x0000000d00167213 */ /* 0x001fe20000000000 */
[----:B------:R-:W-:Y:S01]  /*1920*/  IMAD.MOV.U32 R43, RZ, RZ, R10 ;  /* 0x000000ffff2b7224 */ /* 0x000fe200078e000a */
[----:B------:R-:W-:Y:S01]  /*1930*/  IABS R20, R11 ;  /* 0x0000000b00147213 */ /* 0x000fe20000000000 */
[----:B------:R-:W-:Y:S01]  /*1940*/  @!P4 IMAD.MOV R25, RZ, RZ, -R25 ;  /* 0x000000ffff19c224 */ /* 0x000fe200078e0a19 */
[C---:B------:R-:W-:Y:S01]  /*1950*/  ISETP.GT.U32.AND P4, PT, R91.reuse, R12, PT ;  /* 0x0000000c5b00720c */ /* 0x040fe20003f84070 */
[----:B------:R-:W-:Y:S01]  /*1960*/  @!P5 IMAD.MOV R43, RZ, RZ, -R43 ;  /* 0x000000ffff2bd224 */ /* 0x000fe200078e0a2b */
[----:B------:R-:W-:Y:S01]  /*1970*/  ISETP.GT.U32.AND P5, PT, R91, R16, PT ;  /* 0x000000105b00720c */ /* 0x000fe20003fa4070 */
[----:B------:R-:W-:Y:S01]  /*1980*/  IMAD.HI.U32 R8, R3, R22, RZ ;  /* 0x0000001603087227 */ /* 0x000fe200078e00ff */
[----:B------:R-:W-:Y:S01]  /*1990*/  LOP3.LUT R15, R90, 0x28, RZ, 0xfc, !PT ;  /* 0x000000285a0f7812 */ /* 0x000fe200078efcff */
[----:B------:R0:W-:Y:S02]  /*19a0*/  STL [R1+0x484], R25 ;  /* 0x0004841901007387 */ /* 0x0001e40000100800 */
[--C-:B------:R-:W-:Y:S01]  /*19b0*/  @!P2 IMAD.IADD R14, R14, 0x1, -R91.reuse ;  /* 0x000000010e0ea824 */ /* 0x100fe200078e0a5b */
[----:B------:R-:W-:Y:S01]  /*19c0*/  IABS R24, R15 ;  /* 0x0000000f00187213 */ /* 0x000fe20000000000 */
[----:B------:R-:W-:-:S02]  /*19d0*/  @!P6 IMAD.IADD R6, R6, 0x1, -R91 ;  /* 0x000000010606e824 */ /* 0x000fc400078e0a5b */
[----:B------:R-:W-:Y:S01]  /*19e0*/  IMAD.MOV R10, RZ, RZ, -R8 ;  /* 0x000000ffff0a7224 */ /* 0x000fe200078e0a08 */
[C---:B------:R-:W-:Y:S01]  /*19f0*/  ISETP.GT.U32.AND P2, PT, R91.reuse, R14, PT ;  /* 0x0000000e5b00720c */ /* 0x040fe20003f44070 */
[----:B------:R-:W-:Y:S01]  /*1a00*/  @!P4 IMAD.IADD R12, R12, 0x1, -R91 ;  /* 0x000000010c0cc824 */ /* 0x000fe200078e0a5b */
[C---:B------:R-:W-:Y:S01]  /*1a10*/  ISETP.GT.U32.AND P6, PT, R91.reuse, R6, PT ;  /* 0x000000065b00720c */ /* 0x040fe20003fc4070 */
[C---:B------:R-:W-:Y:S01]  /*1a20*/  IMAD R10, R91.reuse, R10, R22 ;  /* 0x0000000a5b0a7224 */ /* 0x040fe200078e0216 */
[----:B------:R-:W-:Y:S01]  /*1a30*/  ISETP.GT.U32.AND P4, PT, R91, R18, PT ;  /* 0x000000125b00720c */ /* 0x000fe20003f84070 */
[----:B------:R-:W-:-:S04]  /*1a40*/  IMAD.HI.U32 R5, R3, R20, RZ ;  /* 0x0000001403057227 */ /* 0x000fc800078e00ff */
[----:B------:R-:W-:Y:S01]  /*1a50*/  @!P5 IMAD.IADD R16, R16, 0x1, -R91 ;  /* 0x000000011010d824 */ /* 0x000fe200078e0a5b */
[C---:B------:R-:W-:Y:S01]  /*1a60*/  ISETP.GT.U32.AND P5, PT, R91.reuse, R10, PT ;  /* 0x0000000a5b00720c */ /* 0x040fe20003fa4070 */
[----:B------:R-:W-:Y:S02]  /*1a70*/  IMAD.MOV R5, RZ, RZ, -R5 ;  /* 0x000000ffff057224 */ /* 0x000fe400078e0a05 */
[--C-:B------:R-:W-:Y:S02]  /*1a80*/  @!P2 IMAD.IADD R14, R14, 0x1, -R91.reuse ;  /* 0x000000010e0ea824 */ /* 0x100fe400078e0a5b */
[----:B------:R-:W-:Y:S02]  /*1a90*/  IMAD R8, R91, R5, R20 ;  /* 0x000000055b087224 */ /* 0x000fe400078e0214 */
[--C-:B------:R-:W-:Y:S01]  /*1aa0*/  @!P6 IMAD.IADD R6, R6, 0x1, -R91.reuse ;  /* 0x000000010606e824 */ /* 0x100fe200078e0a5b */
[----:B------:R-:W-:Y:S01]  /*1ab0*/  ISETP.GE.AND P6, PT, R17, RZ, PT ;  /* 0x000000ff1100720c */ /* 0x000fe20003fc6270 */
[----:B------:R-:W-:Y:S01]  /*1ac0*/  @!P4 IMAD.IADD R18, R18, 0x1, -R91 ;  /* 0x000000011212c824 */ /* 0x000fe200078e0a5b */
[----:B------:R-:W-:Y:S01]  /*1ad0*/  ISETP.GT.U32.AND P2, PT, R91, R8, PT ;  /* 0x000000085b00720c */ /* 0x000fe20003f44070 */
[----:B------:R-:W-:Y:S01]  /*1ae0*/  IMAD.HI.U32 R5, R3, R24, RZ ;  /* 0x0000001803057227 */ /* 0x000fe200078e00ff */
[----:B------:R-:W-:-:S02]  /*1af0*/  ISETP.GE.AND P4, PT, R19, RZ, PT ;  /* 0x000000ff1300720c */ /* 0x000fc40003f86270 */
[----:B------:R-:W-:Y:S01]  /*1b00*/  LOP3.LUT R17, R90, 0x2c, RZ, 0xfc, !PT ;  /* 0x0000002c5a117812 */ /* 0x000fe200078efcff */
[----:B------:R-:W-:Y:S01]  /*1b10*/  @!P5 IMAD.IADD R10, R10, 0x1, -R91 ;  /* 0x000000010a0ad824 */ /* 0x000fe200078e0a5b */
[----:B------:R-:W-:Y:S01]  /*1b20*/  ISETP.GT.U32.AND P5, PT, R91, R18, PT ;  /* 0x000000125b00720c */ /* 0x000fe20003fa4070 */
[----:B------:R-:W-:Y:S01]  /*1b30*/  IMAD.HI.U32 R9, R3, R26, RZ ;  /* 0x0000001a03097227 */ /* 0x000fe200078e00ff */
[----:B------:R-:W-:-:S03]  /*1b40*/  LOP3.LUT R19, R90, 0x2e, RZ, 0xfc, !PT ;  /* 0x0000002e5a137812 */ /* 0x000fc600078efcff */
[----:B------:R-:W-:Y:S02]  /*1b50*/  IMAD.MOV R5, RZ, RZ, -R5 ;  /* 0x000000ffff057224 */ /* 0x000fe400078e0a05 */
[----:B0-----:R-:W-:Y:S02]  /*1b60*/  IMAD.MOV.U32 R25, RZ, RZ, R6 ;  /* 0x000000ffff197224 */ /* 0x001fe400078e0006 */
[----:B------:R-:W-:Y:S02]  /*1b70*/  IMAD.MOV R9, RZ, RZ, -R9 ;  /* 0x000000ffff097224 */ /* 0x000fe400078e0a09 */
[----:B------:R-:W-:Y:S01]  /*1b80*/  IMAD R20, R91, R5, R24 ;  /* 0x000000055b147224 */ /* 0x000fe200078e0218 */
[----:B------:R-:W-:Y:S01]  /*1b90*/  IABS R5, R17 ;  /* 0x0000001100057213 */ /* 0x000fe20000000000 */
[----:B------:R-:W-:Y:S02]  /*1ba0*/  IMAD.MOV.U32 R41, RZ, RZ, R12 ;  /* 0x000000ffff297224 */ /* 0x000fe400078e000c */
[----:B------:R-:W-:-:S02]  /*1bb0*/  IMAD.MOV.U32 R6, RZ, RZ, R14 ;  /* 0x000000ffff067224 */ /* 0x000fc400078e000e */
[----:B------:R-:W-:Y:S01]  /*1bc0*/  @!P2 IMAD.IADD R8, R8, 0x1, -R91 ;  /* 0x000000010808a824 */ /* 0x000fe200078e0a5b */
[C---:B------:R-:W-:Y:S01]  /*1bd0*/  ISETP.GT.U32.AND P2, PT, R91.reuse, R16, PT ;  /* 0x000000105b00720c */ /* 0x040fe20003f44070 */
[C---:B------:R-:W-:Y:S01]  /*1be0*/  IMAD R22, R91.reuse, R9, R26 ;  /* 0x000000095b167224 */ /* 0x040fe200078e021a */
[----:B------:R-:W-:Y:S01]  /*1bf0*/  IABS R9, R19 ;  /* 0x0000001300097213 */ /* 0x000fe20000000000 */
[----:B------:R-:W-:Y:S01]  /*1c00*/  @!P3 IMAD.MOV R41, RZ, RZ, -R41 ;  /* 0x000000ffff29b224 */ /* 0x000fe200078e0a29 */
[C---:B------:R-:W-:Y:S01]  /*1c10*/  ISETP.GT.U32.AND P3, PT, R91.reuse, R10, PT ;  /* 0x0000000a5b00720c */ /* 0x040fe20003f64070 */
[----:B------:R-:W-:Y:S01]  /*1c20*/  @!P6 IMAD.MOV R6, RZ, RZ, -R6 ;  /* 0x000000ffff06e224 */ /* 0x000fe200078e0a06 */
[C---:B------:R-:W-:Y:S01]  /*1c30*/  ISETP.GT.U32.AND P6, PT, R91.reuse, R20, PT ;  /* 0x000000145b00720c */ /* 0x040fe20003fc4070 */
[----:B------:R-:W-:Y:S01]  /*1c40*/  @!P1 IMAD.MOV R25, RZ, RZ, -R25 ;  /* 0x000000ffff199224 */ /* 0x000fe200078e0a19 */
[C---:B------:R-:W-:Y:S01]  /*1c50*/  ISETP.GT.U32.AND P1, PT, R91.reuse, R8, PT ;  /* 0x000000085b00720c */ /* 0x040fe20003f24070 */
[----:B------:R-:W-:Y:S01]  /*1c60*/  @!P5 IMAD.IADD R18, R18, 0x1, -R91 ;  /* 0x000000011212d824 */ /* 0x000fe200078e0a5b */
[----:B------:R-:W-:Y:S01]  /*1c70*/  ISETP.GT.U32.AND P5, PT, R91, R22, PT ;  /* 0x000000165b00720c */ /* 0x000fe20003fa4070 */
[----:B------:R-:W-:Y:S01]  /*1c80*/  IMAD.MOV.U32 R12, RZ, RZ, R5 ;  /* 0x000000ffff0c7224 */ /* 0x000fe200078e0005 */
[----:B------:R-:W-:Y:S01]  /*1c90*/  STL [R1+0x320], R25 ;  /* 0x0003201901007387 */ /* 0x000fe20000100800 */
[----:B------:R-:W-:-:S02]  /*1ca0*/  IMAD.MOV.U32 R14, RZ, RZ, R9 ;  /* 0x000000ffff0e7224 */ /* 0x000fc400078e0009 */
[----:B------:R-:W-:Y:S01]  /*1cb0*/  IMAD.HI.U32 R5, R3, R12, RZ ;  /* 0x0000000c03057227 */ /* 0x000fe200078e00ff */
[----:B------:R0:W-:Y:S03]  /*1cc0*/  STL [R1+0x488], R6 ;  /* 0x0004880601007387 */ /* 0x0001e60000100800 */
[--C-:B------:R-:W-:Y:S01]  /*1cd0*/  @!P3 IMAD.IADD R10, R10, 0x1, -R91.reuse ;  /* 0x000000010a0ab824 */ /* 0x100fe200078e0a5b */
[----:B------:R-:W-:Y:S01]  /*1ce0*/  ISETP.GE.AND P3, PT, R13, RZ, PT ;  /* 0x000000ff0d00720c */ /* 0x000fe20003f66270 */
[--C-:B------:R-:W-:Y:S01]  /*1cf0*/  @!P6 IMAD.IADD R20, R20, 0x1, -R91.reuse ;  /* 0x000000011414e824 */ /* 0x100fe200078e0a5b */
[----:B------:R-:W-:Y:S01]  /*1d00*/  ISETP.GE.AND P6, PT, R15, RZ, PT ;  /* 0x000000ff0f00720c */ /* 0x000fe20003fc6270 */
[----:B------:R-:W-:Y:S01]  /*1d10*/  @!P1 IMAD.IADD R8, R8, 0x1, -R91 ;  /* 0x0000000108089824 */ /* 0x000fe200078e0a5b */
[----:B------:R-:W-:Y:S01]  /*1d20*/  ISETP.GE.AND P1, PT, R11, RZ, PT ;  /* 0x000000ff0b00720c */ /* 0x000fe20003f26270 */
[----:B------:R-:W-:Y:S01]  /*1d30*/  IMAD.MOV R5, RZ, RZ, -R5 ;  /* 0x000000ffff057224 */ /* 0x000fe200078e0a05 */
[C---:B------:R-:W-:Y:S01]  /*1d40*/  LOP3.LUT R11, R90.reuse, 0x30, RZ, 0xfc, !PT ;  /* 0x000000305a0b7812 */ /* 0x040fe200078efcff */
[----:B0-----:R-:W-:Y:S01]  /*1d50*/  IMAD.HI.U32 R6, R3, R14, RZ ;  /* 0x0000000e03067227 */ /* 0x001fe200078e00ff */
[----:B------:R-:W-:-:S03]  /*1d60*/  LOP3.LUT R13, R90, 0x34, RZ, 0xfc, !PT ;  /* 0x000000345a0d7812 */ /* 0x000fc600078efcff */
[----:B------:R-:W-:Y:S02]  /*1d70*/  IMAD.MOV R9, RZ, RZ, -R6 ;  /* 0x000000ffff097224 */ /* 0x000fe400078e0a06 */
[--C-:B------:R-:W-:Y:S01]  /*1d80*/  @!P5 IMAD.IADD R22, R22, 0x1, -R91.reuse ;  /* 0x000000011616d824 */ /* 0x100fe200078e0a5b */
[C---:B------:R-:W-:Y:S01]  /*1d90*/  ISETP.GT.U32.AND P5, PT, R91.reuse, R20, PT ;  /* 0x000000145b00720c */ /* 0x040fe20003fa4070 */
[C---:B------:R-:W-:Y:S02]  /*1da0*/  IMAD R6, R91.reuse, R5, R12 ;  /* 0x000000055b067224 */ /* 0x040fe400078e020c */
[----:B------:R-:W-:Y:S01]  /*1db0*/  IMAD R12, R91, R9, R14 ;  /* 0x000000095b0c7224 */ /* 0x000fe200078e020e */
[----:B------:R-:W-:Y:S01]  /*1dc0*/  IABS R14, R11 ;  /* 0x0000000b000e7213 */ /* 0x000fe20000000000 */
[----:B------:R-:W-:Y:S01]  /*1dd0*/  @!P2 IMAD.IADD R16, R16, 0x1, -R91 ;  /* 0x000000011010a824 */ /* 0x000fe200078e0a5b */
[----:B------:R-:W-:Y:S01]  /*1de0*/  ISETP.GE.AND P2, PT, R21, RZ, PT ;  /* 0x000000ff1500720c */ /* 0x000fe20003f46270 */
[----:B------:R-:W-:Y:S01]  /*1df0*/  IMAD.MOV.U32 R24, RZ, RZ, R10 ;  /* 0x000000ffff187224 */ /* 0x000fe200078e000a */
[C---:B------:R-:W-:Y:S01]  /*1e00*/  LOP3.LUT R9, R90.reuse, 0x32, RZ, 0xfc, !PT ;  /* 0x000000325a097812 */ /* 0x040fe200078efcff */
[----:B------:R-:W-:Y:S01]  /*1e10*/  IMAD.MOV.U32 R40, RZ, RZ, R16 ;  /* 0x000000ffff287224 */ /* 0x000fe200078e0010 */
[----:B------:R-:W-:Y:S01]  /*1e20*/  LOP3.LUT R21, R90, 0x3c, RZ, 0xfc, !PT ;  /* 0x0000003c5a157812 */ /* 0x000fe200078efcff */
[----:B------:R-:W-:Y:S01]  /*1e30*/  IMAD.HI.U32 R5, R3, R14, RZ ;  /* 0x0000000e03057227 */ /* 0x000fe200078e00ff */
[----:B------:R-:W-:-:S03]  /*1e40*/  IABS R10, R9 ;  /* 0x00000009000a7213 */ /* 0x000fc60000000000 */
[----:B------:R-:W-:Y:S01]  /*1e50*/  @!P3 IMAD.MOV R24, RZ, RZ, -R24 ;  /* 0x000000ffff18b224 */ /* 0x000fe200078e0a18 */
[C---:B------:R-:W-:Y:S01]  /*1e60*/  ISETP.GT.U32.AND P3, PT, R91.reuse, R12, PT ;  /* 0x0000000c5b00720c */ /* 0x040fe20003f64070 */
[----:B------:R-:W-:Y:S01]  /*1e70*/  @!P4 IMAD.MOV R40, RZ, RZ, -R40 ;  /* 0x000000ffff28c224 */ /* 0x000fe200078e0a28 */
[----:B------:R-:W-:Y:S01]  /*1e80*/  ISETP.GT.U32.AND P4, PT, R91, R6, PT ;  /* 0x000000065b00720c */ /* 0x000fe20003f84070 */
[----:B------:R-:W-:Y:S01]  /*1e90*/  @!P5 IMAD.IADD R20, R20, 0x1, -R91 ;  /* 0x000000011414d824 */ /* 0x000fe200078e0a5b */
[----:B------:R-:W-:Y:S01]  /*1ea0*/  ISETP.GE.AND P5, PT, R17, RZ, PT ;  /* 0x000000ff1100720c */ /* 0x000fe20003fa6270 */
[----:B------:R-:W-:Y:S02]  /*1eb0*/  IMAD.MOV R5, RZ, RZ, -R5 ;  /* 0x000000ffff057224 */ /* 0x000fe400078e0a05 */
[----:B------:R-:W-:Y:S02]  /*1ec0*/  IMAD.MOV.U32 R25, RZ, RZ, R8 ;  /* 0x000000ffff197224 */ /* 0x000fe400078e0008 */
[----:B------:R-:W-:Y:S01]  /*1ed0*/  IMAD R8, R91, R5, R14 ;  /* 0x000000055b087224 */ /* 0x000fe200078e020e */
[----:B------:R-:W-:Y:S01]  /*1ee0*/  IABS R14, R13 ;  /* 0x0000000d000e7213 */ /* 0x000fe20000000000 */
[----:B------:R-:W-:-:S02]  /*1ef0*/  IMAD.MOV.U32 R56, RZ, RZ, R20 ;  /* 0x000000ffff387224 */ /* 0x000fc400078e0014 */
[----:B------:R-:W-:Y:S02]  /*1f00*/  IMAD.MOV.U32 R57, RZ, RZ, R18 ;  /* 0x000000ffff397224 */ /* 0x000fe400078e0012 */
[----:B------:R-:W-:Y:S01]  /*1f10*/  @!P6 IMAD.MOV R56, RZ, RZ, -R56 ;  /* 0x000000ffff38e224 */ /* 0x000fe200078e0a38 */
[C---:B------:R-:W-:Y:S01]  /*1f20*/  ISETP.GT.U32.AND P6, PT, R91.reuse, R8, PT ;  /* 0x000000085b00720c */ /* 0x040fe20003fc4070 */
[----:B------:R-:W-:Y:S02]  /*1f30*/  @!P3 IMAD.IADD R12, R12, 0x1, -R91 ;  /* 0x000000010c0cb824 */ /* 0x000fe400078e0a5b */
[----:B------:R-:W-:Y:S01]  /*1f40*/  @!P2 IMAD.MOV R57, RZ, RZ, -R57 ;  /* 0x000000ffff39a224 */ /* 0x000fe200078e0a39 */
[C---:B------:R-:W-:Y:S01]  /*1f50*/  ISETP.GT.U32.AND P2, PT, R91.reuse, R22, PT ;  /* 0x000000165b00720c */ /* 0x040fe20003f44070 */
[----:B------:R-:W-:Y:S01]  /*1f60*/  @!P4 IMAD.IADD R6, R6, 0x1, -R91 ;  /* 0x000000010606c824 */ /* 0x000fe200078e0a5b */
[----:B------:R-:W-:Y:S01]  /*1f70*/  ISETP.GT.U32.AND P3, PT, R91, R12, PT ;  /* 0x0000000c5b00720c */ /* 0x000fe20003f64070 */
[----:B------:R-:W-:-:S03]  /*1f80*/  IMAD.HI.U32 R5, R3, R10, RZ ;  /* 0x0000000a03057227 */ /* 0x000fc600078e00ff */
[----:B------:R-:W-:Y:S01]  /*1f90*/  ISETP.GT.U32.AND P4, PT, R91, R6, PT ;  /* 0x000000065b00720c */ /* 0x000fe20003f84070 */
[----:B------:R-:W-:Y:S01]  /*1fa0*/  @!P1 IMAD.MOV R25, RZ, RZ, -R25 ;  /* 0x000000ffff199224 */ /* 0x000fe200078e0a19 */
[----:B------:R-:W-:Y:S01]  /*1fb0*/  ISETP.GE.AND P1, PT, R23, RZ, PT ;  /* 0x000000ff1700720c */ /* 0x000fe20003f26270 */
[----:B------:R-:W-:Y:S01]  /*1fc0*/  IMAD.MOV R5, RZ, RZ, -R5 ;  /* 0x000000ffff057224 */ /* 0x000fe200078e0a05 */
[----:B------:R-:W-:Y:S01]  /*1fd0*/  LOP3.LUT R23, R90, 0x4e, RZ, 0xfc, !PT ;  /* 0x0000004e5a177812 */ /* 0x000fe200078efcff */
[--C-:B------:R-:W-:Y:S01]  /*1fe0*/  @!P6 IMAD.IADD R8, R8, 0x1, -R91.reuse ;  /* 0x000000010808e824 */ /* 0x100fe200078e0a5b */
[----:B------:R-:W-:Y:S01]  /*1ff0*/  STL [R1+0x370], R25 ;  /* 0x0003701901007387 */ /* 0x000fe20000100800 */
[----:B------:R-:W-:Y:S01]  /*2000*/  IMAD R10, R91, R5, R10 ;  /* 0x000000055b0a7224 */ /* 0x000fe200078e020a */
[----:B------:R-:W-:Y:S01]  /*2010*/  IABS R28, R23 ;  /* 0x00000017001c7213 */ /* 0x000fe20000000000 */
[--C-:B------:R-:W-:Y:S01]  /*2020*/  @!P2 IMAD.IADD R22, R22, 0x1, -R91.reuse ;  /* 0x000000011616a824 */ /* 0x100fe200078e0a5b */
[----:B------:R-:W-:Y:S01]  /*2030*/  ISETP.GE.AND P2, PT, R19, RZ, PT ;  /* 0x000000ff1300720c */ /* 0x000fe20003f46270 */
[--C-:B------:R-:W-:Y:S01]  /*2040*/  @!P3 IMAD.IADD R12, R12, 0x1, -R91.reuse ;  /* 0x000000010c0cb824 */ /* 0x100fe200078e0a5b */
[----:B------:R-:W-:Y:S01]  /*2050*/  ISETP.GT.U32.AND P6, PT, R91, R8, PT ;  /* 0x000000085b00720c */ /* 0x000fe20003fc4070 */
[----:B------:R-:W-:Y:S01]  /*2060*/  IMAD.HI.U32 R5, R3, R14, RZ ;  /* 0x0000000e03057227 */ /* 0x000fe200078e00ff */
[----:B------:R-:W-:Y:S01]  /*2070*/  ISETP.GT.U32.AND P3, PT, R91, R10, PT ;  /* 0x0000000a5b00720c */ /* 0x000fe20003f64070 */
[----:B------:R-:W-:Y:S01]  /*2080*/  STL [R1+0x48c], R24 ;  /* 0x00048c1801007387 */ /* 0x000fe20000100800 */
[C---:B------:R-:W-:Y:S01]  /*2090*/  LOP3.LUT R19, R90.reuse, 0x40, RZ, 0xfc, !PT ;  /* 0x000000405a137812 */ /* 0x040fe200078efcff */
[----:B------:R-:W-:Y:S01]  /*20a0*/  IMAD.MOV.U32 R51, RZ, RZ, R22 ;  /* 0x000000ffff337224 */ /* 0x000fe200078e0016 */
[----:B------:R-:W-:Y:S01]  /*20b0*/  LOP3.LUT R22, R90, 0x3e, RZ, 0xfc, !PT ;  /* 0x0000003e5a167812 */ /* 0x000fe200078efcff */
[----:B------:R-:W-:Y:S01]  /*20c0*/  @!P4 IMAD.IADD R6, R6, 0x1, -R91 ;  /* 0x000000010606c824 */ /* 0x000fe200078e0a5b */
[----:B------:R-:W-:Y:S01]  /*20d0*/  ISETP.GE.AND P4, PT, R9, RZ, PT ;  /* 0x000000ff0900720c */ /* 0x000fe20003f86270 */
[----:B------:R-:W-:Y:S01]  /*20e0*/  IMAD.MOV R5, RZ, RZ, -R5 ;  /* 0x000000ffff057224 */ /* 0x000fe200078e0a05 */
[C---:B------:R-:W-:Y:S01]  /*20f0*/  LOP3.LUT R9, R90.reuse, 0x38, RZ, 0xfc, !PT ;  /* 0x000000385a097812 */ /* 0x040fe200078efcff */
[----:B------:R-:W-:Y:S01]  /*2100*/  @!P1 IMAD.MOV R51, RZ, RZ, -R51 ;  /* 0x000000ffff339224 */ /* 0x000fe200078e0a33 */
[----:B------:R-:W-:Y:S01]  /*2110*/  ISETP.GE.AND P1, PT, R11, RZ, PT ;  /* 0x000000ff0b00720c */ /* 0x000fe20003f26270 */
[----:B------:R-:W-:Y:S01]  /*2120*/  IMAD.MOV.U32 R15, RZ, RZ, R6 ;  /* 0x000000ffff0f7224 */ /* 0x000fe200078e0006 */
[----:B------:R-:W-:Y:S01]  /*2130*/  LOP3.LUT R11, R90, 0x36, RZ, 0xfc, !PT ;  /* 0x000000365a0b7812 */ /* 0x000fe200078efcff */
[----:B------:R-:W-:Y:S01]  /*2140*/  IMAD R14, R91, R5, R14 ;  /* 0x000000055b0e7224 */ /* 0x000fe200078e020e */
[----:B------:R-:W-:Y:S01]  /*2150*/  IABS R18, R22 ;  /* 0x0000001600127213 */ /* 0x000fe20000000000 */
[----:B------:R-:W-:Y:S01]  /*2160*/  @!P5 IMAD.MOV R15, RZ, RZ, -R15 ;  /* 0x000000ffff0fd224 */ /* 0x000fe200078e0a0f */
[----:B------:R-:W-:Y:S01]  /*2170*/  IABS R16, R11 ;  /* 0x0000000b00107213 */ /* 0x000fe20000000000 */
[----:B------:R-:W-:Y:S01]  /*2180*/  @!P2 IMAD.MOV R12, RZ, RZ, -R12 ;  /* 0x000000ffff0ca224 */ /* 0x000fe200078e0a0c */
[----:B------:R-:W-:Y:S01]  /*2190*/  ISETP.GE.AND P2, PT, R11, RZ, PT ;  /* 0x000000ff0b00720c */ /* 0x000fe20003f46270 */
[--C-:B------:R-:W-:Y:S01]  /*21a0*/  @!P6 IMAD.IADD R8, R8, 0x1, -R91.reuse ;  /* 0x000000010808e824 */ /* 0x100fe200078e0a5b */
[----:B------:R-:W-:Y:S01]  /*21b0*/  ISETP.GT.U32.AND P6, PT, R91, R14, PT ;  /* 0x0000000e5b00720c */ /* 0x000fe20003fc4070 */
[----:B------:R-:W-:Y:S01]  /*21c0*/  @!P3 IMAD.IADD R10, R10, 0x1, -R91 ;  /* 0x000000010a0ab824 */ /* 0x000fe200078e0a5b */
[----:B------:R-:W-:Y:S01]  /*21d0*/  STL [R1+0x374], R15 ;  /* 0x0003740f01007387 */ /* 0x000fe20000100800 */
[----:B------:R-:W-:Y:S01]  /*21e0*/  IMAD.HI.U32 R6, R3, R16, RZ ;  /* 0x0000001003067227 */ /* 0x000fe200078e00ff */
[----:B------:R-:W-:-:S02]  /*21f0*/  LOP3.LUT R11, R90, 0x3a, RZ, 0xfc, !PT ;  /* 0x0000003a5a0b7812 */ /* 0x000fc400078efcff */
[----:B------:R0:W-:Y:S01]  /*2200*/  STL [R1+0x490], R12 ;  /* 0x0004900c01007387 */ /* 0x0001e20000100800 */
[C---:B------:R-:W-:Y:S01]  /*2210*/  ISETP.GT.U32.AND P3, PT, R91.reuse, R10, PT ;  /* 0x0000000a5b00720c */ /* 0x040fe20003f64070 */
[----:B------:R-:W-:Y:S01]  /*2220*/  IMAD.MOV R6, RZ, RZ, -R6 ;  /* 0x000000ffff067224 */ /* 0x000fe200078e0a06 */
[----:B------:R-:W-:Y:S01]  /*2230*/  IABS R20, R19 ;  /* 0x0000001300147213 */ /* 0x000fe20000000000 */
[----:B------:R-:W-:Y:S01]  /*2240*/  IMAD.MOV.U32 R50, RZ, RZ, R8 ;  /* 0x000000ffff327224 */ /* 0x000fe200078e0008 */
[----:B------:R-:W-:Y:S01]  /*2250*/  IABS R8, R11 ;  /* 0x0000000b00087213 */ /* 0x000fe20000000000 */
[----:B------:R-:W-:Y:S01]  /*2260*/  IMAD R16, R91, R6, R16 ;  /* 0x000000065b107224 */ /* 0x000fe200078e0210 */
[----:B------:R-:W-:Y:S01]  /*2270*/  ISETP.GE.AND P5, PT, R13, RZ, PT ;  /* 0x000000ff0d00720c */ /* 0x000fe20003fa6270 */
[--C-:B------:R-:W-:Y:S01]  /*2280*/  @!P6 IMAD.IADD R14, R14, 0x1, -R91.reuse ;  /* 0x000000010e0ee824 */ /* 0x100fe200078e0a5b */
[----:B------:R-:W-:Y:S01]  /*2290*/  LOP3.LUT R13, R90, 0x42, RZ, 0xfc, !PT ;  /* 0x000000425a0d7812 */ /* 0x000fe200078efcff */
[----:B------:R-:W-:Y:S01]  /*22a0*/  @!P1 IMAD.MOV R50, RZ, RZ, -R50 ;  /* 0x000000ffff329224 */ /* 0x000fe200078e0a32 */
[----:B0-----:R-:W-:Y:S01]  /*22b0*/  IABS R12, R9 ;  /* 0x00000009000c7213 */ /* 0x001fe20000000000 */
[----:B------:R-:W-:Y:S01]  /*22c0*/  IMAD R7, R7, R87, RZ ;  /* 0x0000005707077224 */ /* 0x000fe200078e02ff */
[C---:B------:R-:W-:Y:S01]  /*22d0*/  ISETP.GT.U32.AND P1, PT, R91.reuse, R16, PT ;  /* 0x000000105b00720c */ /* 0x040fe20003f24070 */
[----:B------:R-:W-:Y:S01]  /*22e0*/  @!P3 IMAD.IADD R10, R10, 0x1, -R91 ;  /* 0x000000010a0ab824 */ /* 0x000fe200078e0a5b */
[----:B------:R-:W-:Y:S01]  /*22f0*/  ISETP.GT.U32.AND P6, PT, R91, R14, PT ;  /* 0x0000000e5b00720c */ /* 0x000fe20003fc4070 */
[----:B------:R-:W-:Y:S01]  /*2300*/  IMAD.HI.U32 R5, R3, R12, RZ ;  /* 0x0000000c03057227 */ /* 0x000fe200078e00ff */
[----:B------:R-:W-:-:S02]  /*2310*/  ISETP.GE.AND P3, PT, R9, RZ, PT ;  /* 0x000000ff0900720c */ /* 0x000fc40003f66270 */
[----:B------:R-:W-:Y:S01]  /*2320*/  IABS R9, R21 ;  /* 0x0000001500097213 */ /* 0x000fe20000000000 */
[----:B------:R-:W-:Y:S01]  /*2330*/  IMAD.MOV R5, RZ, RZ, -R5 ;  /* 0x000000ffff057224 */ /* 0x000fe200078e0a05 */
[----:B------:R-:W-:Y:S01]  /*2340*/  IABS R24, R27 ;  /* 0x0000001b00187213 */ /* 0x000fe20000000000 */
[----:B------:R-:W-:Y:S01]  /*2350*/  IMAD.MOV.U32 R49, RZ, RZ, R10 ;  /* 0x000000ffff317224 */ /* 0x000fe200078e000a */
[----:B------:R-:W-:Y:S01]  /*2360*/  LOP3.LUT R25, R90, 0x4c, RZ, 0xfc, !PT ;  /* 0x0000004c5a197812 */ /* 0x000fe200078efcff */
[----:B------:R-:W-:Y:S02]  /*2370*/  IMAD R6, R91, R5, R12 ;  /* 0x000000055b067224 */ /* 0x000fe400078e020c */
[----:B------:R-:W-:Y:S01]  /*2380*/  IMAD.HI.U32 R5, R3, R8, RZ ;  /* 0x0000000803057227 */ /* 0x000fe200078e00ff */
[----:B------:R-:W-:-:S03]  /*2390*/  IABS R26, R25 ;  /* 0x00000019001a7213 */ /* 0x000fc60000000000 */
[----:B------:R-:W-:Y:S02]  /*23a0*/  IMAD.MOV R5, RZ, RZ, -R5 ;  /* 0x000000ffff057224 */ /* 0x000fe400078e0a05 */
[----:B------:R-:W-:Y:S01]  /*23b0*/  @!P4 IMAD.MOV R49, RZ, RZ, -R49 ;  /* 0x000000ffff31c224 */ /* 0x000fe200078e0a31 */
[C---:B------:R-:W-:Y:S01]  /*23c0*/  ISETP.GT.U32.AND P4, PT, R91.reuse, R6, PT ;  /* 0x000000065b00720c */ /* 0x040fe20003f84070 */
[C---:B------:R-:W-:Y:S02]  /*23d0*/  IMAD R8, R91.reuse, R5, R8 ;  /* 0x000000055b087224 */ /* 0x040fe400078e0208 */
[--C-:B------:R-:W-:Y:S02]  /*23e0*/  @!P1 IMAD.IADD R16, R16, 0x1, -R91.reuse ;  /* 0x0000000110109824 */ /* 0x100fe400078e0a5b */
[----:B------:R-:W-:Y:S01]  /*23f0*/  @!P6 IMAD.IADD R14, R14, 0x1, -R91 ;  /* 0x000000010e0ee824 */ /* 0x000fe200078e0a5b */
[C---:B------:R-:W-:Y:S01]  /*2400*/  ISETP.GT.U32.AND P6, PT, R91.reuse, R8, PT ;  /* 0x000000085b00720c */ /* 0x040fe20003fc4070 */
[----:B------:R-:W-:Y:S01]  /*2410*/  IMAD.MOV.U32 R12, RZ, RZ, R9 ;  /* 0x000000ffff0c7224 */ /* 0x000fe200078e0009 */
[----:B------:R-:W-:Y:S01]  /*2420*/  ISETP.GT.U32.AND P1, PT, R91, R16, PT ;  /* 0x000000105b00720c */ /* 0x000fe20003f24070 */
[----:B------:R-:W-:-:S04]  /*2430*/  IMAD.HI.U32 R5, R3, R18, RZ ;  /* 0x0000001203057227 */ /* 0x000fc800078e00ff */
[----:B------:R-:W-:-:S04]  /*2440*/  IMAD.HI.U32 R9, R3, R12, RZ ;  /* 0x0000000c03097227 */ /* 0x000fc800078e00ff */
[----:B------:R-:W-:Y:S02]  /*2450*/  IMAD.MOV R9, RZ, RZ, -R9 ;  /* 0x000000ffff097224 */ /* 0x000fe400078e0a09 */
[----:B------:R-:W-:Y:S02]  /*2460*/  @!P4 IMAD.IADD R6, R6, 0x1, -R91 ;  /* 0x000000010606c824 */ /* 0x000fe400078e0a5b */
[----:B------:R-:W-:Y:S02]  /*2470*/  IMAD.MOV R5, RZ, RZ, -R5 ;  /* 0x000000ffff057224 */ /* 0x000fe400078e0a05 */
[C---:B------:R-:W-:Y:S02]  /*2480*/  IMAD R10, R91.reuse, R9, R12 ;  /* 0x000000095b0a7224 */ /* 0x040fe400078e020c */
[--C-:B------:R-:W-:Y:S01]  /*2490*/  @!P6 IMAD.IADD R8, R8, 0x1, -R91.reuse ;  /* 0x000000010808e824 */ /* 0x100fe200078e0a5b */
[C---:B------:R-:W-:Y:S01]  /*24a0*/  ISETP.GT.U32.AND P6, PT, R91.reuse, R6, PT ;  /* 0x000000065b00720c */ /* 0x040fe20003fc4070 */
[C---:B------:R-:W-:Y:S01]  /*24b0*/  IMAD R12, R91.reuse, R5, R18 ;  /* 0x000000055b0c7224 */ /* 0x040fe200078e0212 */
[----:B------:R-:W-:Y:S01]  /*24c0*/  ISETP.GT.U32.AND P4, PT, R91, R10, PT ;  /* 0x0000000a5b00720c */ /* 0x000fe20003f84070 */
[----:B------:R-:W-:Y:S01]  /*24d0*/  @!P1 IMAD.IADD R16, R16, 0x1, -R91 ;  /* 0x0000000110109824 */ /* 0x000fe200078e0a5b */
[----:B------:R-:W-:Y:S01]  /*24e0*/  ISETP.GE.AND P1, PT, R11, RZ, PT ;  /* 0x000000ff0b00720c */ /* 0x000fe20003f26270 */
[----:B------:R-:W-:-:S04]  /*24f0*/  IMAD.HI.U32 R5, R3, R20, RZ ;  /* 0x0000001403057227 */ /* 0x000fc800078e00ff */
[----:B------:R-:W-:Y:S01]  /*2500*/  IMAD.MOV.U32 R15, RZ, RZ, R16 ;  /* 0x000000ffff0f7224 */ /* 0x000fe200078e0010 */
[----:B------:R-:W-:Y:S01]  /*2510*/  IABS R16, R13 ;  /* 0x0000000d00107213 */ /* 0x000fe20000000000 */
[----:B------:R-:W-:Y:S02]  /*2520*/  IMAD.MOV R5, RZ, RZ, -R5 ;  /* 0x000000ffff057224 */ /* 0x000fe400078e0a05 */
[----:B------:R-:W-:Y:S02]  /*2530*/  IMAD.MOV.U32 R17, RZ, RZ, R14 ;  /* 0x000000ffff117224 */ /* 0x000fe400078e000e */
[----:B------:R-:W-:Y:S01]  /*2540*/  @!P2 IMAD.MOV R15, RZ, RZ, -R15 ;  /* 0x000000ffff0fa224 */ /* 0x000fe200078e0a0f */
[C---:B------:R-:W-:Y:S01]  /*2550*/  ISETP.GT.U32.AND P2, PT, R91.reuse, R12, PT ;  /* 0x0000000c5b00720c */ /* 0x040fe20003f44070 */
[----:B------:R-:W-:Y:S02]  /*2560*/  IMAD R14, R91, R5, R20 ;  /* 0x000000055b0e7224 */ /* 0x000fe400078e0214 */
[----:B------:R-:W-:-:S02]  /*2570*/  @!P6 IMAD.IADD R6, R6, 0x1, -R91 ;  /* 0x000000010606e824 */ /* 0x000fc400078e0a5b */
[----:B------:R-:W-:Y:S01]  /*2580*/  @!P5 IMAD.MOV R17, RZ, RZ, -R17 ;  /* 0x000000ffff11d224 */ /* 0x000fe200078e0a11 */
[C---:B------:R-:W-:Y:S01]  /*2590*/  ISETP.GT.U32.AND P6, PT, R91.reuse, R14, PT ;  /* 0x0000000e5b00720c */ /* 0x040fe20003fc4070 */
[--C-:B------:R-:W-:Y:S01]  /*25a0*/  @!P4 IMAD.IADD R10, R10, 0x1, -R91.reuse ;  /* 0x000000010a0ac824 */ /* 0x100fe200078e0a5b */
[----:B------:R-:W-:Y:S01]  /*25b0*/  ISETP.GT.U32.AND P5, PT, R91, R8, PT ;  /* 0x000000085b00720c */ /* 0x000fe20003fa4070 */
[----:B------:R-:W-:Y:S01]  /*25c0*/  IMAD.HI.U32 R5, R3, R16, RZ ;  /* 0x0000001003057227 */ /* 0x000fe200078e00ff */
[----:B------:R0:W-:Y:S02]  /*25d0*/  STL [R1+0x478], R17 ;  /* 0x0004781101007387 */ /* 0x0001e40000100800 */
[----:B------:R-:W-:Y:S01]  /*25e0*/  ISETP.GT.U32.AND P4, PT, R91, R10, PT ;  /* 0x0000000a5b00720c */ /* 0x000fe20003f84070 */
[----:B------:R-:W-:Y:S01]  /*25f0*/  @!P2 IMAD.IADD R12, R12, 0x1, -R91 ;  /* 0x000000010c0ca824 */ /* 0x000fe200078e0a5b */
[----:B------:R1:W-:Y:S01]  /*2600*/  STL [R1+0x494], R15 ;  /* 0x0004940f01007387 */ /* 0x0003e20000100800 */
[----:B------:R-:W-:-:S02]  /*2610*/  IMAD.MOV R11, RZ, RZ, -R5 ;  /* 0x000000ffff0b7224 */ /* 0x000fc400078e0a05 */
[----:B------:R-:W-:Y:S01]  /*2620*/  IMAD.MOV.U32 R48, RZ, RZ, R6 ;  /* 0x000000ffff307224 */ /* 0x000fe200078e0006 */
[----:B------:R-:W-:Y:S01]  /*2630*/  ISETP.GT.U32.AND P2, PT, R91, R12, PT ;  /* 0x0000000c5b00720c */ /* 0x000fe20003f44070 */
[--C-:B------:R-:W-:Y:S01]  /*2640*/  @!P6 IMAD.IADD R14, R14, 0x1, -R91.reuse ;  /* 0x000000010e0ee824 */ /* 0x100fe200078e0a5b */
[----:B0-----:R-:W-:Y:S01]  /*2650*/  LOP3.LUT R17, R90, 0x44, RZ, 0xfc, !PT ;  /* 0x000000445a117812 */ /* 0x001fe200078efcff */
[--C-:B------:R-:W-:Y:S01]  /*2660*/  @!P5 IMAD.IADD R8, R8, 0x1, -R91.reuse ;  /* 0x000000010808d824 */ /* 0x100fe200078e0a5b */
[----:B------:R-:W-:Y:S01]  /*2670*/  ISETP.GE.AND P5, PT, R21, RZ, PT ;  /* 0x000000ff1500720c */ /* 0x000fe20003fa6270 */
[C---:B------:R-:W-:Y:S01]  /*2680*/  IMAD R16, R91.reuse, R11, R16 ;  /* 0x0000000b5b107224 */ /* 0x040fe200078e0210 */
[----:B------:R-:W-:Y:S01]  /*2690*/  IABS R18, R17 ;  /* 0x0000001100127213 */ /* 0x000fe20000000000 */
[----:B------:R-:W-:Y:S01]  /*26a0*/  @!P4 IMAD.IADD R10, R10, 0x1, -R91 ;  /* 0x000000010a0ac824 */ /* 0x000fe200078e0a5b */
[----:B------:R-:W-:Y:S01]  /*26b0*/  ISETP.GT.U32.AND P6, PT, R91, R14, PT ;  /* 0x0000000e5b00720c */ /* 0x000fe20003fc4070 */
[----:B------:R-:W-:Y:S01]  /*26c0*/  IMAD.MOV.U32 R52, RZ, RZ, R8 ;  /* 0x000000ffff347224 */ /* 0x000fe200078e0008 */
[C---:B-1----:R-:W-:Y:S01]  /*26d0*/  LOP3.LUT R15, R90.reuse, 0x46, RZ, 0xfc, !PT ;  /* 0x000000465a0f7812 */ /* 0x042fe200078efcff */
[----:B------:R-:W-:Y:S01]  /*26e0*/  IMAD.HI.U32 R5, R3, R18, RZ ;  /* 0x0000001203057227 */ /* 0x000fe200078e00ff */
[----:B------:R-:W-:-:S02]  /*26f0*/  LOP3.LUT R21, R90, 0x48, RZ, 0xfc, !PT ;  /* 0x000000485a157812 */ /* 0x000fc400078efcff */
[----:B------:R-:W-:Y:S01]  /*2700*/  IABS R20, R15 ;  /* 0x0000000f00147213 */ /* 0x000fe20000000000 */
[----:B------:R-:W-:Y:S01]  /*2710*/  IMAD.MOV R5, RZ, RZ, -R5 ;  /* 0x000000ffff057224 */ /* 0x000fe200078e0a05 */
[----:B------:R-:W-:Y:S01]  /*2720*/  ISETP.GE.AND P4, PT, R22, RZ, PT ;  /* 0x000000ff1600720c */ /* 0x000fe20003f86270 */
[----:B------:R-:W-:Y:S01]  /*2730*/  @!P2 IMAD.IADD R12, R12, 0x1, -R91 ;  /* 0x000000010c0ca824 */ /* 0x000fe200078e0a5b */
[----:B------:R-:W-:Y:S01]  /*2740*/  IABS R22, R21 ;  /* 0x0000001500167213 */ /* 0x000fe20000000000 */
[C---:B------:R-:W-:Y:S01]  /*2750*/  IMAD R18, R91.reuse, R5, R18 ;  /* 0x000000055b127224 */ /* 0x040fe200078e0212 */
[----:B------:R-:W-:Y:S01]  /*2760*/  ISETP.GT.U32.AND P2, PT, R91, R16, PT ;  /* 0x000000105b00720c */ /* 0x000fe20003f44070 */
[----:B------:R-:W-:-:S04]  /*2770*/  IMAD.HI.U32 R9, R3, R20, RZ ;  /* 0x0000001403097227 */ /* 0x000fc800078e00ff */
[----:B------:R-:W-:Y:S01]  /*2780*/  @!P6 IMAD.IADD R14, R14, 0x1, -R91 ;  /* 0x000000010e0ee824 */ /* 0x000fe200078e0a5b */
[----:B------:R-:W-:Y:S01]  /*2790*/  ISETP.GT.U32.AND P6, PT, R91, R18, PT ;  /* 0x000000125b00720c */ /* 0x000fe20003fc4070 */
[----:B------:R-:W-:Y:S02]  /*27a0*/  IMAD.MOV R9, RZ, RZ, -R9 ;  /* 0x000000ffff097224 */ /* 0x000fe400078e0a09 */
[----:B------:R-:W-:-:S04]  /*27b0*/  IMAD.HI.U32 R5, R3, R22, RZ ;  /* 0x0000001603057227 */ /* 0x000fc800078e00ff */
[C---:B------:R-:W-:Y:S02]  /*27c0*/  IMAD R20, R91.reuse, R9, R20 ;  /* 0x000000095b147224 */ /* 0x040fe400078e0214 */
[----:B------:R-:W-:Y:S02]  /*27d0*/  IMAD.MOV R5, RZ, RZ, -R5 ;  /* 0x000000ffff057224 */ /* 0x000fe400078e0a05 */
[----:B------:R-:W-:Y:S01]  /*27e0*/  @!P2 IMAD.IADD R16, R16, 0x1, -R91 ;  /* 0x000000011010a824 */ /* 0x000fe200078e0a5b */
[C---:B------:R-:W-:Y:S01]  /*27f0*/  ISETP.GT.U32.AND P2, PT, R91.reuse, R20, PT ;  /* 0x000000145b00720c */ /* 0x040fe20003f44070 */
[----:B------:R-:W-:Y:S02]  /*2800*/  IMAD R22, R91, R5, R22 ;  /* 0x000000055b167224 */ /* 0x000fe400078e0216 */
[----:B------:R-:W-:-:S04]  /*2810*/  IMAD.HI.U32 R5, R3, R24, RZ ;  /* 0x0000001803057227 */ /* 0x000fc800078e00ff */
[----:B------:R-:W-:Y:S01]  /*2820*/  @!P6 IMAD.IADD R18, R18, 0x1, -R91 ;  /* 0x000000011212e824 */ /* 0x000fe200078e0a5b */
[C---:B------:R-:W-:Y:S01]  /*2830*/  ISETP.GT.U32.AND P6, PT, R91.reuse, R22, PT ;  /* 0x000000165b00720c */ /* 0x040fe20003fc4070 */
[----:B------:R-:W-:Y:S02]  /*2840*/  IMAD.MOV R11, RZ, RZ, -R5 ;  /* 0x000000ffff0b7224 */ /* 0x000fe400078e0a05 */
[----:B------:R-:W-:Y:S02]  /*2850*/  IMAD.MOV.U32 R31, RZ, RZ, R12 ;  /* 0x000000ffff1f7224 */ /* 0x000fe400078e000c */
[----:B------:R-:W-:Y:S01]  /*2860*/  IMAD R24, R91, R11, R24 ;  /* 0x0000000b5b187224 */ /* 0x000fe200078e0218 */
[----:B------:R-:W-:Y:S01]  /*2870*/  LOP3.LUT R11, R90, 0x52, RZ, 0xfc, !PT ;  /* 0x000000525a0b7812 */ /* 0x000fe200078efcff */
[----:B------:R-:W-:Y:S01]  /*2880*/  @!P2 IMAD.IADD R20, R20, 0x1, -R91 ;  /* 0x000000011414a824 */ /* 0x000fe200078e0a5b */
[----:B------:R-:W-:Y:S01]  /*2890*/  ISETP.GE.AND P2, PT, R19, RZ, PT ;  /* 0x000000ff1300720c */ /* 0x000fe20003f46270 */
[----:B------:R-:W-:Y:S01]  /*28a0*/  @!P4 IMAD.MOV R31, RZ, RZ, -R31 ;  /* 0x000000ffff1fc224 */ /* 0x000fe200078e0a1f */
[C---:B------:R-:W-:Y:S01]  /*28b0*/  ISETP.GT.U32.AND P4, PT, R91.reuse, R24, PT ;  /* 0x000000185b00720c */ /* 0x040fe20003f84070 */
[----:B------:R-:W-:Y:S01]  /*28c0*/  IMAD.MOV.U32 R33, RZ, RZ, R10 ;  /* 0x000000ffff217224 */ /* 0x000fe200078e000a */
[----:B------:R-:W-:Y:S01]  /*28d0*/  IABS R12, R11 ;  /* 0x0000000b000c7213 */ /* 0x000fe20000000000 */
[----:B------:R-:W-:Y:S01]  /*28e0*/  @!P6 IMAD.IADD R22, R22, 0x1, -R91 ;  /* 0x000000011616e824 */ /* 0x000fe200078e0a5b */
[----:B------:R-:W-:Y:S01]  /*28f0*/  ISETP.GT.U32.AND P6, PT, R91, R20, PT ;  /* 0x000000145b00720c */ /* 0x000fe20003fc4070 */
[----:B------:R-:W-:Y:S01]  /*2900*/  IMAD.HI.U32 R5, R3, R28, RZ ;  /* 0x0000001c03057227 */ /* 0x000fe200078e00ff */
[----:B------:R-:W-:-:S03]  /*2910*/  LOP3.LUT R19, R90, 0x5a, RZ, 0xfc, !PT ;  /* 0x0000005a5a137812 */ /* 0x000fc600078efcff */
[----:B------:R-:W-:Y:S01]  /*2920*/  @!P5 IMAD.MOV R33, RZ, RZ, -R33 ;  /* 0x000000ffff21d224 */ /* 0x000fe200078e0a21 */
[C---:B------:R-:W-:Y:S01]  /*2930*/  ISETP.GT.U32.AND P5, PT, R91.reuse, R22, PT ;  /* 0x000000165b00720c */ /* 0x040fe20003fa4070 */
[----:B------:R-:W-:Y:S02]  /*2940*/  IMAD.MOV R5, RZ, RZ, -R5 ;  /* 0x000000ffff057224 */ /* 0x000fe400078e0a05 */
[----:B------:R-:W-:Y:S01]  /*2950*/  @!P1 IMAD.MOV R52, RZ, RZ, -R52 ;  /* 0x000000ffff349224 */ /* 0x000fe200078e0a34 */
[----:B------:R-:W-:Y:S01]  /*2960*/  ISETP.GT.U32.AND P1, PT, R91, R18, PT ;  /* 0x000000125b00720c */ /* 0x000fe20003f24070 */
[----:B------:R-:W-:Y:S01]  /*2970*/  IMAD.HI.U32 R9, R3, R26, RZ ;  /* 0x0000001a03097227 */ /* 0x000fe200078e00ff */
[----:B------:R-:W-:Y:S03]  /*2980*/  STL [R1+0x498], R33 ;  /* 0x0004982101007387 */ /* 0x000fe60000100800 */
[----:B------:R-:W-:Y:S01]  /*2990*/  @!P3 IMAD.MOV R48, RZ, RZ, -R48 ;  /* 0x000000ffff30b224 */ /* 0x000fe200078e0a30 */
[C---:B------:R-:W-:Y:S01]  /*29a0*/  ISETP.GT.U32.AND P3, PT, R91.reuse, R16, PT ;  /* 0x000000105b00720c */ /* 0x040fe20003f64070 */
[----:B------:R-:W-:Y:S01]  /*29b0*/  IMAD R6, R91, R5, R28 ;  /* 0x000000055b067224 */ /* 0x000fe200078e021c */
[----:B------:R-:W-:Y:S01]  /*29c0*/  STL [R1+0x49c], R31 ;  /* 0x00049c1f01007387 */ /* 0x000fe20000100800 */
[----:B------:R-:W-:-:S02]  /*29d0*/  IMAD.MOV R9, RZ, RZ, -R9 ;  /* 0x000000ffff097224 */ /* 0x000fc400078e0a09 */
[----:B------:R-:W-:Y:S01]  /*29e0*/  @!P4 IMAD.IADD R24, R24, 0x1, -R91 ;  /* 0x000000011818c824 */ /* 0x000fe200078e0a5b */
[----:B------:R-:W-:Y:S01]  /*29f0*/  ISETP.GE.AND P4, PT, R21, RZ, PT ;  /* 0x000000ff1500720c */ /* 0x000fe20003f86270 */
[----:B------:R-:W-:Y:S01]  /*2a00*/  IMAD.HI.U32 R5, R3, R30, RZ ;  /* 0x0000001e03057227 */ /* 0x000fe200078e00ff */
[----:B------:R-:W-:-:S03]  /*2a10*/  LOP3.LUT R21, R90, 0x62, RZ, 0xfc, !PT ;  /* 0x000000625a157812 */ /* 0x000fc600078efcff */
[--C-:B------:R-:W-:Y:S01]  /*2a20*/  @!P6 IMAD.IADD R20, R20, 0x1, -R91.reuse ;  /* 0x000000011414e824 */ /* 0x100fe200078e0a5b */
[C---:B------:R-:W-:Y:S01]  /*2a30*/  ISETP.GT.U32.AND P6, PT, R91.reuse, R6, PT ;  /* 0x000000065b00720c */ /* 0x040fe20003fc4070 */
[----:B------:R-:W-:Y:S02]  /*2a40*/  IMAD R26, R91, R9, R26 ;  /* 0x000000095b1a7224 */ /* 0x000fe400078e021a */
[----:B------:R-:W-:Y:S02]  /*2a50*/  IMAD.MOV.U32 R36, RZ, RZ, R14 ;  /* 0x000000ffff247224 */ /* 0x000fe400078e000e */
[----:B------:R-:W-:Y:S01]  /*2a60*/  @!P5 IMAD.IADD R22, R22, 0x1, -R91 ;  /* 0x000000011616d824 */ /* 0x000fe200078e0a5b */
[----:B------:R-:W-:Y:S01]  /*2a70*/  ISETP.GE.AND P5, PT, R15, RZ, PT ;  /* 0x000000ff0f00720c */ /* 0x000fe20003fa6270 */
[----:B------:R-:W-:Y:S01]  /*2a80*/  IMAD.MOV R5, RZ, RZ, -R5 ;  /* 0x000000ffff057224 */ /* 0x000fe200078e0a05 */
[----:B------:R-:W-:Y:S01]  /*2a90*/  LOP3.LUT R15, R90, 0x66, RZ, 0xfc, !PT ;  /* 0x000000665a0f7812 */ /* 0x000fe200078efcff */
[----:B------:R-:W-:Y:S01]  /*2aa0*/  @!P2 IMAD.MOV R36, RZ, RZ, -R36 ;  /* 0x000000ffff24a224 */ /* 0x000fe200078e0a24 */
[----:B------:R-:W-:Y:S01]  /*2ab0*/  ISETP.GT.U32.AND P2, PT, R91, R26, PT ;  /* 0x0000001a5b00720c */ /* 0x000fe20003f44070 */
[--C-:B------:R-:W-:Y:S01]  /*2ac0*/  @!P1 IMAD.IADD R18, R18, 0x1, -R91.reuse ;  /* 0x0000000112129824 */ /* 0x100fe200078e0a5b */
[----:B------:R-:W-:Y:S01]  /*2ad0*/  ISETP.GE.AND P1, PT, R17, RZ, PT ;  /* 0x000000ff1100720c */ /* 0x000fe20003f26270 */
[--C-:B------:R-:W-:Y:S01]  /*2ae0*/  @!P3 IMAD.IADD R16, R16, 0x1, -R91.reuse ;  /* 0x000000011010b824 */ /* 0x100fe200078e0a5b */
[----:B------:R-:W-:Y:S01]  /*2af0*/  ISETP.GE.AND P3, PT, R13, RZ, PT ;  /* 0x000000ff0d00720c */ /* 0x000fe20003f66270 */
[C---:B------:R-:W-:Y:S01]  /*2b00*/  IMAD R8, R91.reuse, R5, R30 ;  /* 0x000000055b087224 */ /* 0x040fe200078e021e */
[C---:B------:R-:W-:Y:S01]  /*2b10*/  LOP3.LUT R13, R90.reuse, 0x54, RZ, 0xfc, !PT ;  /* 0x000000545a0d7812 */ /* 0x040fe200078efcff */
[----:B------:R-:W-:Y:S01]  /*2b20*/  IMAD.MOV.U32 R54, RZ, RZ, R22 ;  /* 0x000000ffff367224 */ /* 0x000fe200078e0016 */
[----:B------:R-:W-:Y:S01]  /*2b30*/  LOP3.LUT R17, R90, 0x5c, RZ, 0xfc, !PT ;  /* 0x0000005c5a117812 */ /* 0x000fe200078efcff */
[----:B------:R-:W-:Y:S01]  /*2b40*/  @!P6 IMAD.IADD R6, R6, 0x1, -R91 ;  /* 0x000000010606e824 */ /* 0x000fe200078e0a5b */
[C---:B------:R-:W-:Y:S01]  /*2b50*/  ISETP.GT.U32.AND P6, PT, R91.reuse, R24, PT ;  /* 0x000000185b00720c */ /* 0x040fe20003fc4070 */
[----:B------:R-:W-:Y:S01]  /*2b60*/  @!P4 IMAD.MOV R54, RZ, RZ, -R54 ;  /* 0x000000ffff36c224 */ /* 0x000fe200078e0a36 */
[----:B------:R-:W-:Y:S01]  /*2b70*/  ISETP.GT.U32.AND P4, PT, R91, R8, PT ;  /* 0x000000085b00720c */ /* 0x000fe20003f84070 */
[----:B------:R-:W-:-:S02]  /*2b80*/  IMAD.MOV.U32 R9, RZ, RZ, R18 ;  /* 0x000000ffff097224 */ /* 0x000fc400078e0012 */
[----:B------:R-:W-:Y:S01]  /*2b90*/  IMAD.MOV.U32 R10, RZ, RZ, R16 ;  /* 0x000000ffff0a7224 */ /* 0x000fe200078e0010 */
[----:B------:R-:W-:Y:S01]  /*2ba0*/  IABS R16, R19 ;  /* 0x0000001300107213 */ /* 0x000fe20000000000 */
[----:B------:R-:W-:Y:S01]  /*2bb0*/  @!P2 IMAD.IADD R26, R26, 0x1, -R91 ;  /* 0x000000011a1aa824 */ /* 0x000fe200078e0a5b */
[----:B------:R-:W-:Y:S01]  /*2bc0*/  ISETP.GE.AND P2, PT, R27, RZ, PT ;  /* 0x000000ff1b00720c */ /* 0x000fe20003f46270 */
[----:B------:R-:W-:Y:S01]  /*2bd0*/  @!P1 IMAD.MOV R9, RZ, RZ, -R9 ;  /* 0x000000ffff099224 */ /* 0x000fe200078e0a09 */
[C---:B------:R-:W-:Y:S01]  /*2be0*/  ISETP.GT.U32.AND P1, PT, R91.reuse, R6, PT ;  /* 0x000000065b00720c */ /* 0x040fe20003f24070 */
[----:B------:R-:W-:Y:S01]  /*2bf0*/  IMAD.MOV.U32 R5, RZ, RZ, R20 ;  /* 0x000000ffff057224 */ /* 0x000fe200078e0014 */
[----:B------:R-:W-:Y:S01]  /*2c00*/  IABS R20, R17 ;  /* 0x0000001100147213 */ /* 0x000fe20000000000 */
[----:B------:R-:W-:Y:S01]  /*2c10*/  @!P3 IMAD.MOV R10, RZ, RZ, -R10 ;  /* 0x000000ffff0ab224 */ /* 0x000fe200078e0a0a */
[----:B------:R-:W-:Y:S01]  /*2c20*/  ISETP.GT.U32.AND P3, PT, R91, R26, PT ;  /* 0x0000001a5b00720c */ /* 0x000fe20003f64070 */
[----:B------:R-:W-:Y:S01]  /*2c30*/  @!P5 IMAD.MOV R5, RZ, RZ, -R5 ;  /* 0x000000ffff05d224 */ /* 0x000fe200078e0a05 */
[----:B------:R-:W-:Y:S01]  /*2c40*/  ISETP.GE.AND P5, PT, R25, RZ, PT ;  /* 0x000000ff1900720c */ /* 0x000fe20003fa6270 */
[--C-:B------:R-:W-:Y:S01]  /*2c50*/  @!P4 IMAD.IADD R8, R8, 0x1, -R91.reuse ;  /* 0x000000010808c824 */ /* 0x100fe200078e0a5b */
[----:B------:R0:W-:Y:S01]  /*2c60*/  STL [R1+0x138], R10 ;  /* 0x0001380a01007387 */ /* 0x0001e20000100800 */
[----:B------:R-:W-:Y:S01]  /*2c70*/  @!P6 IMAD.IADD R24, R24, 0x1, -R91 ;  /* 0x000000011818e824 */ /* 0x000fe200078e0a5b */
[----:B------:R-:W-:-:S02]  /*2c80*/  ISETP.GE.AND P6, PT, R23, RZ, PT ;  /* 0x000000ff1700720c */ /* 0x000fc40003fc6270 */
[----:B------:R1:W-:Y:S01]  /*2c90*/  STL [R1+0x4a0], R9 ;  /* 0x0004a00901007387 */ /* 0x0003e20000100800 */
[----:B------:R-:W-:Y:S01]  /*2ca0*/  ISETP.GT.U32.AND P4, PT, R91, R8, PT ;  /* 0x000000085b00720c */ /* 0x000fe20003f84070 */
[--C-:B------:R-:W-:Y:S01]  /*2cb0*/  @!P1 IMAD.IADD R6, R6, 0x1, -R91.reuse ;  /* 0x0000000106069824 */ /* 0x100fe200078e0a5b */
[----:B------:R-:W-:Y:S01]  /*2cc0*/  ISETP.GE.AND P1, PT, R11, RZ, PT ;  /* 0x000000ff0b00720c */ /* 0x000fe20003f26270 */
[----:B------:R2:W-:Y:S01]  /*2cd0*/  STL [R1+0x4a4], R5 ;  /* 0x0004a40501007387 */ /* 0x0005e20000100800 */
[----:B------:R-:W-:Y:S01]  /*2ce0*/  @!P3 IMAD.IADD R26, R26, 0x1, -R91 ;  /* 0x000000011a1ab824 */ /* 0x000fe200078e0a5b */
[----:B0-----:R-:W-:Y:S01]  /*2cf0*/  IABS R10, R13 ;  /* 0x0000000d000a7213 */ /* 0x001fe20000000000 */
[----:B------:R-:W-:Y:S01]  /*2d00*/  IMAD.MOV.U32 R11, RZ, RZ, R6 ;  /* 0x000000ffff0b7224 */ /* 0x000fe200078e0006 */
[----:B------:R-:W-:Y:S01]  /*2d10*/  ISETP.GE.AND P3, PT, R29, RZ, PT ;  /* 0x000000ff1d00720c */ /* 0x000fe20003f66270 */
[----:B------:R-:W-:Y:S01]  /*2d20*/  IMAD.MOV.U32 R14, RZ, RZ, R24 ;  /* 0x000000ffff0e7224 */ /* 0x000fe200078e0018 */
[C---:B------:R-:W-:Y:S01]  /*2d30*/  LOP3.LUT R25, R90.reuse, 0x60, RZ, 0xfc, !PT ;  /* 0x000000605a197812 */ /* 0x040fe200078efcff */
[----:B-1----:R-:W-:Y:S01]  /*2d40*/  IMAD.HI.U32 R9, R3, R10, RZ ;  /* 0x0000000a03097227 */ /* 0x002fe200078e00ff */
[----:B------:R-:W-:-:S02]  /*2d50*/  LOP3.LUT R23, R90, 0x64, RZ, 0xfc, !PT ;  /* 0x000000645a177812 */ /* 0x000fc400078efcff */
[----:B------:R-:W-:Y:S01]  /*2d60*/  IABS R22, R25 ;  /* 0x0000001900167213 */ /* 0x000fe20000000000 */
[----:B--2---:R-:W-:Y:S01]  /*2d70*/  IMAD.HI.U32 R5, R3, R12, RZ ;  /* 0x0000000c03057227 */ /* 0x004fe200078e00ff */
[----:B------:R-:W-:-:S03]  /*2d80*/  IABS R24, R15 ;  /* 0x0000000f00187213 */ /* 0x000fc60000000000 */
[----:B------:R-:W-:Y:S02]  /*2d90*/  IMAD.MOV R5, RZ, RZ, -R5 ;  /* 0x000000ffff057224 */ /* 0x000fe400078e0a05 */
[----:B------:R-:W-:Y:S02]  /*2da0*/  @!P6 IMAD.MOV R11, RZ, RZ, -R11 ;  /* 0x000000ffff0be224 */ /* 0x000fe400078e0a0b */
[C---:B------:R-:W-:Y:S01]  /*2db0*/  IMAD R12, R91.reuse, R5, R12 ;  /* 0x000000055b0c7224 */ /* 0x040fe200078e020c */
[----:B------:R-:W-:Y:S01]  /*2dc0*/  LOP3.LUT R5, R90, 0x56, RZ, 0xfc, !PT ;  /* 0x000000565a057812 */ /* 0x000fe200078efcff */
[----:B------:R-:W-:Y:S02]  /*2dd0*/  IMAD.MOV R9, RZ, RZ, -R9 ;  /* 0x000000ffff097224 */ /* 0x000fe400078e0a09 */
[----:B------:R-:W-:Y:S01]  /*2de0*/  @!P4 IMAD.IADD R8, R8, 0x1, -R91 ;  /* 0x000000010808c824 */ /* 0x000fe200078e0a5b */
[C---:B------:R-:W-:Y:S01]  /*2df0*/  ISETP.GT.U32.AND P6, PT, R91.reuse, R12, PT ;  /* 0x0000000c5b00720c */ /* 0x040fe20003fc4070 */
[----:B------:R-:W-:Y:S01]  /*2e00*/  @!P2 IMAD.MOV R14, RZ, RZ, -R14 ;  /* 0x000000ffff0ea224 */ /* 0x000fe200078e0a0e */
[----:B------:R-:W-:Y:S01]  /*2e10*/  IABS R6, R5 ;  /* 0x0000000500067213 */ /* 0x000fe20000000000 */
[----:B------:R-:W-:Y:S01]  /*2e20*/  IMAD R10, R91, R9, R10 ;  /* 0x000000095b0a7224 */ /* 0x000fe200078e020a */
[----:B------:R-:W-:Y:S01]  /*2e30*/  LOP3.LUT R9, R90, 0x58, RZ, 0xfc, !PT ;  /* 0x000000585a097812 */ /* 0x000fe200078efcff */
[----:B------:R-:W-:Y:S01]  /*2e40*/  IMAD.MOV.U32 R35, RZ, RZ, R8 ;  /* 0x000000ffff237224 */ /* 0x000fe200078e0008 */
[----:B------:R0:W-:Y:S01]  /*2e50*/  STL [R1+0xd0], R14 ;  /* 0x0000d00e01007387 */ /* 0x0001e20000100800 */
[----:B------:R-:W-:-:S02]  /*2e60*/  ISETP.GE.AND P2, PT, R13, RZ, PT ;  /* 0x000000ff0d00720c */ /* 0x000fc40003f46270 */
[----:B------:R-:W-:Y:S01]  /*2e70*/  @!P3 IMAD.MOV R35, RZ, RZ, -R35 ;  /* 0x000000ffff23b224 */ /* 0x000fe200078e0a23 */
[----:B------:R-:W-:Y:S02]  /*2e80*/  ISETP.GT.U32.AND P3, PT, R91, R10, PT ;  /* 0x0000000a5b00720c */ /* 0x000fe40003f64070 */
[----:B------:R-:W-:Y:S01]  /*2e90*/  ISETP.GE.AND P4, PT, R9, RZ, PT ;  /* 0x000000ff0900720c */ /* 0x000fe20003f86270 */
[----:B------:R-:W-:Y:S01]  /*2ea0*/  @!P6 IMAD.IADD R12, R12, 0x1, -R91 ;  /* 0x000000010c0ce824 */ /* 0x000fe200078e0a5b */
[----:B------:R-:W-:Y:S01]  /*2eb0*/  LOP3.LUT R13, R90, 0x5e, RZ, 0xfc, !PT ;  /* 0x0000005e5a0d7812 */ /* 0x000fe200078efcff */
[----:B0-----:R-:W-:-:S03]  /*2ec0*/  IMAD.MOV.U32 R14, RZ, RZ, R26 ;  /* 0x000000ffff0e7224 */ /* 0x001fc600078e001a */
[----:B------:R-:W-:Y:S01]  /*2ed0*/  ISETP.GT.U32.AND P6, PT, R91, R12, PT ;  /* 0x0000000c5b00720c */ /* 0x000fe20003fc4070 */
[----:B------:R-:W-:Y:S01]  /*2ee0*/  @!P5 IMAD.MOV R14, RZ, RZ, -R14 ;  /* 0x000000ffff0ed224 */ /* 0x000fe200078e0a0e */
[----:B------:R-:W-:Y:S01]  /*2ef0*/  ISETP.GE.AND P5, PT, R5, RZ, PT ;  /* 0x000000ff0500720c */ /* 0x000fe20003fa6270 */
[----:B------:R-:W-:Y:S01]  /*2f00*/  IMAD.HI.U32 R5, R3, R6, RZ ;  /* 0x0000000603057227 */ /* 0x000fe200078e00ff */
[----:B------:R-:W-:Y:S02]  /*2f10*/  IABS R18, R13 ;  /* 0x0000000d00127213 */ /* 0x000fe40000000000 */
[----:B------:R0:W-:Y:S01]  /*2f20*/  STL [R1+0x4a8], R14 ;  /* 0x0004a80e01007387 */ /* 0x0001e20000100800 */
[----:B------:R-:W-:Y:S02]  /*2f30*/  IMAD.MOV R8, RZ, RZ, -R5 ;  /* 0x000000ffff087224 */ /* 0x000fe400078e0a05 */
[----:B------:R-:W-:Y:S01]  /*2f40*/  @!P3 IMAD.IADD R10, R10, 0x1, -R91 ;  /* 0x000000010a0ab824 */ /* 0x000fe200078e0a5b */
[----:B------:R1:W-:Y:S01]  /*2f50*/  STL [R1+0x4ac], R11 ;  /* 0x0004ac0b01007387 */ /* 0x0003e20000100800 */
[----:B------:R-:W-:-:S02]  /*2f60*/  IMAD R6, R91, R8, R6 ;  /* 0x000000085b067224 */ /* 0x000fc400078e0206 */
[----:B------:R-:W-:Y:S01]  /*2f70*/  @!P6 IMAD.IADD R12, R12, 0x1, -R91 ;  /* 0x000000010c0ce824 */ /* 0x000fe200078e0a5b */
[----:B------:R-:W-:Y:S02]  /*2f80*/  ISETP.GT.U32.AND P3, PT, R91, R10, PT ;  /* 0x0000000a5b00720c */ /* 0x000fe40003f64070 */
[----:B0-----:R-:W-:Y:S01]  /*2f90*/  IABS R14, R9 ;  /* 0x00000009000e7213 */ /* 0x001fe20000000000 */
[----:B------:R-:W-:Y:S01]  /*2fa0*/  IMAD.HI.U32 R9, R3, R20, RZ ;  /* 0x0000001403097227 */ /* 0x000fe200078e00ff */
[----:B------:R-:W-:-:S03]  /*2fb0*/  ISETP.GT.U32.AND P6, PT, R91, R6, PT ;  /* 0x000000065b00720c */ /* 0x000fc60003fc4070 */
[----:B------:R-:W-:-:S04]  /*2fc0*/  IMAD.HI.U32 R5, R3, R14, RZ ;  /* 0x0000000e03057227 */ /* 0x000fc800078e00ff */
[----:B------:R-:W-:Y:S02]  /*2fd0*/  IMAD.MOV R8, RZ, RZ, -R5 ;  /* 0x000000ffff087224 */ /* 0x000fe400078e0a05 */
[----:B------:R-:W-:-:S04]  /*2fe0*/  IMAD.HI.U32 R5, R3, R16, RZ ;  /* 0x0000001003057227 */ /* 0x000fc800078e00ff */
[----:B------:R-:W-:Y:S02]  /*2ff0*/  IMAD.MOV R5, RZ, RZ, -R5 ;  /* 0x000000ffff057224 */ /* 0x000fe400078e0a05 */
[C---:B------:R-:W-:Y:S02]  /*3000*/  IMAD R8, R91.reuse, R8, R14 ;  /* 0x000000085b087224 */ /* 0x040fe400078e020e */
[----:B------:R-:W-:Y:S02]  /*3010*/  IMAD.MOV R9, RZ, RZ, -R9 ;  /* 0x000000ffff097224 */ /* 0x000fe400078e0a09 */
[----:B------:R-:W-:Y:S02]  /*3020*/  IMAD.MOV.U32 R45, RZ, RZ, R12 ;  /* 0x000000ffff2d7224 */ /* 0x000fe400078e000c */
[C---:B------:R-:W-:Y:S01]  /*3030*/  IMAD R14, R91.reuse, R5, R16 ;  /* 0x000000055b0e7224 */ /* 0x040fe200078e0210 */
[----:B------:R-:W-:Y:S01]  /*3040*/  IABS R16, R21 ;  /* 0x0000001500107213 */ /* 0x000fe20000000000 */
[----:B------:R-:W-:-:S02]  /*3050*/  IMAD R20, R91, R9, R20 ;  /* 0x000000095b147224 */ /* 0x000fc400078e0214 */
[----:B------:R-:W-:Y:S01]  /*3060*/  @!P1 IMAD.MOV R45, RZ, RZ, -R45 ;  /* 0x000000ffff2d9224 */ /* 0x000fe200078e0a2d */
[C---:B------:R-:W-:Y:S01]  /*3070*/  ISETP.GT.U32.AND P1, PT, R91.reuse, R8, PT ;  /* 0x000000085b00720c */ /* 0x040fe20003f24070 */
[--C-:B------:R-:W-:Y:S01]  /*3080*/  @!P3 IMAD.IADD R10, R10, 0x1, -R91.reuse ;  /* 0x000000010a0ab824 */ /* 0x100fe200078e0a5b */
[C---:B------:R-:W-:Y:S01]  /*3090*/  ISETP.GT.U32.AND P3, PT, R91.reuse, R14, PT ;  /* 0x0000000e5b00720c */ /* 0x040fe20003f64070 */
[----:B------:R-:W-:Y:S01]  /*30a0*/  @!P6 IMAD.IADD R6, R6, 0x1, -R91 ;  /* 0x000000010606e824 */ /* 0x000fe200078e0a5b */
[----:B------:R-:W-:Y:S01]  /*30b0*/  ISETP.GT.U32.AND P6, PT, R91, R20, PT ;  /* 0x000000145b00720c */ /* 0x000fe20003fc4070 */
[----:B-1----:R-:W-:-:S04]  /*30c0*/  IMAD.HI.U32 R11, R3, R18, RZ ;  /* 0x00000012030b7227 */ /* 0x002fc800078e00ff */
[----:B------:R-:W-:Y:S02]  /*30d0*/  IMAD.MOV R11, RZ, RZ, -R11 ;  /* 0x000000ffff0b7224 */ /* 0x000fe400078e0a0b */
[----:B------:R-:W-:-:S04]  /*30e0*/  IMAD.HI.U32 R5, R3, R22, RZ ;  /* 0x0000001603057227 */ /* 0x000fc800078e00ff */
[--C-:B------:R-:W-:Y:S01]  /*30f0*/  @!P1 IMAD.IADD R8, R8, 0x1, -R91.reuse ;  /* 0x0000000108089824 */ /* 0x100fe200078e0a5b */
[C---:B------:R-:W-:Y:S01]  /*3100*/  ISETP.GT.U32.AND P1, PT, R91.reuse, R6, PT ;  /* 0x000000065b00720c */ /* 0x040fe20003f24070 */
[--C-:B------:R-:W-:Y:S02]  /*3110*/  @!P3 IMAD.IADD R14, R14, 0x1, -R91.reuse ;  /* 0x000000010e0eb824 */ /* 0x100fe400078e0a5b */
[----:B------:R-:W-:Y:S01]  /*3120*/  @!P6 IMAD.IADD R20, R20, 0x1, -R91 ;  /* 0x000000011414e824 */ /* 0x000fe200078e0a5b */
[C---:B------:R-:W-:Y:S01]  /*3130*/  ISETP.GT.U32.AND P3, PT, R91.reuse, R8, PT ;  /* 0x000000085b00720c */ /* 0x040fe20003f64070 */
[C---:B------:R-:W-:Y:S01]  /*3140*/  IMAD R12, R91.reuse, R11, R18 ;  /* 0x0000000b5b0c7224 */ /* 0x040fe200078e0212 */
[----:B------:R-:W-:Y:S01]  /*3150*/  ISETP.GT.U32.AND P6, PT, R91, R14, PT ;  /* 0x0000000e5b00720c */ /* 0x000fe20003fc4070 */
[----:B------:R-:W-:Y:S01]  /*3160*/  IMAD.MOV R5, RZ, RZ, -R5 ;  /* 0x000000ffff057224 */ /* 0x000fe200078e0a05 */
[----:B------:R-:W-:Y:S01]  /*3170*/  IABS R18, R23 ;  /* 0x0000001700127213 */ /* 0x000fe20000000000 */
[----:B------:R-:W-:-:S02]  /*3180*/  IMAD.MOV.U32 R26, RZ, RZ, R10 ;  /* 0x000000ffff1a7224 */ /* 0x000fc400078e000a */
[C---:B------:R-:W-:Y:S02]  /*3190*/  IMAD R22, R91.reuse, R5, R22 ;  /* 0x000000055b167224 */ /* 0x040fe400078e0216 */
[----:B------:R-:W-:Y:S01]  /*31a0*/  @!P1 IMAD.IADD R6, R6, 0x1, -R91 ;  /* 0x0000000106069824 */ /* 0x000fe200078e0a5b */
[----:B------:R-:W-:Y:S01]  /*31b0*/  ISETP.GT.U32.AND P1, PT, R91, R12, PT ;  /* 0x0000000c5b00720c */ /* 0x000fe20003f24070 */
[----:B------:R-:W-:-:S04]  /*31c0*/  IMAD.HI.U32 R9, R3, R18, RZ ;  /* 0x0000001203097227 */ /* 0x000fc800078e00ff */
[--C-:B------:R-:W-:Y:S01]  /*31d0*/  @!P6 IMAD.IADD R14, R14, 0x1, -R91.reuse ;  /* 0x000000010e0ee824 */ /* 0x100fe200078e0a5b */
[----:B------:R-:W-:Y:S01]  /*31e0*/  ISETP.GT.U32.AND P6, PT, R91, R22, PT ;  /* 0x000000165b00720c */ /* 0x000fe20003fc4070 */
[----:B------:R-:W-:Y:S01]  /*31f0*/  @!P3 IMAD.IADD R8, R8, 0x1, -R91 ;  /* 0x000000010808b824 */ /* 0x000fe200078e0a5b */
[----:B------:R-:W-:Y:S01]  /*3200*/  ISETP.GE.AND P3, PT, R19, RZ, PT ;  /* 0x000000ff1300720c */ /* 0x000fe20003f66270 */
[----:B------:R-:W-:-:S04]  /*3210*/  IMAD.HI.U32 R10, R3, R24, RZ ;  /* 0x00000018030a7227 */ /* 0x000fc800078e00ff */
[----:B------:R-:W-:Y:S01]  /*3220*/  @!P1 IMAD.IADD R12, R12, 0x1, -R91 ;  /* 0x000000010c0c9824 */ /* 0x000fe200078e0a5b */
[----:B------:R-:W-:Y:S01]  /*3230*/  ISETP.GE.AND P1, PT, R13, RZ, PT ;  /* 0x000000ff0d00720c */ /* 0x000fe20003f26270 */
[----:B------:R-:W-:Y:S01]  /*3240*/  @!P2 IMAD.MOV R26, RZ, RZ, -R26 ;  /* 0x000000ffff1aa224 */ /* 0x000fe200078e0a1a */
[C---:B------:R-:W-:Y:S01]  /*3250*/  ISETP.GT.U32.AND P2, PT, R91.reuse, R20, PT ;  /* 0x000000145b00720c */ /* 0x040fe20003f44070 */
[----:B------:R-:W-:Y:S02]  /*3260*/  IMAD.MOV R9, RZ, RZ, -R9 ;  /* 0x000000ffff097224 */ /* 0x000fe400078e0a09 */
[----:B------:R-:W-:Y:S01]  /*3270*/  @!P6 IMAD.IADD R22, R22, 0x1, -R91 ;  /* 0x000000011616e824 */ /* 0x000fe200078e0a5b */
[----:B------:R-:W-:Y:S01]  /*3280*/  ISETP.GT.U32.AND P6, PT, R91, R12, PT ;  /* 0x0000000c5b00720c */ /* 0x000fe20003fc4070 */
[----:B------:R-:W-:Y:S01]  /*3290*/  IMAD.HI.U32 R5, R3, R16, RZ ;  /* 0x0000001003057227 */ /* 0x000fe200078e00ff */
[----:B------:R0:W-:Y:S03]  /*32a0*/  STL [R1+0x4b4], R26 ;  /* 0x0004b41a01007387 */ /* 0x0001e60000100800 */
[----:B------:R-:W-:-:S02]  /*32b0*/  IMAD.MOV R11, RZ, RZ, -R10 ;  /* 0x000000ffff0b7224 */ /* 0x000fc400078e0a0a */
[C---:B------:R-:W-:Y:S01]  /*32c0*/  IMAD R10, R91.reuse, R9, R18 ;  /* 0x000000095b0a7224 */ /* 0x040fe200078e0212 */
[C---:B------:R-:W-:Y:S01]  /*32d0*/  LOP3.LUT R9, R90.reuse, 0x68, RZ, 0xfc, !PT ;  /* 0x000000685a097812 */ /* 0x040fe200078efcff */
[----:B------:R-:W-:Y:S02]  /*32e0*/  IMAD.MOV.U32 R47, RZ, RZ, R14 ;  /* 0x000000ffff2f7224 */ /* 0x000fe400078e000e */
[----:B------:R-:W-:Y:S02]  /*32f0*/  IMAD.MOV R5, RZ, RZ, -R5 ;  /* 0x000000ffff057224 */ /* 0x000fe400078e0a05 */
[C---:B------:R-:W-:Y:S01]  /*3300*/  IMAD R18, R91.reuse, R11, R24 ;  /* 0x0000000b5b127224 */ /* 0x040fe200078e0218 */
[----:B------:R-:W-:Y:S01]  /*3310*/  LOP3.LUT R11, R90, 0x6a, RZ, 0xfc, !PT ;  /* 0x0000006a5a0b7812 */ /* 0x000fe200078efcff */
[----:B------:R-:W-:Y:S01]  /*3320*/  @!P3 IMAD.MOV R47, RZ, RZ, -R47 ;  /* 0x000000ffff2fb224 */ /* 0x000fe200078e0a2f */
[C---:B------:R-:W-:Y:S01]  /*3330*/  ISETP.GT.U32.AND P3, PT, R91.reuse, R10, PT ;  /* 0x0000000a5b00720c */ /* 0x040fe20003f64070 */
[----:B------:R-:W-:Y:S01]  /*3340*/  IMAD R16, R91, R5, R16 ;  /* 0x000000055b107224 */ /* 0x000fe200078e0210 */
[----:B------:R-:W-:Y:S01]  /*3350*/  IABS R14, R11 ;  /* 0x0000000b000e7213 */ /* 0x000fe20000000000 */
[----:B0-----:R-:W-:-:S02]  /*3360*/  IMAD.MOV.U32 R26, RZ, RZ, R6 ;  /* 0x000000ffff1a7224 */ /* 0x001fc400078e0006 */
[--C-:B------:R-:W-:Y:S01]  /*3370*/  @!P6 IMAD.IADD R12, R12, 0x1, -R91.reuse ;  /* 0x000000010c0ce824 */ /* 0x100fe200078e0a5b */
[----:B------:R-:W-:Y:S01]  /*3380*/  ISETP.GT.U32.AND P6, PT, R91, R18, PT ;  /* 0x000000125b00720c */ /* 0x000fe20003fc4070 */
[--C-:B------:R-:W-:Y:S01]  /*3390*/  @!P2 IMAD.IADD R20, R20, 0x1, -R91.reuse ;  /* 0x000000011414a824 */ /* 0x100fe200078e0a5b */
[----:B------:R-:W-:Y:S01]  /*33a0*/  ISETP.GE.AND P2, PT, R17, RZ, PT ;  /* 0x000000ff1100720c */ /* 0x000fe20003f46270 */
[----:B------:R-:W-:Y:S01]  /*33b0*/  @!P5 IMAD.MOV R26, RZ, RZ, -R26 ;  /* 0x000000ffff1ad224 */ /* 0x000fe200078e0a1a */
[----:B------:R-:W-:Y:S01]  /*33c0*/  ISETP.GT.U32.AND P5, PT, R91, R16, PT ;  /* 0x000000105b00720c */ /* 0x000fe20003fa4070 */
[----:B------:R-:W-:Y:S01]  /*33d0*/  IMAD.MOV.U32 R5, RZ, RZ, R20 ;  /* 0x000000ffff057224 */ /* 0x000fe200078e0014 */
[----:B------:R-:W-:Y:S01]  /*33e0*/  LOP3.LUT R17, R90, 0x70, RZ, 0xfc, !PT ;  /* 0x000000705a117812 */ /* 0x000fe200078efcff */
[----:B------:R-:W-:Y:S01]  /*33f0*/  @!P3 IMAD.IADD R10, R10, 0x1, -R91 ;  /* 0x000000010a0ab824 */ /* 0x000fe200078e0a5b */
[----:B------:R-:W-:Y:S01]  /*3400*/  STL [R1+0x4b8], R26 ;  /* 0x0004b81a01007387 */ /* 0x000fe20000100800 */
[----:B------:R-:W-:Y:S01]  /*3410*/  IMAD.MOV.U32 R46, RZ, RZ, R8 ;  /* 0x000000ffff2e7224 */ /* 0x000fe200078e0008 */
[----:B------:R-:W-:Y:S01]  /*3420*/  IABS R8, R9 ;  /* 0x0000000900087213 */ /* 0x000fe20000000000 */
[----:B------:R-:W-:-:S04]  /*3430*/  IMAD.HI.U32 R6, R3, R14, RZ ;  /* 0x0000000e03067227 */ /* 0x000fc800078e00ff */
[----:B------:R-:W-:Y:S01]  /*3440*/  @!P6 IMAD.IADD R18, R18, 0x1, -R91 ;  /* 0x000000011212e824 */ /* 0x000fe200078e0a5b */
[----:B------:R-:W-:Y:S01]  /*3450*/  ISETP.GT.U32.AND P6, PT, R91, R10, PT ;  /* 0x0000000a5b00720c */ /* 0x000fe20003fc4070 */
[----:B------:R-:W-:Y:S01]  /*3460*/  @!P2 IMAD.MOV R5, RZ, RZ, -R5 ;  /* 0x000000ffff05a224 */ /* 0x000fe200078e0a05 */
[----:B------:R-:W-:Y:S01]  /*3470*/  ISETP.GE.AND P2, PT, R25, RZ, PT ;  /* 0x000000ff1900720c */ /* 0x000fe20003f46270 */
[----:B------:R-:W-:Y:S01]  /*3480*/  @!P5 IMAD.IADD R16, R16, 0x1, -R91 ;  /* 0x000000011010d824 */ /* 0x000fe200078e0a5b */
[----:B------:R-:W-:Y:S01]  /*3490*/  ISETP.GE.AND P5, PT, R23, RZ, PT ;  /* 0x000000ff1700720c */ /* 0x000fe20003fa6270 */
[----:B------:R-:W-:Y:S01]  /*34a0*/  IMAD.MOV R6, RZ, RZ, -R6 ;  /* 0x000000ffff067224 */ /* 0x000fe200078e0a06 */
[----:B------:R0:W-:Y:S01]  /*34b0*/  STL [R1+0x4bc], R5 ;  /* 0x0004bc0501007387 */ /* 0x0001e20000100800 */
[----:B------:R-:W-:Y:S01]  /*34c0*/  IMAD.MOV.U32 R13, RZ, RZ, R12 ;  /* 0x000000ffff0d7224 */ /* 0x000fe200078e000c */
[C---:B------:R-:W-:Y:S01]  /*34d0*/  ISETP.GT.U32.AND P3, PT, R91.reuse, R16, PT ;  /* 0x000000105b00720c */ /* 0x040fe20003f64070 */
[----:B------:R-:W-:Y:S01]  /*34e0*/  @!P4 IMAD.MOV R46, RZ, RZ, -R46 ;  /* 0x000000ffff2ec224 */ /* 0x000fe200078e0a2e */
[C---:B------:R-:W-:Y:S01]  /*34f0*/  ISETP.GT.U32.AND P4, PT, R91.reuse, R22, PT ;  /* 0x000000165b00720c */ /* 0x040fe20003f84070 */
[----:B------:R-:W-:-:S02]  /*3500*/  IMAD R12, R91, R6, R14 ;  /* 0x000000065b0c7224 */ /* 0x000fc400078e020e */
[----:B------:R-:W-:Y:S02]  /*3510*/  @!P6 IMAD.IADD R10, R10, 0x1, -R91 ;  /* 0x000000010a0ae824 */ /* 0x000fe400078e0a5b */
[----:B------:R-:W-:Y:S01]  /*3520*/  @!P1 IMAD.MOV R13, RZ, RZ, -R13 ;  /* 0x000000ffff0d9224 */ /* 0x000fe200078e0a0d */
[----:B------:R-:W-:Y:S01]  /*3530*/  ISETP.GT.U32.AND P6, PT, R91, R12, PT ;  /* 0x0000000c5b00720c */ /* 0x000fe20003fc4070 */
[----:B0-----:R-:W-:Y:S01]  /*3540*/  IMAD.HI.U32 R5, R3, R8, RZ ;  /* 0x0000000803057227 */ /* 0x001fe200078e00ff */
[----:B------:R-:W-:Y:S02]  /*3550*/  ISETP.GT.U32.AND P1, PT, R91, R18, PT ;  /* 0x000000125b00720c */ /* 0x000fe40003f24070 */
[----:B------:R0:W-:Y:S01]  /*3560*/  STL [R1+0x4d8], R13 ;  /* 0x0004d80d01007387 */ /* 0x0001e20000100800 */
[----:B------:R-:W-:Y:S02]  /*3570*/  IMAD.MOV R5, RZ, RZ, -R5 ;  /* 0x000000ffff057224 */ /* 0x000fe400078e0a05 */
[----:B------:R-:W-:-:S02]  /*3580*/  @!P3 IMAD.IADD R16, R16, 0x1, -R91 ;  /* 0x000000011010b824 */ /* 0x000fc400078e0a5b */
[----:B------:R-:W-:Y:S02]  /*3590*/  IMAD R8, R91, R5, R8 ;  /* 0x000000055b087224 */ /* 0x000fe400078e0208 */
[--C-:B------:R-:W-:Y:S01]  /*35a0*/  @!P4 IMAD.IADD R22, R22, 0x1, -R91.reuse ;  /* 0x000000011616c824 */ /* 0x100fe200078e0a5b */
[----:B------:R-:W-:Y:S01]  /*35b0*/  ISETP.GE.AND P4, PT, R21, RZ, PT ;  /* 0x000000ff1500720c */ /* 0x000fe20003f86270 */
[--C-:B------:R-:W-:Y:S01]  /*35c0*/  @!P6 IMAD.IADD R12, R12, 0x1, -R91.reuse ;  /* 0x000000010c0ce824 */ /* 0x100fe200078e0a5b */
[C---:B------:R-:W-:Y:S01]  /*35d0*/  ISETP.GT.U32.AND P3, PT, R91.reuse, R8, PT ;  /* 0x000000085b00720c */ /* 0x040fe20003f64070 */
[----:B------:R-:W-:Y:S01]  /*35e0*/  IMAD.MOV.U32 R33, RZ, RZ, R22 ;  /* 0x000000ffff217224 */ /* 0x000fe200078e0016 */
[----:B0-----:R-:W-:Y:S01]  /*35f0*/  LOP3.LUT R13, R90, 0x6c, RZ, 0xfc, !PT ;  /* 0x0000006c5a0d7812 */ /* 0x001fe200078efcff */
[----:B------:R-:W-:Y:S01]  /*3600*/  IMAD.MOV.U32 R34, RZ, RZ, R16 ;  /* 0x000000ffff227224 */ /* 0x000fe200078e0010 */
[----:B------:R-:W-:Y:S01]  /*3610*/  ISETP.GT.U32.AND P6, PT, R91, R12, PT ;  /* 0x0000000c5b00720c */ /* 0x000fe20003fc4070 */
[----:B------:R-:W-:Y:S01]  /*3620*/  @!P1 IMAD.IADD R18, R18, 0x1, -R91 ;  /* 0x0000000112129824 */ /* 0x000fe200078e0a5b */
[----:B------:R-:W-:Y:S01]  /*3630*/  IABS R14, R13 ;  /* 0x0000000d000e7213 */ /* 0x000fe20000000000 */
[----:B------:R-:W-:Y:S01]  /*3640*/  @!P2 IMAD.MOV R33, RZ, RZ, -R33 ;  /* 0x000000ffff21a224 */ /* 0x000fe200078e0a21 */
[----:B------:R-:W-:Y:S01]  /*3650*/  ISETP.GE.AND P1, PT, R9, RZ, PT ;  /* 0x000000ff0900720c */ /* 0x000fe20003f26270 */
[----:B------:R-:W-:Y:S01]  /*3660*/  IMAD.MOV.U32 R19, RZ, RZ, R10 ;  /* 0x000000ffff137224 */ /* 0x000fe200078e000a */
[----:B------:R-:W-:Y:S01]  /*3670*/  ISETP.GE.AND P2, PT, R15, RZ, PT ;  /* 0x000000ff0f00720c */ /* 0x000fe20003f46270 */
[----:B------:R-:W-:Y:S01]  /*3680*/  IMAD.HI.U32 R5, R3, R14, RZ ;  /* 0x0000000e03057227 */ /* 0x000fe200078e00ff */
[----:B------:R-:W-:-:S02]  /*3690*/  LOP3.LUT R15, R90, 0x6e, RZ, 0xfc, !PT ;  /* 0x0000006e5a0f7812 */ /* 0x000fc400078efcff */
[----:B------:R-:W-:Y:S01]  /*36a0*/  IABS R22, R17 ;  /* 0x0000001100167213 */ /* 0x000fe20000000000 */
[----:B------:R-:W-:Y:S01]  /*36b0*/  @!P3 IMAD.IADD R8, R8, 0x1, -R91 ;  /* 0x000000010808b824 */ /* 0x000fe200078e0a5b */
[----:B------:R-:W-:Y:S01]  /*36c0*/  IABS R20, R15 ;  /* 0x0000000f00147213 */ /* 0x000fe20000000000 */
[----:B------:R-:W-:Y:S01]  /*36d0*/  @!P4 IMAD.MOV R34, RZ, RZ, -R34 ;  /* 0x000000ffff22c224 */ /* 0x000fe200078e0a22 */
[----:B------:R-:W-:Y:S01]  /*36e0*/  ISETP.GE.AND P3, PT, R11, RZ, PT ;  /* 0x000000ff0b00720c */ /* 0x000fe20003f66270 */
[----:B------:R-:W-:Y:S01]  /*36f0*/  IMAD.MOV R9, RZ, RZ, -R5 ;  /* 0x000000ffff097224 */ /* 0x000fe200078e0a05 */
[C---:B------:R-:W-:Y:S01]  /*3700*/  ISETP.GT.U32.AND P4, PT, R91.reuse, R8, PT ;  /* 0x000000085b00720c */ /* 0x040fe20003f84070 */
[----:B------:R-:W-:Y:S01]  /*3710*/  @!P6 IMAD.IADD R12, R12, 0x1, -R91 ;  /* 0x000000010c0ce824 */ /* 0x000fe200078e0a5b */
[C---:B------:R-:W-:Y:S01]  /*3720*/  LOP3.LUT R21, R90.reuse, 0x7c, RZ, 0xfc, !PT ;  /* 0x0000007c5a157812 */ /* 0x040fe200078efcff */
[----:B------:R-:W-:Y:S01]  /*3730*/  IMAD R14, R91, R9, R14 ;  /* 0x000000095b0e7224 */ /* 0x000fe200078e020e */
[----:B------:R-:W-:Y:S01]  /*3740*/  LOP3.LUT R11, R90, 0x7a, RZ, 0xfc, !PT ;  /* 0x0000007a5a0b7812 */ /* 0x000fe200078efcff */
[----:B------:R-:W-:-:S03]  /*3750*/  IMAD.HI.U32 R5, R3, R20, RZ ;  /* 0x0000001403057227 */ /* 0x000fc600078e00ff */
[----:B------:R-:W-:Y:S01]  /*3760*/  ISETP.GT.U32.AND P6, PT, R91, R14, PT ;  /* 0x0000000e5b00720c */ /* 0x000fe20003fc4070 */
[----:B------:R-:W-:Y:S02]  /*3770*/  IMAD.MOV R5, RZ, RZ, -R5 ;  /* 0x000000ffff057224 */ /* 0x000fe400078e0a05 */
[----:B------:R-:W-:Y:S02]  /*3780*/  IMAD.MOV.U32 R10, RZ, RZ, R18 ;  /* 0x000000ffff0a7224 */ /* 0x000fe400078e0012 */
[----:B------:R-:W-:Y:S01]  /*3790*/  @!P4 IMAD.IADD R8, R8, 0x1, -R91 ;  /* 0x000000010808c824 */ /* 0x000fe200078e0a5b */
[----:B------:R-:W-:Y:S01]  /*37a0*/  ISETP.GE.AND P4, PT, R17, RZ, PT ;  /* 0x000000ff1100720c */ /* 0x000fe20003f86270 */
[----:B------:R-:W-:Y:S01]  /*37b0*/  IMAD R18, R91, R5, R20 ;  /* 0x000000055b127224 */ /* 0x000fe200078e0214 */
[C---:B------:R-:W-:Y:S01]  /*37c0*/  LOP3.LUT R5, R90.reuse, 0x72, RZ, 0xfc, !PT ;  /* 0x000000725a057812 */ /* 0x040fe200078efcff */
[----:B------:R-:W-:Y:S01]  /*37d0*/  IMAD.MOV.U32 R28, RZ, RZ, R8 ;  /* 0x000000ffff1c7224 */ /* 0x000fe200078e0008 */
[----:B------:R-:W-:Y:S01]  /*37e0*/  LOP3.LUT R17, R90, 0x76, RZ, 0xfc, !PT ;  /* 0x000000765a117812 */ /* 0x000fe200078efcff */
[----:B------:R-:W-:Y:S01]  /*37f0*/  IMAD.HI.U32 R6, R3, R22, RZ ;  /* 0x0000001603067227 */ /* 0x000fe200078e00ff */
[----:B------:R-:W-:-:S02]  /*3800*/  IABS R20, R5 ;  /* 0x0000000500147213 */ /* 0x000fc40000000000 */
[----:B------:R-:W-:Y:S01]  /*3810*/  IABS R16, R17 ;  /* 0x0000001100107213 */ /* 0x000fe20000000000 */
[----:B------:R-:W-:Y:S01]  /*3820*/  @!P1 IMAD.MOV R28, RZ, RZ, -R28 ;  /* 0x000000ffff1c9224 */ /* 0x000fe200078e0a1c */
[----:B------:R-:W-:Y:S01]  /*3830*/  ISETP.GT.U32.AND P1, PT, R91, R18, PT ;  /* 0x000000125b00720c */ /* 0x000fe20003f24070 */
[----:B------:R-:W-:Y:S02]  /*3840*/  @!P6 IMAD.IADD R14, R14, 0x1, -R91 ;  /* 0x000000010e0ee824 */ /* 0x000fe400078e0a5b */
[----:B------:R-:W-:Y:S01]  /*3850*/  @!P5 IMAD.MOV R19, RZ, RZ, -R19 ;  /* 0x000000ffff13d224 */ /* 0x000fe200078e0a13 */
[----:B------:R-:W-:Y:S01]  /*3860*/  ISETP.GE.AND P5, PT, R13, RZ, PT ;  /* 0x000000ff0d00720c */ /* 0x000fe20003fa6270 */
[----:B------:R-:W-:Y:S01]  /*3870*/  @!P2 IMAD.MOV R10, RZ, RZ, -R10 ;  /* 0x000000ffff0aa224 */ /* 0x000fe200078e0a0a */
[----:B------:R-:W-:Y:S01]  /*3880*/  ISETP.GT.U32.AND P6, PT, R91, R14, PT ;  /* 0x0000000e5b00720c */ /* 0x000fe20003fc4070 */
[----:B------:R-:W-:Y:S01]  /*3890*/  IMAD.MOV R6, RZ, RZ, -R6 ;  /* 0x000000ffff067224 */ /* 0x000fe200078e0a06 */
[----:B------:R-:W-:Y:S01]  /*38a0*/  ISETP.GE.AND P2, PT, R15, RZ, PT ;  /* 0x000000ff0f00720c */ /* 0x000fe20003f46270 */
[----:B------:R-:W-:Y:S01]  /*38b0*/  STL [R1+0x550], R19 ;  /* 0x0005501301007387 */ /* 0x000fe20000100800 */
[C---:B------:R-:W-:Y:S01]  /*38c0*/  LOP3.LUT R15, R90.reuse, 0x74, RZ, 0xfc, !PT ;  /* 0x000000745a0f7812 */ /* 0x040fe200078efcff */
[----:B------:R-:W-:Y:S01]  /*38d0*/  IMAD R6, R91, R6, R22 ;  /* 0x000000065b067224 */ /* 0x000fe200078e0216 */
[----:B------:R-:W-:Y:S01]  /*38e0*/  LOP3.LUT R13, R90, 0x78, RZ, 0xfc, !PT ;  /* 0x000000785a0d7812 */ /* 0x000fe200078efcff */
[----:B------:R0:W-:Y:S01]  /*38f0*/  STL [R1+0x620], R10 ;  /* 0x0006200a01007387 */ /* 0x0001e20000100800 */
[----:B------:R-:W-:Y:S01]  /*3900*/  IMAD.MOV.U32 R39, RZ, RZ, R12 ;  /* 0x000000ffff277224 */ /* 0x000fe200078e000c */
[----:B------:R-:W-:Y:S01]  /*3910*/  IABS R22, R11 ;  /* 0x0000000b00167213 */ /* 0x000fe20000000000 */
[----:B------:R-:W-:Y:S01]  /*3920*/  @!P1 IMAD.IADD R18, R18, 0x1, -R91 ;  /* 0x0000000112129824 */ /* 0x000fe200078e0a5b */
[----:B------:R-:W-:Y:S01]  /*3930*/  IABS R12, R13 ;  /* 0x0000000d000c7213 */ /* 0x000fe20000000000 */
[----:B------:R-:W-:Y:S01]  /*3940*/  @!P3 IMAD.MOV R39, RZ, RZ, -R39 ;  /* 0x000000ffff27b224 */ /* 0x000fe200078e0a27 */
[----:B------:R-:W-:Y:S01]  /*3950*/  ISETP.GE.AND P3, PT, R5, RZ, PT ;  /* 0x000000ff0500720c */ /* 0x000fe20003f66270 */
[----:B------:R-:W-:Y:S01]  /*3960*/  @!P6 IMAD.IADD R14, R14, 0x1, -R91 ;  /* 0x000000010e0ee824 */ /* 0x000fe200078e0a5b */
[----:B------:R-:W-:Y:S01]  /*3970*/  ISETP.GT.U32.AND P1, PT, R91, R18, PT ;  /* 0x000000125b00720c */ /* 0x000fe20003f24070 */
[----:B------:R-:W-:Y:S01]  /*3980*/  IMAD.HI.U32 R5, R3, R20, RZ ;  /* 0x0000001403057227 */ /* 0x000fe200078e00ff */
[----:B0-----:R-:W-:-:S02]  /*3990*/  IABS R10, R15 ;  /* 0x0000000f000a7213 */ /* 0x001fc40000000000 */
[----:B------:R-:W-:Y:S01]  /*39a0*/  ISETP.GT.U32.AND P6, PT, R91, R6, PT ;  /* 0x000000065b00720c */ /* 0x000fe20003fc4070 */
[----:B------:R-:W-:Y:S01]  /*39b0*/  IMAD.MOV R5, RZ, RZ, -R5 ;  /* 0x000000ffff057224 */ /* 0x000fe200078e0a05 */
[----:B------:R-:W-:Y:S01]  /*39c0*/  LOP3.LUT R19, R90, 0x7e, RZ, 0xfc, !PT ;  /* 0x0000007e5a137812 */ /* 0x000fe200078efcff */
[----:B------:R-:W-:-:S03]  /*39d0*/  IMAD.HI.U32 R8, R3, R10, RZ ;  /* 0x0000000a03087227 */ /* 0x000fc600078e00ff */
[----:B------:R-:W-:Y:S01]  /*39e0*/  IABS R24, R19 ;  /* 0x0000001300187213 */ /* 0x000fe20000000000 */
[----:B------:R-:W-:Y:S02]  /*39f0*/  IMAD.MOV R8, RZ, RZ, -R8 ;  /* 0x000000ffff087224 */ /* 0x000fe400078e0a08 */
[C---:B------:R-:W-:Y:S02]  /*3a00*/  IMAD R20, R91.reuse, R5, R20 ;  /* 0x000000055b147224 */ /* 0x040fe400078e0214 */
[C---:B------:R-:W-:Y:S02]  /*3a10*/  IMAD R8, R91.reuse, R8, R10 ;  /* 0x000000085b087224 */ /* 0x040fe400078e020a */
[--C-:B------:R-:W-:Y:S01]  /*3a20*/  @!P1 IMAD.IADD R18, R18, 0x1, -R91.reuse ;  /* 0x0000000112129824 */ /* 0x100fe200078e0a5b */
[C---:B------:R-:W-:Y:S01]  /*3a30*/  ISETP.GT.U32.AND P1, PT, R91.reuse, R20, PT ;  /* 0x000000145b00720c */ /* 0x040fe20003f24070 */
[----:B------:R-:W-:Y:S01]  /*3a40*/  @!P6 IMAD.IADD R6, R6, 0x1, -R91 ;  /* 0x000000010606e824 */ /* 0x000fe200078e0a5b */
[----:B------:R-:W-:Y:S01]  /*3a50*/  ISETP.GT.U32.AND P6, PT, R91, R8, PT ;  /* 0x000000085b00720c */ /* 0x000fe20003fc4070 */
[----:B------:R-:W-:-:S04]  /*3a60*/  IMAD.HI.U32 R5, R3, R16, RZ ;  /* 0x0000001003057227 */ /* 0x000fc800078e00ff */
[----:B------:R-:W-:Y:S02]  /*3a70*/  IMAD.MOV R5, RZ, RZ, -R5 ;  /* 0x000000ffff057224 */ /* 0x000fe400078e0a05 */
[----:B------:R-:W-:Y:S02]  /*3a80*/  IMAD.MOV.U32 R23, RZ, RZ, R14 ;  /* 0x000000ffff177224 */ /* 0x000fe400078e000e */
[C---:B------:R-:W-:Y:S01]  /*3a90*/  IMAD R16, R91.reuse, R5, R16 ;  /* 0x000000055b107224 */ /* 0x040fe200078e0210 */
[----:B------:R-:W-:Y:S01]  /*3aa0*/  IABS R5, R21 ;  /* 0x0000001500057213 */ /* 0x000fe20000000000 */
[--C-:B------:R-:W-:Y:S01]  /*3ab0*/  @!P1 IMAD.IADD R20, R20, 0x1, -R91.reuse ;  /* 0x0000000114149824 */ /* 0x100fe200078e0a5b */
[----:B------:R-:W-:Y:S01]  /*3ac0*/  ISETP.GT.U32.AND P1, PT, R91, R6, PT ;  /* 0x000000065b00720c */ /* 0x000fe20003f24070 */
[----:B------:R-:W-:Y:S02]  /*3ad0*/  @!P6 IMAD.IADD R8, R8, 0x1, -R91 ;  /* 0x000000010808e824 */ /* 0x000fe400078e0a5b */
[----:B------:R-:W-:-:S03]  /*3ae0*/  IMAD.HI.U32 R9, R3, R12, RZ ;  /* 0x0000000c03097227 */ /* 0x000fc600078e00ff */
[C---:B------:R-:W-:Y:S01]  /*3af0*/  ISETP.GT.U32.AND P6, PT, R91.reuse, R8, PT ;  /* 0x000000085b00720c */ /* 0x040fe20003fc4070 */
[----:B------:R-:W-:Y:S02]  /*3b00*/  IMAD.MOV.U32 R14, RZ, RZ, R5 ;  /* 0x000000ffff0e7224 */ /* 0x000fe400078e0005 */
[----:B------:R-:W-:Y:S01]  /*3b10*/  @!P5 IMAD.MOV R23, RZ, RZ, -R23 ;  /* 0x000000ffff17d224 */ /* 0x000fe200078e0a17 */
[C---:B------:R-:W-:Y:S01]  /*3b20*/  ISETP.GT.U32.AND P5, PT, R91.reuse, R20, PT ;  /* 0x000000145b00720c */ /* 0x040fe20003fa4070 */
[----:B------:R-:W-:Y:S01]  /*3b30*/  @!P2 IMAD.MOV R18, RZ, RZ, -R18 ;  /* 0x000000ffff12a224 */ /* 0x000fe200078e0a12 */
[----:B------:R-:W-:Y:S01]  /*3b40*/  ISETP.GT.U32.AND P2, PT, R91, R16, PT ;  /* 0x000000105b00720c */ /* 0x000fe20003f44070 */
[----:B------:R-:W-:Y:S01]  /*3b50*/  IMAD.MOV R9, RZ, RZ, -R9 ;  /* 0x000000ffff097224 */ /* 0x000fe200078e0a09 */
[----:B------:R-:W-:Y:S01]  /*3b60*/  STL [R1+0x628], R23 ;  /* 0x0006281701007387 */ /* 0x000fe20000100800 */
[----:B------:R-:W-:-:S03]  /*3b70*/  IMAD.HI.U32 R5, R3, R14, RZ ;  /* 0x0000000e03057227 */ /* 0x000fc600078e00ff */
[----:B------:R0:W-:Y:S01]  /*3b80*/  STL [R1+0x638], R18 ;  /* 0x0006381201007387 */ /* 0x0001e20000100800 */
[----:B------:R-:W-:-:S04]  /*3b90*/  IMAD.HI.U32 R10, R3, R22, RZ ;  /* 0x00000016030a7227 */ /* 0x000fc800078e00ff */
[C---:B------:R-:W-:Y:S01]  /*3ba0*/  IMAD R12, R91.reuse, R9, R12 ;  /* 0x000000095b0c7224 */ /* 0x040fe200078e020c */
[----:B------:R-:W-:Y:S01]  /*3bb0*/  LOP3.LUT R9, R90, 0x80, RZ, 0xfc, !PT ;  /* 0x000000805a097812 */ /* 0x000fe200078efcff */
[----:B------:R-:W-:Y:S02]  /*3bc0*/  IMAD.MOV R10, RZ, RZ, -R10 ;  /* 0x000000ffff0a7224 */ /* 0x000fe400078e0a0a */
[----:B------:R-:W-:Y:S01]  /*3bd0*/  @!P1 IMAD.IADD R6, R6, 0x1, -R91 ;  /* 0x0000000106069824 */ /* 0x000fe200078e0a5b */
[C---:B------:R-:W-:Y:S01]  /*3be0*/  ISETP.GT.U32.AND P1, PT, R91.reuse, R12, PT ;  /* 0x0000000c5b00720c */ /* 0x040fe20003f24070 */
[----:B0-----:R-:W-:Y:S02]  /*3bf0*/  IMAD.MOV R18, RZ, RZ, -R5 ;  /* 0x000000ffff127224 */ /* 0x001fe400078e0a05 */
[C---:B------:R-:W-:Y:S01]  /*3c00*/  IMAD R10, R91.reuse, R10, R22 ;  /* 0x0000000a5b0a7224 */ /* 0x040fe200078e0216 */
[----:B------:R-:W-:Y:S01]  /*3c10*/  IABS R22, R9 ;  /* 0x0000000900167213 */ /* 0x000fe20000000000 */
[----:B------:R-:W-:-:S02]  /*3c20*/  IMAD R14, R91, R18, R14 ;  /* 0x000000125b0e7224 */ /* 0x000fc400078e020e */
[--C-:B------:R-:W-:Y:S02]  /*3c30*/  @!P6 IMAD.IADD R8, R8, 0x1, -R91.reuse ;  /* 0x000000010808e824 */ /* 0x100fe400078e0a5b */
[--C-:B------:R-:W-:Y:S01]  /*3c40*/  @!P5 IMAD.IADD R20, R20, 0x1, -R91.reuse ;  /* 0x000000011414d824 */ /* 0x100fe200078e0a5b */
[C---:B------:R-:W-:Y:S01]  /*3c50*/  ISETP.GT.U32.AND P6, PT, R91.reuse, R14, PT ;  /* 0x0000000e5b00720c */ /* 0x040fe20003fc4070 */
[--C-:B------:R-:W-:Y:S01]  /*3c60*/  @!P2 IMAD.IADD R16, R16, 0x1, -R91.reuse ;  /* 0x000000011010a824 */ /* 0x100fe200078e0a5b */
[----:B------:R-:W-:Y:S01]  /*3c70*/  ISETP.GT.U32.AND P5, PT, R91, R10, PT ;  /* 0x0000000a5b00720c */ /* 0x000fe20003fa4070 */
[----:B------:R-:W-:Y:S01]  /*3c80*/  @!P1 IMAD.IADD R12, R12, 0x1, -R91 ;  /* 0x000000010c0c9824 */ /* 0x000fe200078e0a5b */
[----:B------:R-:W-:Y:S01]  /*3c90*/  ISETP.GE.AND P2, PT, R15, RZ, PT ;  /* 0x000000ff0f00720c */ /* 0x000fe20003f46270 */
[----:B------:R-:W-:Y:S01]  /*3ca0*/  IMAD.HI.U32 R15, R3, R22, RZ ;  /* 0x00000016030f7227 */ /* 0x000fe200078e00ff */
[----:B------:R-:W-:-:S03]  /*3cb0*/  ISETP.GE.AND P1, PT, R17, RZ, PT ;  /* 0x000000ff1100720c */ /* 0x000fc60003f26270 */
[----:B------:R-:W-:Y:S02]  /*3cc0*/  IMAD.MOV.U32 R37, RZ, RZ, R20 ;  /* 0x000000ffff257224 */ /* 0x000fe400078e0014 */
[----:B------:R-:W-:Y:S02]  /*3cd0*/  IMAD.MOV R15, RZ, RZ, -R15 ;  /* 0x000000ffff0f7224 */ /* 0x000fe400078e0a0f */
[--C-:B------:R-:W-:Y:S01]  /*3ce0*/  @!P6 IMAD.IADD R14, R14, 0x1, -R91.reuse ;  /* 0x000000010e0ee824 */ /* 0x100fe200078e0a5b */
[C---:B------:R-:W-:Y:S01]  /*3cf0*/  ISETP.GT.U32.AND P6, PT, R91.reuse, R12, PT ;  /* 0x0000000c5b00720c */ /* 0x040fe20003fc4070 */
[----:B------:R-:W-:Y:S01]  /*3d00*/  @!P5 IMAD.IADD R10, R10, 0x1, -R91 ;  /* 0x000000010a0ad824 */ /* 0x000fe200078e0a5b */
[C---:B------:R-:W-:Y:S01]  /*3d10*/  ISETP.GT.U32.AND P5, PT, R91.reuse, R16, PT ;  /* 0x000000105b00720c */ /* 0x040fe20003fa4070 */
[----:B------:R-:W-:Y:S02]  /*3d20*/  @!P3 IMAD.MOV R37, RZ, RZ, -R37 ;  /* 0x000000ffff25b224 */ /* 0x000fe400078e0a25 */
[----:B------:R-:W-:Y:S01]  /*3d30*/  IMAD.MOV.U32 R38, RZ, RZ, R6 ;  /* 0x000000ffff267224 */ /* 0x000fe200078e0006 */
[C---:B------:R-:W-:Y:S01]  /*3d40*/  ISETP.GT.U32.AND P3, PT, R91.reuse, R10, PT ;  /* 0x0000000a5b00720c */ /* 0x040fe20003f64070 */
[----:B------:R-:W-:-:S02]  /*3d50*/  IMAD R6, R91, R15, R22 ;  /* 0x0000000f5b067224 */ /* 0x000fc400078e0216 */
[----:B------:R-:W-:-:S04]  /*3d60*/  IMAD.HI.U32 R5, R3, R24, RZ ;  /* 0x0000001803057227 */ /* 0x000fc800078e00ff */
[----:B------:R-:W-:Y:S01]  /*3d70*/  @!P6 IMAD.IADD R12, R12, 0x1, -R91 ;  /* 0x000000010c0ce824 */ /* 0x000fe200078e0a5b */
[----:B------:R-:W-:Y:S01]  /*3d80*/  ISETP.GT.U32.AND P6, PT, R91, R6, PT ;  /* 0x000000065b00720c */ /* 0x000fe20003fc4070 */
[----:B------:R-:W-:Y:S02]  /*3d90*/  IMAD.MOV R5, RZ, RZ, -R5 ;  /* 0x000000ffff057224 */ /* 0x000fe400078e0a05 */
[--C-:B------:R-:W-:Y:S01]  /*3da0*/  @!P5 IMAD.IADD R16, R16, 0x1, -R91.reuse ;  /* 0x000000011010d824 */ /* 0x100fe200078e0a5b */
[----:B------:R-:W-:Y:S01]  /*3db0*/  ISETP.GE.AND P5, PT, R13, RZ, PT ;  /* 0x000000ff0d00720c */ /* 0x000fe20003fa6270 */
[----:B------:R-:W-:Y:S01]  /*3dc0*/  IMAD R18, R91, R5, R24 ;  /* 0x000000055b127224 */ /* 0x000fe200078e0218 */
[----:B------:R-:W-:Y:S01]  /*3dd0*/  LOP3.LUT R5, R90, 0x82, RZ, 0xfc, !PT ;  /* 0x000000825a057812 */ /* 0x000fe200078efcff */
[--C-:B------:R-:W-:Y:S01]  /*3de0*/  @!P3 IMAD.IADD R10, R10, 0x1, -R91.reuse ;  /* 0x000000010a0ab824 */ /* 0x100fe200078e0a5b */
[----:B------:R-:W-:Y:S01]  /*3df0*/  LOP3.LUT R13, R90, 0x84, RZ, 0xfc, !PT ;  /* 0x000000845a0d7812 */ /* 0x000fe200078efcff */
[----:B------:R-:W-:Y:S01]  /*3e00*/  @!P4 IMAD.MOV R38, RZ, RZ, -R38 ;  /* 0x000000ffff26c224 */ /* 0x000fe200078e0a26 */
[----:B------:R-:W-:Y:S01]  /*3e10*/  ISETP.GE.AND P3, PT, R11, RZ, PT ;  /* 0x000000ff0b00720c */ /* 0x000fe20003f66270 */
[----:B------:R-:W-:Y:S01]  /*3e20*/  IMAD.MOV.U32 R15, RZ, RZ, R12 ;  /* 0x000000ffff0f7224 */ /* 0x000fe200078e000c */
[----:B------:R-:W-:Y:S01]  /*3e30*/  ISETP.GT.U32.AND P4, PT, R91, R14, PT ;  /* 0x0000000e5b00720c */ /* 0x000fe20003f84070 */
[----:B------:R-:W-:Y:S01]  /*3e40*/  @!P6 IMAD.IADD R6, R6, 0x1, -R91 ;  /* 0x000000010606e824 */ /* 0x000fe200078e0a5b */
[----:B------:R-:W-:Y:S01]  /*3e50*/  IABS R20, R5 ;  /* 0x0000000500147213 */ /* 0x000fe20000000000 */
[----:B------:R-:W-:Y:S01]  /*3e60*/  IMAD.MOV.U32 R23, RZ, RZ, R8 ;  /* 0x000000ffff177224 */ /* 0x000fe200078e0008 */
[----:B------:R-:W-:Y:S01]  /*3e70*/  IABS R11, R13 ;  /* 0x0000000d000b7213 */ /* 0x000fe20000000000 */
[----:B------:R-:W-:-:S02]  /*3e80*/  IMAD.MOV.U32 R17, RZ, RZ, R16 ;  /* 0x000000ffff117224 */ /* 0x000fc400078e0010 */
[----:B------:R-:W-:-:S04]  /*3e90*/  IMAD.HI.U32 R8, R3, R20, RZ ;  /* 0x0000001403087227 */ /* 0x000fc800078e00ff */
[----:B------:R-:W-:Y:S02]  /*3ea0*/  IMAD.MOV.U32 R16, RZ, RZ, R11 ;  /* 0x000000ffff107224 */ /* 0x000fe400078e000b */
[----:B------:R-:W-:Y:S01]  /*3eb0*/  @!P5 IMAD.MOV R15, RZ, RZ, -R15 ;  /* 0x000000ffff0fd224 */ /* 0x000fe200078e0a0f */
[C---:B------:R-:W-:Y:S01]  /*3ec0*/  ISETP.GT.U32.AND P5, PT, R91.reuse, R6, PT ;  /* 0x000000065b00720c */ /* 0x040fe20003fa4070 */
[----:B------:R-:W-:Y:S01]  /*3ed0*/  @!P2 IMAD.MOV R23, RZ, RZ, -R23 ;  /* 0x000000ffff17a224 */ /* 0x000fe200078e0a17 */
[----:B------:R-:W-:Y:S01]  /*3ee0*/  ISETP.GT.U32.AND P2, PT, R91, R18, PT ;  /* 0x000000125b00720c */ /* 0x000fe20003f44070 */
[----:B------:R-:W-:Y:S02]  /*3ef0*/  IMAD.MOV R8, RZ, RZ, -R8 ;  /* 0x000000ffff087224 */ /* 0x000fe400078e0a08 */
[----:B------:R-:W-:Y:S01]  /*3f00*/  @!P1 IMAD.MOV R17, RZ, RZ, -R17 ;  /* 0x000000ffff119224 */ /* 0x000fe200078e0a11 */
[----:B------:R-:W-:Y:S01]  /*3f10*/  STL [R1+0x640], R23 ;  /* 0x0006401701007387 */ /* 0x000fe20000100800 */
[----:B------:R-:W-:-:S03]  /*3f20*/  IMAD.HI.U32 R11, R3, R16, RZ ;  /* 0x00000010030b7227 */ /* 0x000fc600078e00ff */
[----:B------:R-:W-:Y:S01]  /*3f30*/  STL [R1+0x648], R17 ;  /* 0x0006481101007387 */ /* 0x000fe20000100800 */
[----:B------:R-:W-:Y:S01]  /*3f40*/  @!P3 IMAD.MOV R10, RZ, RZ, -R10 ;  /* 0x000000ffff0ab224 */ /* 0x000fe200078e0a0a */
[----:B------:R-:W-:Y:S01]  /*3f50*/  ISETP.GE.AND P3, PT, R9, RZ, PT ;  /* 0x000000ff0900720c */ /* 0x000fe20003f66270 */
[----:B------:R-:W-:Y:S01]  /*3f60*/  @!P4 IMAD.IADD R14, R14, 0x1, -R91 ;  /* 0x000000010e0ec824 */ /* 0x000fe200078e0a5b */
[----:B------:R-:W-:Y:S01]  /*3f70*/  ISETP.GE.AND P4, PT, R21, RZ, PT ;  /* 0x000000ff1500720c */ /* 0x000fe20003f86270 */
[C---:B------:R-:W-:Y:S01]  /*3f80*/  IMAD R8, R91.reuse, R8, R20 ;  /* 0x000000085b087224 */ /* 0x040fe200078e0214 */
[----:B------:R0:W-:Y:S01]  /*3f90*/  STL [R1+0x44], R15 ;  /* 0x0000440f01007387 */ /* 0x0001e20000100800 */
[----:B------:R-:W-:Y:S02]  /*3fa0*/  IMAD.MOV R11, RZ, RZ, -R11 ;  /* 0x000000ffff0b7224 */ /* 0x000fe400078e0a0b */
[----:B------:R-:W-:Y:S01]  /*3fb0*/  @!P5 IMAD.IADD R6, R6, 0x1, -R91 ;  /* 0x000000010606d824 */ /* 0x000fe200078e0a5b */
[----:B------:R1:W-:Y:S01]  /*3fc0*/  STL [R1+0x40], R10 ;  /* 0x0000400a01007387 */ /* 0x0003e20000100800 */
[----:B------:R-:W-:Y:S01]  /*3fd0*/  ISETP.GT.U32.AND P6, PT, R91, R8, PT ;  /* 0x000000085b00720c */ /* 0x000fe20003fc4070 */
[----:B------:R-:W-:-:S02]  /*3fe0*/  IMAD.MOV.U32 R12, RZ, RZ, R14 ;  /* 0x000000ffff0c7224 */ /* 0x000fc400078e000e */
[----:B------:R-:W-:Y:S01]  /*3ff0*/  @!P2 IMAD.IADD R18, R18, 0x1, -R91 ;  /* 0x000000011212a824 */ /* 0x000fe200078e0a5b */
[----:B------:R-:W-:Y:S01]  /*4000*/  ISETP.GE.AND P2, PT, R19, RZ, PT ;  /* 0x000000ff1300720c */ /* 0x000fe20003f46270 */
[----:B------:R-:W-:Y:S01]  /*4010*/  IMAD.MOV.U32 R31, RZ, RZ, R6 ;  /* 0x000000ffff1f7224 */ /* 0x000fe200078e0006 */
[C---:B0-----:R-:W-:Y:S01]  /*4020*/  LOP3.LUT R15, R90.reuse, 0x88, RZ, 0xfc, !PT ;  /* 0x000000885a0f7812 */ /* 0x041fe200078efcff */
[----:B------:R-:W-:Y:S01]  /*4030*/  @!P4 IMAD.MOV R12, RZ, RZ, -R12 ;  /* 0x000000ffff0cc224 */ /* 0x000fe200078e0a0c */
[----:B------:R-:W-:Y:S01]  /*4040*/  ISETP.GE.AND P4, PT, R5, RZ, PT ;  /* 0x000000ff0500720c */ /* 0x000fe20003f86270 */
[C---:B-1----:R-:W-:Y:S01]  /*4050*/  IMAD R10, R91.reuse, R11, R16 ;  /* 0x0000000b5b0a7224 */ /* 0x042fe200078e0210 */
[----:B------:R-:W-:Y:S01]  /*4060*/  LOP3.LUT R5, R90, 0x86, RZ, 0xfc, !PT ;  /* 0x000000865a057812 */ /* 0x000fe200078efcff */
[----:B------:R-:W-:Y:S01]  /*4070*/  @!P3 IMAD.MOV R31, RZ, RZ, -R31 ;  /* 0x000000ffff1fb224 */ /* 0x000fe200078e0a1f */
[C---:B------:R-:W-:Y:S01]  /*4080*/  ISETP.GT.U32.AND P1, PT, R91.reuse, R18, PT ;  /* 0x000000125b00720c */ /* 0x040fe20003f24070 */
[----:B------:R-:W-:Y:S01]  /*4090*/  @!P6 IMAD.IADD R8, R8, 0x1, -R91 ;  /* 0x000000010808e824 */ /* 0x000fe200078e0a5b */
[----:B------:R-:W-:Y:S01]  /*40a0*/  ISETP.GT.U32.AND P5, PT, R91, R10, PT ;  /* 0x0000000a5b00720c */ /* 0x000fe20003fa4070 */
[----:B------:R0:W-:Y:S01]  /*40b0*/  STL [R1+0x650], R12 ;  /* 0x0006500c01007387 */ /* 0x0001e20000100800 */
[----:B------:R-:W-:-:S02]  /*40c0*/  IABS R14, R5 ;  /* 0x00000005000e7213 */ /* 0x000fc40000000000 */
[----:B------:R-:W-:Y:S02]  /*40d0*/  LOP3.LUT R11, R90, 0x8c, RZ, 0xfc, !PT ;  /* 0x0000008c5a0b7812 */ /* 0x000fe400078efcff */
[----:B------:R-:W-:Y:S01]  /*40e0*/  ISETP.GE.AND P6, PT, R5, RZ, PT ;  /* 0x000000ff0500720c */ /* 0x000fe20003fc6270 */
[----:B------:R-:W-:Y:S01]  /*40f0*/  IMAD.HI.U32 R9, R3, R14, RZ ;  /* 0x0000000e03097227 */ /* 0x000fe200078e00ff */
[----:B------:R-:W-:Y:S02]  /*4100*/  IABS R5, R11 ;  /* 0x0000000b00057213 */ /* 0x000fe40000000000 */
[----:B------:R-:W-:Y:S01]  /*4110*/  ISETP.GE.AND P3, PT, R15, RZ, PT ;  /* 0x000000ff0f00720c */ /* 0x000fe20003f66270 */
[----:B------:R-:W-:Y:S01]  /*4120*/  IMAD.MOV R6, RZ, RZ, -R9 ;  /* 0x000000ffff067224 */ /* 0x000fe200078e0a09 */
[----:B0-----:R-:W-:Y:S01]  /*4130*/  IABS R12, R15 ;  /* 0x0000000f000c7213 */ /* 0x001fe20000000000 */
[----:B------:R-:W-:Y:S01]  /*4140*/  @!P5 IMAD.IADD R10, R10, 0x1, -R91 ;  /* 0x000000010a0ad824 */ /* 0x000fe200078e0a5b */
[C---:B------:R-:W-:Y:S01]  /*4150*/  ISETP.GT.U32.AND P5, PT, R91.reuse, R8, PT ;  /* 0x000000085b00720c */ /* 0x040fe20003fa4070 */
[----:B------:R-:W-:-:S02]  /*4160*/  IMAD R6, R91, R6, R14 ;  /* 0x000000065b067224 */ /* 0x000fc400078e020e */
[----:B------:R-:W-:Y:S01]  /*4170*/  @!P1 IMAD.IADD R18, R18, 0x1, -R91 ;  /* 0x0000000112129824 */ /* 0x000fe200078e0a5b */
[----:B------:R-:W-:Y:S01]  /*4180*/  ISETP.GE.AND P1, PT, R13, RZ, PT ;  /* 0x000000ff0d00720c */ /* 0x000fe20003f26270 */
[----:B------:R-:W-:Y:S01]  /*4190*/  IMAD.HI.U32 R9, R3, R12, RZ ;  /* 0x0000000c03097227 */ /* 0x000fe200078e00ff */
[----:B------:R-:W-:-:S03]  /*41a0*/  LOP3.LUT R13, R90, 0x8a, RZ, 0xfc, !PT ;  /* 0x0000008a5a0d7812 */ /* 0x000fc600078efcff */
[----:B------:R-:W-:Y:S01]  /*41b0*/  IMAD.MOV.U32 R17, RZ, RZ, R18 ;  /* 0x000000ffff117224 */ /* 0x000fe200078e0012 */
[----:B------:R-:W-:Y:S01]  /*41c0*/  IABS R88, R13 ;  /* 0x0000000d00587213 */ /* 0x000fe20000000000 */
[----:B------:R-:W-:Y:S01]  /*41d0*/  IMAD.MOV R89, RZ, RZ, -R9 ;  /* 0x000000ffff597224 */ /* 0x000fe200078e0a09 */
[----:B------:R-:W-:Y:S01]  /*41e0*/  LOP3.LUT R18, R90, 0x94, RZ, 0xfc, !PT ;  /* 0x000000945a127812 */ /* 0x000fe200078efcff */
[----:B------:R-:W-:Y:S01]  /*41f0*/  @!P5 IMAD.IADD R8, R8, 0x1, -R91 ;  /* 0x000000010808d824 */ /* 0x000fe200078e0a5b */
[C---:B------:R-:W-:Y:S01]  /*4200*/  ISETP.GT.U32.AND P5, PT, R91.reuse, R6, PT ;  /* 0x000000065b00720c */ /* 0x040fe20003fa4070 */
[----:B------:R-:W-:Y:S01]  /*4210*/  @!P2 IMAD.MOV R17, RZ, RZ, -R17 ;  /* 0x000000ffff11a224 */ /* 0x000fe200078e0a11 */
[C---:B------:R-:W-:Y:S01]  /*4220*/  ISETP.GT.U32.AND P2, PT, R91.reuse, R10, PT ;  /* 0x0000000a5b00720c */ /* 0x040fe20003f44070 */
[C---:B------:R-:W-:Y:S01]  /*4230*/  IMAD R89, R91.reuse, R89, R12 ;  /* 0x000000595b597224 */ /* 0x040fe200078e020c */
[----:B------:R-:W-:Y:S01]  /*4240*/  IABS R12, R18 ;  /* 0x00000012000c7213 */ /* 0x000fe20000000000 */
[----:B------:R-:W-:Y:S01]  /*4250*/  IMAD.MOV.U32 R30, RZ, RZ, R8 ;  /* 0x000000ffff1e7224 */ /* 0x000fe200078e0008 */
[----:B------:R0:W-:Y:S01]  /*4260*/  STL [R1+0x658], R17 ;  /* 0x0006581101007387 */ /* 0x0001e20000100800 */
[----:B------:R-:W-:Y:S01]  /*4270*/  IMAD.MOV.U32 R14, RZ, RZ, R5 ;  /* 0x000000ffff0e7224 */ /* 0x000fe200078e0005 */
[----:B------:R-:W-:Y:S01]  /*4280*/  LOP3.LUT R8, R90, 0x92, RZ, 0xfc, !PT ;  /* 0x000000925a087812 */ /* 0x000fe200078efcff */
[----:B------:R-:W-:Y:S01]  /*4290*/  @!P4 IMAD.MOV R30, RZ, RZ, -R30 ;  /* 0x000000ffff1ec224 */ /* 0x000fe200078e0a1e */
[----:B------:R-:W-:Y:S01]  /*42a0*/  ISETP.GT.U32.AND P4, PT, R91, R89, PT ;  /* 0x000000595b00720c */ /* 0x000fe20003f84070 */
[----:B------:R-:W-:Y:S01]  /*42b0*/  IMAD.HI.U32 R9, R3, R14, RZ ;  /* 0x0000000e03097227 */ /* 0x000fe200078e00ff */
[----:B------:R-:W-:-:S03]  /*42c0*/  IABS R84, R8 ;  /* 0x0000000800547213 */ /* 0x000fc60000000000 */
[--C-:B------:R-:W-:Y:S02]  /*42d0*/  @!P5 IMAD.IADD R6, R6, 0x1, -R91.reuse ;  /* 0x000000010606d824 */ /* 0x100fe400078e0a5b */
[----:B------:R-:W-:Y:S01]  /*42e0*/  @!P2 IMAD.IADD R10, R10, 0x1, -R91 ;  /* 0x000000010a0aa824 */ /* 0x000fe200078e0a5b */
[----:B------:R-:W-:Y:S01]  /*42f0*/  ISETP.GE.AND P2, PT, R13, RZ, PT ;  /* 0x000000ff0d00720c */ /* 0x000fe20003f46270 */
[----:B------:R-:W-:Y:S01]  /*4300*/  IMAD.MOV R9, RZ, RZ, -R9 ;  /* 0x000000ffff097224 */ /* 0x000fe200078e0a09 */
[----:B------:R-:W-:Y:S01]  /*4310*/  ISETP.GT.U32.AND P5, PT, R91, R6, PT ;  /* 0x000000065b00720c */ /* 0x000fe20003fa4070 */
[----:B------:R-:W-:Y:S01]  /*4320*/  IMAD.HI.U32 R5, R3, R88, RZ ;  /* 0x0000005803057227 */ /* 0x000fe200078e00ff */
[----:B------:R-:W-:-:S03]  /*4330*/  LOP3.LUT R13, R90, 0x8e, RZ, 0xfc, !PT ;  /* 0x0000008e5a0d7812 */ /* 0x000fc600078efcff */
[----:B------:R-:W-:Y:S01]  /*4340*/  IMAD.MOV.U32 R16, RZ, RZ, R10 ;  /* 0x000000ffff107224 */ /* 0x000fe200078e000a */
[----:B0-----:R-:W-:Y:S01]  /*4350*/  IABS R17, R13 ;  /* 0x0000000d00117213 */ /* 0x001fe20000000000 */
[----:B------:R-:W-:Y:S02]  /*4360*/  IMAD R10, R91, R9, R14 ;  /* 0x000000095b0a7224 */ /* 0x000fe400078e020e */
[----:B------:R-:W-:Y:S02]  /*4370*/  IMAD.MOV R5, RZ, RZ, -R5 ;  /* 0x000000ffff057224 */ /* 0x000fe400078e0a05 */
[--C-:B------:R-:W-:Y:S02]  /*4380*/  @!P4 IMAD.IADD R89, R89, 0x1, -R91.reuse ;  /* 0x000000015959c824 */ /* 0x100fe400078e0a5b */
[----:B------:R-:W-:Y:S02]  /*4390*/  @!P5 IMAD.IADD R6, R6, 0x1, -R91 ;  /* 0x000000010606d824 */ /* 0x000fe400078e0a5b */
[C---:B------:R-:W-:Y:S01]  /*43a0*/  IMAD R88, R91.reuse, R5, R88 ;  /* 0x000000055b587224 */ /* 0x040fe200078e0258 */
[----:B------:R-:W-:Y:S01]  /*43b0*/  ISETP.GT.U32.AND P4, PT, R91, R89, PT ;  /* 0x000000595b00720c */ /* 0x000fe20003f84070 */
[----:B------:R-:W-:-:S02]  /*43c0*/  IMAD.MOV.U32 R15, RZ, RZ, R6 ;  /* 0x000000ffff0f7224 */ /* 0x000fc400078e0006 */
[----:B------:R-:W-:Y:S01]  /*43d0*/  @!P1 IMAD.MOV R16, RZ, RZ, -R16 ;  /* 0x000000ffff109224 */ /* 0x000fe200078e0a10 */
[C---:B------:R-:W-:Y:S01]  /*43e0*/  ISETP.GT.U32.AND P5, PT, R91.reuse, R88, PT ;  /* 0x000000585b00720c */ /* 0x040fe20003fa4070 */
[----:B------:R-:W-:Y:S01]  /*43f0*/  @!P6 IMAD.MOV R15, RZ, RZ, -R15 ;  /* 0x000000ffff0fe224 */ /* 0x000fe200078e0a0f */
[----:B------:R-:W-:Y:S01]  /*4400*/  ISETP.GT.U32.AND P6, PT, R91, R10, PT ;  /* 0x0000000a5b00720c */ /* 0x000fe20003fc4070 */
[----:B------:R-:W-:Y:S01]  /*4410*/  IMAD.HI.U32 R14, R3, R17, RZ ;  /* 0x00000011030e7227 */ /* 0x000fe200078e00ff */
[----:B------:R-:W-:Y:S01]  /*4420*/  ISETP.GE.AND P1, PT, R11, RZ, PT ;  /* 0x000000ff0b00720c */ /* 0x000fe20003f26270 */
[----:B------:R-:W-:Y:S01]  /*4430*/  STL [R1+0x660], R16 ;  /* 0x0006601001007387 */ /* 0x000fe20000100800 */
[C---:B------:R-:W-:Y:S01]  /*4440*/  LOP3.LUT R11, R90.reuse, 0x90, RZ, 0xfc, !PT ;  /* 0x000000905a0b7812 */ /* 0x040fe200078efcff */
[----:B------:R-:W-:Y:S02]  /*4450*/  IMAD.HI.U32 R6, R3, R84, RZ ;  /* 0x0000005403067227 */ /* 0x000fe400078e00ff */
[----:B------:R0:W-:Y:S01]  /*4460*/  STL [R1+0x66c], R15 ;  /* 0x00066c0f01007387 */ /* 0x0001e20000100800 */
[----:B------:R-:W-:Y:S01]  /*4470*/  IABS R85, R11 ;  /* 0x0000000b00557213 */ /* 0x000fe20000000000 */
[--C-:B------:R-:W-:Y:S01]  /*4480*/  @!P4 IMAD.IADD R89, R89, 0x1, -R91.reuse ;  /* 0x000000015959c824 */ /* 0x100fe200078e0a5b */
[----:B------:R-:W-:Y:S01]  /*4490*/  ISETP.GE.AND P4, PT, R13, RZ, PT ;  /* 0x000000ff0d00720c */ /* 0x000fe20003f86270 */
[----:B------:R-:W-:Y:S01]  /*44a0*/  IMAD.MOV R13, RZ, RZ, -R14 ;  /* 0x000000ffff0d7224 */ /* 0x000fe200078e0a0e */
[----:B------:R-:W-:Y:S01]  /*44b0*/  LOP3.LUT R14, R90, 0x9a, RZ, 0xfc, !PT ;  /* 0x0000009a5a0e7812 */ /* 0x000fe200078efcff */
[----:B------:R-:W-:-:S02]  /*44c0*/  @!P6 IMAD.IADD R10, R10, 0x1, -R91 ;  /* 0x000000010a0ae824 */ /* 0x000fc400078e0a5b */
[----:B------:R-:W-:Y:S01]  /*44d0*/  @!P5 IMAD.IADD R88, R88, 0x1, -R91 ;  /* 0x000000015858d824 */ /* 0x000fe200078e0a5b */
[----:B------:R-:W-:Y:S01]  /*44e0*/  IABS R82, R14 ;  /* 0x0000000e00527213 */ /* 0x000fe20000000000 */
[C---:B------:R-:W-:Y:S01]  /*44f0*/  IMAD R17, R91.reuse, R13, R17 ;  /* 0x0000000d5b117224 */ /* 0x040fe200078e0211 */
[C---:B------:R-:W-:Y:S01]  /*4500*/  ISETP.GT.U32.AND P6, PT, R91.reuse, R10, PT ;  /* 0x0000000a5b00720c */ /* 0x040fe20003fc4070 */
[----:B------:R-:W-:Y:S01]  /*4510*/  IMAD.MOV R6, RZ, RZ, -R6 ;  /* 0x000000ffff067224 */ /* 0x000fe200078e0a06 */
[----:B------:R-:W-:Y:S01]  /*4520*/  ISETP.GT.U32.AND P5, PT, R91, R88, PT ;  /* 0x000000585b00720c */ /* 0x000fe20003fa4070 */
[----:B------:R-:W-:Y:S01]  /*4530*/  IMAD.HI.U32 R9, R3, R85, RZ ;  /* 0x0000005503097227 */ /* 0x000fe200078e00ff */
[C---:B------:R-:W-:Y:S02]  /*4540*/  LOP3.LUT R13, R90.reuse, 0x98, RZ, 0xfc, !PT ;  /* 0x000000985a0d7812 */ /* 0x040fe400078efcff */
[----:B0-----:R-:W-:Y:S01]  /*4550*/  LOP3.LUT R15, R90, 0x9c, RZ, 0xfc, !PT ;  /* 0x0000009c5a0f7812 */ /* 0x001fe200078efcff */
[----:B------:R-:W-:Y:S01]  /*4560*/  @!P3 IMAD.MOV R89, RZ, RZ, -R89 ;  /* 0x000000ffff59b224 */ /* 0x000fe200078e0a59 */
[----:B------:R-:W-:Y:S01]  /*4570*/  ISETP.GT.U32.AND P3, PT, R91, R17, PT ;  /* 0x000000115b00720c */ /* 0x000fe20003f64070 */
[----:B------:R-:W-:Y:S01]  /*4580*/  IMAD.HI.U32 R5, R3, R12, RZ ;  /* 0x0000000c03057227 */ /* 0x000fe200078e00ff */
[----:B------:R-:W-:-:S03]  /*4590*/  IABS R83, R13 ;  /* 0x0000000d00537213 */ /* 0x000fc60000000000 */
[C---:B------:R-:W-:Y:S01]  /*45a0*/  IMAD R84, R91.reuse, R6, R84 ;  /* 0x000000065b547224 */ /* 0x040fe200078e0254 */
[----:B------:R-:W-:Y:S01]  /*45b0*/  LOP3.LUT R6, R90, 0x96, RZ, 0xfc, !PT ;  /* 0x000000965a067812 */ /* 0x000fe200078efcff */
[----:B------:R-:W-:Y:S02]  /*45c0*/  IMAD.MOV R9, RZ, RZ, -R9 ;  /* 0x000000ffff097224 */ /* 0x000fe400078e0a09 */
[----:B------:R-:W-:Y:S01]  /*45d0*/  IMAD.MOV R5, RZ, RZ, -R5 ;  /* 0x000000ffff057224 */ /* 0x000fe200078e0a05 */
[----:B------:R-:W-:Y:S01]  /*45e0*/  IABS R16, R6 ;  /* 0x0000000600107213 */ /* 0x000fe20000000000 */
[----:B------:R-:W-:Y:S01]  /*45f0*/  @!P6 IMAD.IADD R10, R10, 0x1, -R91 ;  /* 0x000000010a0ae824 */ /* 0x000fe200078e0a5b */
[C---:B------:R-:W-:Y:S01]  /*4600*/  ISETP.GT.U32.AND P6, PT, R91.reuse, R84, PT ;  /* 0x000000545b00720c */ /* 0x040fe20003fc4070 */
[C---:B------:R-:W-:Y:S02]  /*4610*/  IMAD R85, R91.reuse, R9, R85 ;  /* 0x000000095b557224 */ /* 0x040fe400078e0255 */
[C---:B------:R-:W-:Y:S01]  /*4620*/  IMAD R12, R91.reuse, R5, R12 ;  /* 0x000000055b0c7224 */ /* 0x040fe200078e020c */
[----:B------:R-:W-:Y:S01]  /*4630*/  IABS R5, R15 ;  /* 0x0000000f00057213 */ /* 0x000fe20000000000 */
[--C-:B------:R-:W-:Y:S01]  /*4640*/  @!P5 IMAD.IADD R88, R88, 0x1, -R91.reuse ;  /* 0x000000015858d824 */ /* 0x100fe200078e0a5b */
[----:B------:R-:W-:Y:S01]  /*4650*/  ISETP.GT.U32.AND P5, PT, R91, R85, PT ;  /* 0x000000555b00720c */ /* 0x000fe20003fa4070 */
[----:B------:R-:W-:Y:S01]  /*4660*/  @!P3 IMAD.IADD R17, R17, 0x1, -R91 ;  /* 0x000000011111b824 */ /* 0x000fe200078e0a5b */
[----:B------:R-:W-:Y:S01]  /*4670*/  ISETP.GT.U32.AND P3, PT, R91, R12, PT ;  /* 0x0000000c5b00720c */ /* 0x000fe20003f64070 */
[----:B------:R-:W-:-:S04]  /*4680*/  IMAD.HI.U32 R19, R3, R16, RZ ;  /* 0x0000001003137227 */ /* 0x000fc800078e00ff */
[----:B------:R-:W-:Y:S01]  /*4690*/  @!P6 IMAD.IADD R84, R84, 0x1, -R91 ;  /* 0x000000015454e824 */ /* 0x000fe200078e0a5b */
[----:B------:R-:W-:Y:S01]  /*46a0*/  ISETP.GT.U32.AND P6, PT, R91, R17, PT ;  /* 0x000000115b00720c */ /* 0x000fe20003fc4070 */
[----:B------:R-:W-:Y:S02]  /*46b0*/  IMAD.MOV R19, RZ, RZ, -R19 ;  /* 0x000000ffff137224 */ /* 0x000fe400078e0a13 */
[----:B------:R-:W-:Y:S01]  /*46c0*/  IMAD.MOV.U32 R20, RZ, RZ, R10 ;  /* 0x000000ffff147224 */ /* 0x000fe200078e000a */
[----:B------:R-:W-:Y:S01]  /*46d0*/  LOP3.LUT R10, R90, 0x9e, RZ, 0xfc, !PT ;  /* 0x0000009e5a0a7812 */ /* 0x000fe200078efcff */
[--C-:B------:R-:W-:Y:S01]  /*46e0*/  @!P5 IMAD.IADD R85, R85, 0x1, -R91.reuse ;  /* 0x000000015555d824 */ /* 0x100fe200078e0a5b */
[----:B------:R-:W-:Y:S01]  /*46f0*/  ISETP.GE.AND P5, PT, R11, RZ, PT ;  /* 0x000000ff0b00720c */ /* 0x000fe20003fa6270 */
[----:B------:R-:W-:Y:S02]  /*4700*/  @!P3 IMAD.IADD R12, R12, 0x1, -R91 ;  /* 0x000000010c0cb824 */ /* 0x000fe400078e0a5b */
[C---:B------:R-:W-:Y:S01]  /*4710*/  IMAD R11, R91.reuse, R19, R16 ;  /* 0x000000135b0b7224 */ /* 0x040fe200078e0210 */
[----:B------:R-:W-:Y:S01]  /*4720*/  ISETP.GT.U32.AND P3, PT, R91, R85, PT ;  /* 0x000000555b00720c */ /* 0x000fe20003f64070 */
[----:B------:R-:W-:Y:S01]  /*4730*/  IMAD.HI.U32 R9, R3, R83, RZ ;  /* 0x0000005303097227 */ /* 0x000fe200078e00ff */
[----:B------:R-:W-:-:S03]  /*4740*/  IABS R19, R10 ;  /* 0x0000000a00137213 */ /* 0x000fc60000000000 */
[----:B------:R-:W-:Y:S01]  /*4750*/  @!P1 IMAD.MOV R20, RZ, RZ, -R20 ;  /* 0x000000ffff149224 */ /* 0x000fe200078e0a14 */
[----:B------:R-:W-:Y:S01]  /*4760*/  ISETP.GT.U32.AND P1, PT, R91, R12, PT ;  /* 0x0000000c5b00720c */ /* 0x000fe20003f24070 */
[----:B------:R-:W-:-:S03]  /*4770*/  IMAD.HI.U32 R16, R3, R82, RZ ;  /* 0x0000005203107227 */ /* 0x000fc600078e00ff */
[----:B------:R0:W-:Y:S01]  /*4780*/  STL [R1+0x668], R20 ;  /* 0x0006681401007387 */ /* 0x0001e20000100800 */
[----:B------:R-:W-:Y:S01]  /*4790*/  @!P6 IMAD.IADD R17, R17, 0x1, -R91 ;  /* 0x000000011111e824 */ /* 0x000fe200078e0a5b */
[C---:B------:R-:W-:Y:S01]  /*47a0*/  ISETP.GT.U32.AND P6, PT, R91.reuse, R11, PT ;  /* 0x0000000b5b00720c */ /* 0x040fe20003fc4070 */
[----:B------:R-:W-:Y:S02]  /*47b0*/  IMAD.MOV R9, RZ, RZ, -R9 ;  /* 0x000000ffff097224 */ /* 0x000fe400078e0a09 */
[----:B------:R-:W-:Y:S02]  /*47c0*/  IMAD.MOV R16, RZ, RZ, -R16 ;  /* 0x000000ffff107224 */ /* 0x000fe400078e0a10 */
[C---:B------:R-:W-:Y:S02]  /*47d0*/  IMAD R83, R91.reuse, R9, R83 ;  /* 0x000000095b537224 */ /* 0x040fe400078e0253 */
[C---:B------:R-:W-:Y:S02]  /*47e0*/  IMAD R82, R91.reuse, R16, R82 ;  /* 0x000000105b527224 */ /* 0x040fe400078e0252 */
[----:B------:R-:W-:Y:S01]  /*47f0*/  @!P2 IMAD.MOV R88, RZ, RZ, -R88 ;  /* 0x000000ffff58a224 */ /* 0x000fe200078e0a58 */
[----:B------:R-:W-:Y:S01]  /*4800*/  ISETP.GT.U32.AND P2, PT, R91, R84, PT ;  /* 0x000000545b00720c */ /* 0x000fe20003f44070 */
[----:B------:R-:W-:Y:S01]  /*4810*/  @!P3 IMAD.IADD R85, R85, 0x1, -R91 ;  /* 0x000000015555b824 */ /* 0x000fe200078e0a5b */
[----:B------:R-:W-:Y:S01]  /*4820*/  ISETP.GT.U32.AND P3, PT, R91, R83, PT ;  /* 0x000000535b00720c */ /* 0x000fe20003f64070 */
[----:B------:R-:W-:-:S04]  /*4830*/  IMAD.HI.U32 R9, R3, R5, RZ ;  /* 0x0000000503097227 */ /* 0x000fc800078e00ff */
[----:B------:R-:W-:Y:S01]  /*4840*/  @!P1 IMAD.IADD R12, R12, 0x1, -R91 ;  /* 0x000000010c0c9824 */ /* 0x000fe200078e0a5b */
[----:B------:R-:W-:Y:S01]  /*4850*/  ISETP.GT.U32.AND P1, PT, R91, R82, PT ;  /* 0x000000525b00720c */ /* 0x000fe20003f24070 */
[----:B------:R-:W-:Y:S02]  /*4860*/  IMAD.MOV R9, RZ, RZ, -R9 ;  /* 0x000000ffff097224 */ /* 0x000fe400078e0a09 */
[----:B------:R-:W-:Y:S02]  /*4870*/  @!P6 IMAD.IADD R11, R11, 0x1, -R91 ;  /* 0x000000010b0be824 */ /* 0x000fe400078e0a5b */
[----:B------:R-:W-:Y:S02]  /*4880*/  IMAD.MOV.U32 R21, RZ, RZ, R17 ;  /* 0x000000ffff157224 */ /* 0x000fe400078e0011 */
[C---:B------:R-:W-:Y:S01]  /*4890*/  IMAD R5, R91.reuse, R9, R5 ;  /* 0x000000095b057224 */ /* 0x040fe200078e0205 */
[----:B------:R-:W-:Y:S01]  /*48a0*/  LOP3.LUT R9, R90, 0xa2, RZ, 0xfc, !PT ;  /* 0x000000a25a097812 */ /* 0x000fe200078efcff */
[----:B------:R-:W-:Y:S01]  /*48b0*/  @!P4 IMAD.MOV R21, RZ, RZ, -R21 ;  /* 0x000000ffff15c224 */ /* 0x000fe200078e0a15 */
[----:B------:R-:W-:Y:S01]  /*48c0*/  ISETP.GT.U32.AND P4, PT, R91, R11, PT ;  /* 0x0000000b5b00720c */ /* 0x000fe20003f84070 */
[----:B0-----:R-:W-:Y:S01]  /*48d0*/  IMAD.HI.U32 R20, R3, R19, RZ ;  /* 0x0000001303147227 */ /* 0x001fe200078e00ff */
[----:B------:R-:W-:-:S02]  /*48e0*/  ISETP.GT.U32.AND P6, PT, R91, R5, PT ;  /* 0x000000055b00720c */ /* 0x000fc40003fc4070 */
[----:B------:R-:W-:Y:S01]  /*48f0*/  STL [R1+0x670], R21 ;  /* 0x0006701501007387 */ /* 0x000fe20000100800 */
[--C-:B------:R-:W-:Y:S01]  /*4900*/  @!P2 IMAD.IADD R84, R84, 0x1, -R91.reuse ;  /* 0x000000015454a824 */ /* 0x100fe200078e0a5b */
[----:B------:R-:W-:Y:S01]  /*4910*/  ISETP.GE.AND P2, PT, R8, RZ, PT ;  /* 0x000000ff0800720c */ /* 0x000fe20003f46270 */
[--C-:B------:R-:W-:Y:S01]  /*4920*/  @!P3 IMAD.IADD R83, R83, 0x1, -R91.reuse ;  /* 0x000000015353b824 */ /* 0x100fe200078e0a5b */
[----:B------:R-:W-:Y:S01]  /*4930*/  ISETP.GE.AND P3, PT, R18, RZ, PT ;  /* 0x000000ff1200720c */ /* 0x000fe20003f66270 */
[----:B------:R-:W-:Y:S01]  /*4940*/  IMAD.MOV R20, RZ, RZ, -R20 ;  /* 0x000000ffff147224 */ /* 0x000fe200078e0a14 */
[----:B------:R-:W-:Y:S01]  /*4950*/  LOP3.LUT R8, R90, 0xa0, RZ, 0xfc, !PT ;  /* 0x000000a05a087812 */ /* 0x000fe200078efcff */
[----:B------:R-:W-:Y:S01]  /*4960*/  @!P1 IMAD.IADD R82, R82, 0x1, -R91 ;  /* 0x0000000152529824 */ /* 0x000fe200078e0a5b */
[----:B------:R-:W-:Y:S01]  /*4970*/  ISETP.GE.AND P1, PT, R6, RZ, PT ;  /* 0x000000ff0600720c */ /* 0x000fe20003f26270 */
[C---:B------:R-:W-:Y:S01]  /*4980*/  IMAD R6, R91.reuse, R20, R19 ;  /* 0x000000145b067224 */ /* 0x040fe200078e0213 */
[----:B------:R-:W-:Y:S01]  /*4990*/  IABS R16, R8 ;  /* 0x0000000800107213 */ /* 0x000fe20000000000 */
[----:B------:R-:W-:Y:S01]  /*49a0*/  @!P5 IMAD.MOV R85, RZ, RZ, -R85 ;  /* 0x000000ffff55d224 */ /* 0x000fe200078e0a55 */
[----:B------:R-:W-:Y:S01]  /*49b0*/  ISETP.GT.U32.AND P5, PT, R91, R83, PT ;  /* 0x000000535b00720c */ /* 0x000fe20003fa4070 */
[----:B------:R-:W-:Y:S01]  /*49c0*/  @!P4 IMAD.IADD R11, R11, 0x1, -R91 ;  /* 0x000000010b0bc824 */ /* 0x000fe200078e0a5b */
[----:B------:R-:W-:Y:S01]  /*49d0*/  ISETP.GT.U32.AND P4, PT, R91, R6, PT ;  /* 0x000000065b00720c */ /* 0x000fe20003f84070 */
[----:B------:R-:W-:Y:S01]  /*49e0*/  IMAD.HI.U32 R17, R3, R16, RZ ;  /* 0x0000001003117227 */ /* 0x000fe200078e00ff */
[----:B------:R-:W-:-:S03]  /*49f0*/  IABS R18, R9 ;  /* 0x0000000900127213 */ /* 0x000fc60000000000 */
[----:B------:R-:W-:Y:S02]  /*4a00*/  @!P6 IMAD.IADD R5, R5, 0x1, -R91 ;  /* 0x000000010505e824 */ /* 0x000fe400078e0a5b */
[----:B------:R-:W-:Y:S01]  /*4a10*/  @!P3 IMAD.MOV R12, RZ, RZ, -R12 ;  /* 0x000000ffff0cb224 */ /* 0x000fe200078e0a0c */
[----:B------:R-:W-:Y:S01]  /*4a20*/  ISETP.GE.AND P3, PT, R13, RZ, PT ;  /* 0x000000ff0d00720c */ /* 0x000fe20003f66270 */
[----:B------:R-:W-:Y:S01]  /*4a30*/  @!P2 IMAD.MOV R84, RZ, RZ, -R84 ;  /* 0x000000ffff54a224 */ /* 0x000fe200078e0a54 */
[C---:B------:R-:W-:Y:S01]  /*4a40*/  ISETP.GT.U32.AND P2, PT, R91.reuse, R82, PT ;  /* 0x000000525b00720c */ /* 0x040fe20003f44070 */
[----:B------:R-:W-:Y:S01]  /*4a50*/  IMAD.MOV R17, RZ, RZ, -R17 ;  /* 0x000000ffff117224 */ /* 0x000fe200078e0a11 */
[----:B------:R-:W-:Y:S01]  /*4a60*/  ISETP.GT.U32.AND P6, PT, R91, R5, PT ;  /* 0x000000055b00720c */ /* 0x000fe20003fc4070 */
[----:B------:R-:W-:Y:S01]  /*4a70*/  IMAD.HI.U32 R13, R3, R18, RZ ;  /* 0x00000012030d7227 */ /* 0x000fe200078e00ff */
[----:B------:R0:W-:Y:S03]  /*4a80*/  STL [R1+0x678], R12 ;  /* 0x0006780c01007387 */ /* 0x0001e60000100800 */
[----:B------:R-:W-:-:S02]  /*4a90*/  IMAD R16, R91, R17, R16 ;  /* 0x000000115b107224 */ /* 0x000fc400078e0210 */
[----:B------:R-:W-:Y:S02]  /*4aa0*/  IMAD.MOV R13, RZ, RZ, -R13 ;  /* 0x000000ffff0d7224 */ /* 0x000fe400078e0a0d */
[--C-:B------:R-:W-:Y:S01]  /*4ab0*/  @!P5 IMAD.IADD R83, R83, 0x1, -R91.reuse ;  /* 0x000000015353d824 */ /* 0x100fe200078e0a5b */
[C---:B------:R-:W-:Y:S01]  /*4ac0*/  ISETP.GT.U32.AND P5, PT, R91.reuse, R16, PT ;  /* 0x000000105b00720c */ /* 0x040fe20003fa4070 */
[----:B------:R-:W-:Y:S01]  /*4ad0*/  @!P4 IMAD.IADD R6, R6, 0x1, -R91 ;  /* 0x000000010606c824 */ /* 0x000fe200078e0a5b */
[C---:B0-----:R-:W-:Y:S01]  /*4ae0*/  LOP3.LUT R12, R90.reuse, 0xa4, RZ, 0xfc, !PT ;  /* 0x000000a45a0c7812 */ /* 0x041fe200078efcff */
[C---:B------:R-:W-:Y:S01]  /*4af0*/  IMAD R18, R91.reuse, R13, R18 ;  /* 0x0000000d5b127224 */ /* 0x040fe200078e0212 */
[----:B------:R-:W-:Y:S01]  /*4b00*/  LOP3.LUT R13, R90, 0xac, RZ, 0xfc, !PT ;  /* 0x000000ac5a0d7812 */ /* 0x000fe200078efcff */
[----:B------:R-:W-:Y:S01]  /*4b10*/  IMAD.MOV.U32 R19, RZ, RZ, R11 ;  /* 0x000000ffff137224 */ /* 0x000fe200078e000b */
[C---:B------:R-:W-:Y:S01]  /*4b20*/  ISETP.GT.U32.AND P4, PT, R91.reuse, R6, PT ;  /* 0x000000065b00720c */ /* 0x040fe20003f84070 */
[----:B------:R-:W-:Y:S01]  /*4b30*/  @!P2 IMAD.IADD R82, R82, 0x1, -R91 ;  /* 0x000000015252a824 */ /* 0x000fe200078e0a5b */
[----:B------:R-:W-:Y:S01]  /*4b40*/  ISETP.GE.AND P2, PT, R14, RZ, PT ;  /* 0x000000ff0e00720c */ /* 0x000fe20003f46270 */
[----:B------:R-:W-:Y:S01]  /*4b50*/  @!P1 IMAD.MOV R19, RZ, RZ, -R19 ;  /* 0x000000ffff139224 */ /* 0x000fe200078e0a13 */
[----:B------:R-:W-:Y:S01]  /*4b60*/  ISETP.GT.U32.AND P1, PT, R91, R18, PT ;  /* 0x000000125b00720c */ /* 0x000fe20003f24070 */
[----:B------:R-:W-:Y:S01]  /*4b70*/  @!P6 IMAD.IADD R5, R5, 0x1, -R91 ;  /* 0x000000010505e824 */ /* 0x000fe200078e0a5b */
[----:B------:R-:W-:Y:S01]  /*4b80*/  ISETP.GE.AND P6, PT, R15, RZ, PT ;  /* 0x000000ff0f00720c */ /* 0x000fe20003fc6270 */
[----:B------:R-:W-:Y:S01]  /*4b90*/  @!P3 IMAD.MOV R83, RZ, RZ, -R83 ;  /* 0x000000ffff53b224 */ /* 0x000fe200078e0a53 */
[----:B------:R-:W-:Y:S01]  /*4ba0*/  ISETP.GE.AND P3, PT, R10, RZ, PT ;  /* 0x000000ff0a00720c */ /* 0x000fe20003f66270 */
[--C-:B------:R-:W-:Y:S01]  /*4bb0*/  @!P5 IMAD.IADD R16, R16, 0x1, -R91.reuse ;  /* 0x000000011010d824 */ /* 0x100fe200078e0a5b */
[----:B------:R-:W-:Y:S01]  /*4bc0*/  IABS R14, R12 ;  /* 0x0000000c000e7213 */ /* 0x000fe20000000000 */
[----:B------:R-:W-:Y:S01]  /*4bd0*/  STL [R1+0x68c], R19 ;  /* 0x00068c1301007387 */ /* 0x000fe20000100800 */
[----:B------:R-:W-:Y:S01]  /*4be0*/  LOP3.LUT R11, R90, 0xb4, RZ, 0xfc, !PT ;  /* 0x000000b45a0b7812 */ /* 0x000fe200078efcff */
[----:B------:R-:W-:Y:S01]  /*4bf0*/  @!P4 IMAD.IADD R6, R6, 0x1, -R91 ;  /* 0x000000010606c824 */ /* 0x000fe200078e0a5b */
[----:B------:R-:W-:Y:S01]  /*4c00*/  ISETP.GT.U32.AND P5, PT, R91, R16, PT ;  /* 0x000000105b00720c */ /* 0x000fe20003fa4070 */
[----:B------:R-:W-:Y:S01]  /*4c10*/  IMAD.HI.U32 R10, R3, R14, RZ ;  /* 0x0000000e030a7227 */ /* 0x000fe200078e00ff */
[----:B------:R-:W-:-:S02]  /*4c20*/  ISETP.GE.AND P4, PT, R12, RZ, PT ;  /* 0x000000ff0c00720c */ /* 0x000fc40003f86270 */
[----:B------:R-:W-:Y:S01]  /*4c30*/  LOP3.LUT R12, R90, 0xa6, RZ, 0xfc, !PT ;  /* 0x000000a65a0c7812 */ /* 0x000fe200078efcff */
[----:B------:R-:W-:Y:S02]  /*4c40*/  @!P1 IMAD.IADD R18, R18, 0x1, -R91 ;  /* 0x0000000112129824 */ /* 0x000fe400078e0a5b */
[----:B------:R-:W-:Y:S01]  /*4c50*/  @!P2 IMAD.MOV R82, RZ, RZ, -R82 ;  /* 0x000000ffff52a224 */ /* 0x000fe200078e0a52 */
[----:B------:R-:W-:Y:S01]  /*4c60*/  ISETP.GE.AND P2, PT, R8, RZ, PT ;  /* 0x000000ff0800720c */ /* 0x000fe20003f46270 */
[----:B------:R-:W-:Y:S01]  /*4c70*/  @!P6 IMAD.MOV R5, RZ, RZ, -R5 ;  /* 0x000000ffff05e224 */ /* 0x000fe200078e0a05 */
[----:B------:R-:W-:Y:S01]  /*4c80*/  ISETP.GT.U32.AND P1, PT, R91, R18, PT ;  /* 0x000000125b00720c */ /* 0x000fe20003f24070 */
[----:B------:R-:W-:Y:S01]  /*4c90*/  IMAD.MOV.U32 R8, RZ, RZ, R6 ;  /* 0x000000ffff087224 */ /* 0x000fe200078e0006 */
[----:B------:R-:W-:Y:S01]  /*4ca0*/  ISETP.GE.AND P6, PT, R9, RZ, PT ;  /* 0x000000ff0900720c */ /* 0x000fe20003fc6270 */
[----:B------:R-:W-:Y:S01]  /*4cb0*/  IMAD.MOV R10, RZ, RZ, -R10 ;  /* 0x000000ffff0a7224 */ /* 0x000fe200078e0a0a */
[----:B------:R0:W-:Y:S01]  /*4cc0*/  STL [R1+0x688], R5 ;  /* 0x0006880501007387 */ /* 0x0001e20000100800 */
[----:B------:R-:W-:Y:S01]  /*4cd0*/  @!P3 IMAD.MOV R8, RZ, RZ, -R8 ;  /* 0x000000ffff08b224 */ /* 0x000fe200078e0a08 */
[----:B------:R-:W-:Y:S01]  /*4ce0*/  ISETP.GE.AND P3, PT, R12, RZ, PT ;  /* 0x000000ff0c00720c */ /* 0x000fe20003f66270 */
[----:B------:R-:W-:Y:S01]  /*4cf0*/  @!P5 IMAD.IADD R16, R16, 0x1, -R91 ;  /* 0x000000011010d824 */ /* 0x000fe200078e0a5b */
[----:B------:R-:W-:-:S02]  /*4d00*/  IABS R12, R12 ;  /* 0x0000000c000c7213 */ /* 0x000fc40000000000 */
[----:B------:R1:W-:Y:S01]  /*4d10*/  STL [R1+0x694], R8 ;  /* 0x0006940801007387 */ /* 0x0003e20000100800 */
[----:B------:R-:W-:Y:S01]  /*4d20*/  IMAD.MOV.U32 R81, RZ, RZ, R16 ;  /* 0x000000ffff517224 */ /* 0x000fe200078e0010 */
[----:B------:R-:W-:Y:S01]  /*4d30*/  LOP3.LUT R6, R90, 0xaa, RZ, 0xfc, !PT ;  /* 0x000000aa5a067812 */ /* 0x000fe200078efcff */
[----:B------:R-:W-:Y:S02]  /*4d40*/  @!P1 IMAD.IADD R18, R18, 0x1, -R91 ;  /* 0x0000000112129824 */ /* 0x000fe400078e0a5b */
[C---:B0-----:R-:W-:Y:S01]  /*4d50*/  IMAD R5, R91.reuse, R10, R14 ;  /* 0x0000000a5b057224 */ /* 0x041fe200078e020e */
[----:B------:R-:W-:Y:S01]  /*4d60*/  IABS R78, R6 ;  /* 0x00000006004e7213 */ /* 0x000fe20000000000 */
[----:B------:R-:W-:Y:S01]  /*4d70*/  IMAD.MOV.U32 R80, RZ, RZ, R18 ;  /* 0x000000ffff507224 */ /* 0x000fe200078e0012 */
[----:B------:R-:W-:Y:S01]  /*4d80*/  ISETP.GE.AND P1, PT, R6, RZ, PT ;  /* 0x000000ff0600720c */ /* 0x000fe20003f26270 */
[----:B------:R-:W-:Y:S01]  /*4d90*/  @!P2 IMAD.MOV R81, RZ, RZ, -R81 ;  /* 0x000000ffff51a224 */ /* 0x000fe200078e0a51 */
[----:B------:R-:W-:Y:S01]  /*4da0*/  ISETP.GT.U32.AND P5, PT, R91, R5, PT ;  /* 0x000000055b00720c */ /* 0x000fe20003fa4070 */
[----:B-1----:R-:W-:Y:S01]  /*4db0*/  IMAD.HI.U32 R8, R3, R12, RZ ;  /* 0x0000000c03087227 */ /* 0x002fe200078e00ff */
[----:B------:R-:W-:-:S02]  /*4dc0*/  ISETP.GE.AND P2, PT, R79, RZ, PT ;  /* 0x000000ff4f00720c */ /* 0x000fc40003f46270 */
[----:B------:R-:W-:Y:S01]  /*4dd0*/  IABS R79, R79 ;  /* 0x0000004f004f7213 */ /* 0x000fe20000000000 */
[----:B------:R-:W-:Y:S01]  /*4de0*/  IMAD.MOV R8, RZ, RZ, -R8 ;  /* 0x000000ffff087224 */ /* 0x000fe200078e0a08 */
[----:B------:R-:W-:Y:S01]  /*4df0*/  LOP3.LUT R14, R90, 0xae, RZ, 0xfc, !PT ;  /* 0x000000ae5a0e7812 */ /* 0x000fe200078efcff */
[----:B------:R-:W-:Y:S02]  /*4e00*/  @!P6 IMAD.MOV R80, RZ, RZ, -R80 ;  /* 0x000000ffff50e224 */ /* 0x000fe400078e0a50 */
[----:B------:R-:W-:Y:S01]  /*4e10*/  IMAD R12, R91, R8, R12 ;  /* 0x000000085b0c7224 */ /* 0x000fe200078e020c */
[----:B------:R-:W-:Y:S01]  /*4e20*/  IABS R8, R13 ;  /* 0x0000000d00087213 */ /* 0x000fe20000000000 */
[----:B------:R-:W-:-:S03]  /*4e30*/  IMAD.HI.U32 R9, R3, R79, RZ ;  /* 0x0000004f03097227 */ /* 0x000fc600078e00ff */
[----:B------:R-:W-:Y:S01]  /*4e40*/  ISETP.GT.U32.AND P6, PT, R91, R12, PT ;  /* 0x0000000c5b00720c */ /* 0x000fe20003fc4070 */
[----:B------:R-:W-:Y:S02]  /*4e50*/  @!P5 IMAD.IADD R5, R5, 0x1, -R91 ;  /* 0x000000010505d824 */ /* 0x000fe400078e0a5b */
[----:B------:R-:W-:-:S03]  /*4e60*/  IMAD.HI.U32 R6, R3, R78, RZ ;  /* 0x0000004e03067227 */ /* 0x000fc600078e00ff */
[C---:B------:R-:W-:Y:S01]  /*4e70*/  ISETP.GT.U32.AND P5, PT, R91.reuse, R5, PT ;  /* 0x000000055b00720c */ /* 0x040fe20003fa4070 */
[----:B------:R-:W-:Y:S02]  /*4e80*/  IMAD.MOV R9, RZ, RZ, -R9 ;  /* 0x000000ffff097224 */ /* 0x000fe400078e0a09 */
[----:B------:R-:W-:Y:S02]  /*4e90*/  IMAD.MOV R6, RZ, RZ, -R6 ;  /* 0x000000ffff067224 */ /* 0x000fe400078e0a06 */
[C---:B------:R-:W-:Y:S01]  /*4ea0*/  IMAD R79, R91.reuse, R9, R79 ;  /* 0x000000095b4f7224 */ /* 0x040fe200078e024f */
[----:B------:R-:W-:Y:S01]  /*4eb0*/  LOP3.LUT R9, R90, 0xb0, RZ, 0xfc, !PT ;  /* 0x000000b05a097812 */ /* 0x000fe200078efcff */
[----:B------:R-:W-:Y:S02]  /*4ec0*/  @!P6 IMAD.IADD R12, R12, 0x1, -R91 ;  /* 0x000000010c0ce824 */ /* 0x000fe400078e0a5b */
[----:B------:R-:W-:Y:S01]  /*4ed0*/  IMAD R78, R91, R6, R78 ;  /* 0x000000065b4e7224 */ /* 0x000fe200078e024e */
[----:B------:R-:W-:Y:S01]  /*4ee0*/  IABS R77, R9 ;  /* 0x00000009004d7213 */ /* 0x000fe20000000000 */
[----:B------:R-:W-:Y:S01]  /*4ef0*/  IMAD.HI.U32 R6, R3, R8, RZ ;  /* 0x0000000803067227 */ /* 0x000fe200078e00ff */
[----:B------:R-:W-:-:S03]  /*4f00*/  ISETP.GT.U32.AND P6, PT, R91, R12, PT ;  /* 0x0000000c5b00720c */ /* 0x000fc60003fc4070 */
[----:B------:R-:W-:Y:S01]  /*4f10*/  @!P5 IMAD.IADD R5, R5, 0x1, -R91 ;  /* 0x000000010505d824 */ /* 0x000fe200078e0a5b */
[----:B------:R-:W-:Y:S01]  /*4f20*/  ISETP.GT.U32.AND P5, PT, R91, R79, PT ;  /* 0x0000004f5b00720c */ /* 0x000fe20003fa4070 */
[----:B------:R-:W-:-:S04]  /*4f30*/  IMAD.HI.U32 R15, R3, R77, RZ ;  /* 0x0000004d030f7227 */ /* 0x000fc800078e00ff */
[----:B------:R-:W-:Y:S02]  /*4f40*/  IMAD.MOV.U32 R10, RZ, RZ, R5 ;  /* 0x000000ffff0a7224 */ /* 0x000fe400078e0005 */
[----:B------:R-:W-:Y:S01]  /*4f50*/  IMAD.MOV R5, RZ, RZ, -R6 ;  /* 0x000000ffff057224 */ /* 0x000fe200078e0a06 */
[----:B------:R-:W-:Y:S01]  /*4f60*/  IABS R6, R14 ;  /* 0x0000000e00067213 */ /* 0x000fe20000000000 */
[--C-:B------:R-:W-:Y:S02]  /*4f70*/  @!P6 IMAD.IADD R12, R12, 0x1, -R91.reuse ;  /* 0x000000010c0ce824 */ /* 0x100fe400078e0a5b */
[----:B------:R-:W-:Y:S01]  /*4f80*/  IMAD R8, R91, R5, R8 ;  /* 0x000000055b087224 */ /* 0x000fe200078e0208 */
[----:B------:R-:W-:Y:S01]  /*4f90*/  IABS R5, R11 ;  /* 0x0000000b00057213 */ /* 0x000fe20000000000 */
[----:B------:R-:W-:Y:S02]  /*4fa0*/  @!P5 IMAD.IADD R79, R79, 0x1, -R91 ;  /* 0x000000014f4fd824 */ /* 0x000fe400078e0a5b */
[----:B------:R-:W-:Y:S01]  /*4fb0*/  IMAD.HI.U32 R16, R3, R6, RZ ;  /* 0x0000000603107227 */ /* 0x000fe200078e00ff */
[----:B------:R-:W-:-:S02]  /*4fc0*/  ISETP.GT.U32.AND P6, PT, R91, R8, PT ;  /* 0x000000085b00720c */ /* 0x000fc40003fc4070 */
[C---:B------:R-:W-:Y:S01]  /*4fd0*/  ISETP.GT.U32.AND P5, PT, R91.reuse, R79, PT ;  /* 0x0000004f5b00720c */ /* 0x040fe20003fa4070 */
[----:B------:R-:W-:Y:S01]  /*4fe0*/  @!P4 IMAD.MOV R10, RZ, RZ, -R10 ;  /* 0x000000ffff0ac224 */ /* 0x000fe200078e0a0a */
[C---:B------:R-:W-:Y:S01]  /*4ff0*/  ISETP.GT.U32.AND P4, PT, R91.reuse, R78, PT ;  /* 0x0000004e5b00720c */ /* 0x040fe20003f84070 */
[----:B------:R-:W-:Y:S02]  /*5000*/  IMAD.MOV R16, RZ, RZ, -R16 ;  /* 0x000000ffff107224 */ /* 0x000fe400078e0a10 */
[----:B------:R-:W-:Y:S01]  /*5010*/  IMAD.MOV.U32 R17, RZ, RZ, R12 ;  /* 0x000000ffff117224 */ /* 0x000fe200078e000c */
[----:B------:R0:W-:Y:S01]  /*5020*/  STL [R1+0x690], R10 ;  /* 0x0006900a01007387 */ /* 0x0001e20000100800 */
[----:B------:R-:W-:Y:S01]  /*5030*/  IMAD R6, R91, R16, R6 ;  /* 0x000000105b067224 */ /* 0x000fe200078e0206 */
[----:B------:R-:W-:Y:S01]  /*5040*/  LOP3.LUT R12, R90, 0xb6, RZ, 0xfc, !PT ;  /* 0x000000b65a0c7812 */ /* 0x000fe200078efcff */
[----:B------:R-:W-:Y:S02]  /*5050*/  @!P3 IMAD.MOV R17, RZ, RZ, -R17 ;  /* 0x000000ffff11b224 */ /* 0x000fe400078e0a11 */
[--C-:B------:R-:W-:Y:S01]  /*5060*/  @!P6 IMAD.IADD R8, R8, 0x1, -R91.reuse ;  /* 0x000000010808e824 */ /* 0x100fe200078e0a5b */
[----:B------:R-:W-:Y:S01]  /*5070*/  ISETP.GE.AND P6, PT, R13, RZ, PT ;  /* 0x000000ff0d00720c */ /* 0x000fe20003fc6270 */
[--C-:B------:R-:W-:Y:S01]  /*5080*/  @!P5 IMAD.IADD R79, R79, 0x1, -R91.reuse ;  /* 0x000000014f4fd824 */ /* 0x100fe200078e0a5b */
[C---:B------:R-:W-:Y:S01]  /*5090*/  ISETP.GT.U32.AND P5, PT, R91.reuse, R6, PT ;  /* 0x000000065b00720c */ /* 0x040fe20003fa4070 */
[----:B------:R-:W-:Y:S01]  /*50a0*/  @!P4 IMAD.IADD R78, R78, 0x1, -R91 ;  /* 0x000000014e4ec824 */ /* 0x000fe200078e0a5b */
[----:B------:R-:W-:Y:S01]  /*50b0*/  ISETP.GT.U32.AND P3, PT, R91, R8, PT ;  /* 0x000000085b00720c */ /* 0x000fe20003f64070 */
[----:B------:R-:W-:Y:S01]  /*50c0*/  IMAD.HI.U32 R16, R3, R5, RZ ;  /* 0x0000000503107227 */ /* 0x000fe200078e00ff */
[----:B0-----:R-:W-:Y:S01]  /*50d0*/  LOP3.LUT R10, R90, 0xb2, RZ, 0xfc, !PT ;  /* 0x000000b25a0a7812 */ /* 0x001fe200078efcff */
[----:B------:R0:W-:Y:S01]  /*50e0*/  STL [R1+0x698], R17 ;  /* 0x0006981101007387 */ /* 0x0001e20000100800 */
[C---:B------:R-:W-:Y:S01]  /*50f0*/  ISETP.GT.U32.AND P4, PT, R91.reuse, R78, PT ;  /* 0x0000004e5b00720c */ /* 0x040fe20003f84070 */
[----:B------:R-:W-:Y:S01]  /*5100*/  IMAD.MOV R15, RZ, RZ, -R15 ;  /* 0x000000ffff0f7224 */ /* 0x000fe200078e0a0f */
[----:B------:R-:W-:Y:S01]  /*5110*/  IABS R76, R10 ;  /* 0x0000000a004c7213 */ /* 0x000fe20000000000 */
[----:B------:R-:W-:Y:S01]  /*5120*/  IMAD.MOV R16, RZ, RZ, -R16 ;  /* 0x000000ffff107224 */ /* 0x000fe200078e0a10 */
[----:B------:R-:W-:Y:S01]  /*5130*/  IABS R13, R12 ;  /* 0x0000000c000d7213 */ /* 0x000fe20000000000 */
[----:B------:R-:W-:-:S02]  /*5140*/  IMAD R77, R91, R15, R77 ;  /* 0x0000000f5b4d7224 */ /* 0x000fc400078e024d */
[--C-:B------:R-:W-:Y:S01]  /*5150*/  @!P5 IMAD.IADD R6, R6, 0x1, -R91.reuse ;  /* 0x000000010606d824 */ /* 0x100fe200078e0a5b */
[----:B------:R-:W-:Y:S01]  /*5160*/  ISETP.GE.AND P5, PT, R14, RZ, PT ;  /* 0x000000ff0e00720c */ /* 0x000fe20003fa6270 */
[----:B------:R-:W-:Y:S02]  /*5170*/  @!P3 IMAD.IADD R8, R8, 0x1, -R91 ;  /* 0x000000010808b824 */ /* 0x000fe400078e0a5b */
[----:B------:R-:W-:Y:S02]  /*5180*/  IMAD R5, R91, R16, R5 ;  /* 0x000000105b057224 */ /* 0x000fe400078e0205 */
[----:B0-----:R-:W-:Y:S02]  /*5190*/  IMAD.MOV.U32 R17, RZ, RZ, R8 ;  /* 0x000000ffff117224 */ /* 0x001fe400078e0008 */
[----:B------:R-:W-:-:S04]  /*51a0*/  IMAD.HI.U32 R15, R3, R76, RZ ;  /* 0x0000004c030f7227 */ /* 0x000fc800078e00ff */
[----:B------:R-:W-:Y:S01]  /*51b0*/  @!P2 IMAD.MOV R79, RZ, RZ, -R79 ;  /* 0x000000ffff4fa224 */ /* 0x000fe200078e0a4f */
[C---:B------:R-:W-:Y:S01]  /*51c0*/  ISETP.GT.U32.AND P2, PT, R91.reuse, R6, PT ;  /* 0x000000065b00720c */ /* 0x040fe20003f44070 */
[----:B------:R-:W-:Y:S01]  /*51d0*/  @!P6 IMAD.MOV R17, RZ, RZ, -R17 ;  /* 0x000000ffff11e224 */ /* 0x000fe200078e0a11 */
[C---:B------:R-:W-:Y:S01]  /*51e0*/  ISETP.GT.U32.AND P6, PT, R91.reuse, R5, PT ;  /* 0x000000055b00720c */ /* 0x040fe20003fc4070 */
[----:B------:R-:W-:Y:S02]  /*51f0*/  IMAD.MOV R15, RZ, RZ, -R15 ;  /* 0x000000ffff0f7224 */ /* 0x000fe400078e0a0f */
[----:B------:R-:W-:Y:S01]  /*5200*/  @!P4 IMAD.IADD R78, R78, 0x1, -R91 ;  /* 0x000000014e4ec824 */ /* 0x000fe200078e0a5b */
[C---:B------:R-:W-:Y:S01]  /*5210*/  ISETP.GT.U32.AND P4, PT, R91.reuse, R77, PT ;  /* 0x0000004d5b00720c */ /* 0x040fe20003f84070 */
[----:B------:R-:W-:Y:S01]  /*5220*/  IMAD R76, R91, R15, R76 ;  /* 0x0000000f5b4c7224 */ /* 0x000fe200078e024c */
[----:B------:R-:W-:Y:S01]  /*5230*/  STL [R1+0x6a0], R17 ;  /* 0x0006a01101007387 */ /* 0x000fe20000100800 */
[----:B------:R-:W-:Y:S01]  /*5240*/  @!P1 IMAD.MOV R78, RZ, RZ, -R78 ;  /* 0x000000ffff4e9224 */ /* 0x000fe200078e0a4e */
[----:B------:R-:W-:Y:S01]  /*5250*/  ISETP.GE.AND P1, PT, R9, RZ, PT ;  /* 0x000000ff0900720c */ /* 0x000fe20003f26270 */
[----:B------:R-:W-:Y:S01]  /*5260*/  IMAD.HI.U32 R8, R3, R13, RZ ;  /* 0x0000000d03087227 */ /* 0x000fe200078e00ff */
[----:B------:R-:W-:-:S02]  /*5270*/  ISETP.GT.U32.AND P3, PT, R91, R76, PT ;  /* 0x0000004c5b00720c */ /* 0x000fc40003f64070 */
[----:B------:R-:W-:Y:S01]  /*5280*/  LOP3.LUT R9, R90, 0xb8, RZ, 0xfc, !PT ;  /* 0x000000b85a097812 */ /* 0x000fe200078efcff */
[--C-:B------:R-:W-:Y:S01]  /*5290*/  @!P2 IMAD.IADD R6, R6, 0x1, -R91.reuse ;  /* 0x000000010606a824 */ /* 0x100fe200078e0a5b */
[----:B------:R-:W-:Y:S01]  /*52a0*/  ISETP.GE.AND P2, PT, R10, RZ, PT ;  /* 0x000000ff0a00720c */ /* 0x000fe20003f46270 */
[----:B------:R-:W-:Y:S01]  /*52b0*/  IMAD.MOV R8, RZ, RZ, -R8 ;  /* 0x000000ffff087224 */ /* 0x000fe200078e0a08 */
[----:B------:R-:W-:Y:S01]  /*52c0*/  IABS R75, R9 ;  /* 0x00000009004b7213 */ /* 0x000fe20000000000 */
[--C-:B------:R-:W-:Y:S01]  /*52d0*/  @!P6 IMAD.IADD R5, R5, 0x1, -R91.reuse ;  /* 0x000000010505e824 */ /* 0x100fe200078e0a5b */
[----:B------:R-:W-:Y:S01]  /*52e0*/  LOP3.LUT R10, R90, 0xba, RZ, 0xfc, !PT ;  /* 0x000000ba5a0a7812 */ /* 0x000fe200078efcff */
[----:B------:R-:W-:Y:S02]  /*52f0*/  @!P4 IMAD.IADD R77, R77, 0x1, -R91 ;  /* 0x000000014d4dc824 */ /* 0x000fe400078e0a5b */
[C---:B------:R-:W-:Y:S01]  /*5300*/  IMAD R8, R91.reuse, R8, R13 ;  /* 0x000000085b087224 */ /* 0x040fe200078e020d */
[C---:B------:R-:W-:Y:S01]  /*5310*/  ISETP.GT.U32.AND P6, PT, R91.reuse, R5, PT ;  /* 0x000000055b00720c */ /* 0x040fe20003fc4070 */
[----:B------:R-:W-:Y:S01]  /*5320*/  IMAD.MOV.U32 R14, RZ, RZ, R6 ;  /* 0x000000ffff0e7224 */ /* 0x000fe200078e0006 */
[----:B------:R-:W-:Y:S01]  /*5330*/  ISETP.GT.U32.AND P4, PT, R91, R77, PT ;  /* 0x0000004d5b00720c */ /* 0x000fe20003f84070 */
[----:B------:R-:W-:-:S04]  /*5340*/  IMAD.HI.U32 R6, R3, R75, RZ ;  /* 0x0000004b03067227 */ /* 0x000fc800078e00ff */
[----:B------:R-:W-:Y:S01]  /*5350*/  @!P5 IMAD.MOV R14, RZ, RZ, -R14 ;  /* 0x000000ffff0ed224 */ /* 0x000fe200078e0a0e */
[----:B------:R-:W-:Y:S01]  /*5360*/  ISETP.GT.U32.AND P5, PT, R91, R8, PT ;  /* 0x000000085b00720c */ /* 0x000fe20003fa4070 */
[--C-:B------:R-:W-:Y:S02]  /*5370*/  @!P3 IMAD.IADD R76, R76, 0x1, -R91.reuse ;  /* 0x000000014c4cb824 */ /* 0x100fe400078e0a5b */
[----:B------:R-:W-:Y:S01]  /*5380*/  IMAD.MOV R6, RZ, RZ, -R6 ;  /* 0x000000ffff067224 */ /* 0x000fe200078e0a06 */
[----:B------:R0:W-:Y:S01]  /*5390*/  STL [R1+0x6a8], R14 ;  /* 0x0006a80e01007387 */ /* 0x0001e20000100800 */
[----:B------:R-:W-:Y:S01]  /*53a0*/  @!P6 IMAD.IADD R5, R5, 0x1, -R91 ;  /* 0x000000010505e824 */ /* 0x000fe200078e0a5b */
[C---:B------:R-:W-:Y:S01]  /*53b0*/  ISETP.GT.U32.AND P3, PT, R91.reuse, R76, PT ;  /* 0x0000004c5b00720c */ /* 0x040fe20003f64070 */
[----:B------:R-:W-:Y:S02]  /*53c0*/  IMAD R75, R91, R6, R75 ;  /* 0x000000065b4b7224 */ /* 0x000fe400078e024b */
[----:B------:R-:W-:Y:S01]  /*53d0*/  @!P4 IMAD.IADD R77, R77, 0x1, -R91 ;  /* 0x000000014d4dc824 */ /* 0x000fe200078e0a5b */
[----:B------:R-:W-:Y:S01]  /*53e0*/  ISETP.GE.AND P4, PT, R11, RZ, PT ;  /* 0x000000ff0b00720c */ /* 0x000fe20003f86270 */
[----:B------:R-:W-:Y:S01]  /*53f0*/  IMAD.MOV.U32 R13, RZ, RZ, R5 ;  /* 0x000000ffff0d7224 */ /* 0x000fe200078e0005 */
[----:B------:R-:W-:Y:S01]  /*5400*/  ISETP.GT.U32.AND P6, PT, R91, R75, PT ;  /* 0x0000004b5b00720c */ /* 0x000fe20003fc4070 */
[----:B------:R-:W-:Y:S01]  /*5410*/  @!P5 IMAD.IADD R8, R8, 0x1, -R91 ;  /* 0x000000010808d824 */ /* 0x000fe200078e0a5b */
[----:B------:R-:W-:Y:S01]  /*5420*/  IABS R11, R10 ;  /* 0x0000000a000b7213 */ /* 0x000fe20000000000 */
[----:B------:R-:W-:Y:S01]  /*5430*/  @!P1 IMAD.MOV R77, RZ, RZ, -R77 ;  /* 0x000000ffff4d9224 */ /* 0x000fe200078e0a4d */
[----:B------:R-:W-:-:S02]  /*5440*/  LOP3.LUT R5, R90, 0xc0, RZ, 0xfc, !PT ;  /* 0x000000c05a057812 */ /* 0x000fc400078efcff */
[----:B------:R-:W-:Y:S01]  /*5450*/  ISETP.GT.U32.AND P5, PT, R91, R8, PT ;  /* 0x000000085b00720c */ /* 0x000fe20003fa4070 */
[--C-:B------:R-:W-:Y:S01]  /*5460*/  @!P3 IMAD.IADD R76, R76, 0x1, -R91.reuse ;  /* 0x000000014c4cb824 */ /* 0x100fe200078e0a5b */
[----:B------:R-:W-:Y:S01]  /*5470*/  ISETP.GE.AND P3, PT, R9, RZ, PT ;  /* 0x000000ff0900720c */ /* 0x000fe20003f66270 */
[----:B------:R-:W-:Y:S01]  /*5480*/  IMAD.HI.U32 R6, R3, R11, RZ ;  /* 0x0000000b03067227 */ /* 0x000fe200078e00ff */
[----:B------:R-:W-:Y:S02]  /*5490*/  LOP3.LUT R9, R90, 0xbc, RZ, 0xfc, !PT ;  /* 0x000000bc5a097812 */ /* 0x000fe400078efcff */
[----:B------:R-:W-:Y:S01]  /*54a0*/  IABS R73, R5 ;  /* 0x0000000500497213 */ /* 0x000fe20000000000 */
[----:B------:R-:W-:Y:S01]  /*54b0*/  @!P2 IMAD.MOV R76, RZ, RZ, -R76 ;  /* 0x000000ffff4ca224 */ /* 0x000fe200078e0a4c */
[----:B------:R-:W-:Y:S01]  /*54c0*/  ISETP.GE.AND P2, PT, R10, RZ, PT ;  /* 0x000000ff0a00720c */ /* 0x000fe20003f46270 */
[----:B------:R-:W-:Y:S01]  /*54d0*/  IMAD.MOV R6, RZ, RZ, -R6 ;  /* 0x000000ffff067224 */ /* 0x000fe200078e0a06 */
[----:B------:R-:W-:Y:S01]  /*54e0*/  IABS R10, R9 ;  /* 0x00000009000a7213 */ /* 0x000fe20000000000 */
[----:B------:R-:W-:Y:S01]  /*54f0*/  @!P6 IMAD.IADD R75, R75, 0x1, -R91 ;  /* 0x000000014b4be824 */ /* 0x000fe200078e0a5b */
[----:B------:R-:W-:Y:S01]  /*5500*/  ISETP.GE.AND P1, PT, R12, RZ, PT ;  /* 0x000000ff0c00720c */ /* 0x000fe20003f26270 */
[----:B------:R-:W-:-:S02]  /*5510*/  IMAD R74, R91, R6, R11 ;  /* 0x000000065b4a7224 */ /* 0x000fc400078e020b */
[----:B------:R-:W-:Y:S01]  /*5520*/  IMAD.HI.U32 R11, R3, R10, RZ ;  /* 0x0000000a030b7227 */ /* 0x000fe200078e00ff */
[----:B------:R-:W-:-:S03]  /*5530*/  ISETP.GT.U32.AND P6, PT, R91, R75, PT ;  /* 0x0000004b5b00720c */ /* 0x000fc60003fc4070 */
[----:B------:R-:W-:Y:S01]  /*5540*/  @!P5 IMAD.IADD R8, R8, 0x1, -R91 ;  /* 0x000000010808d824 */ /* 0x000fe200078e0a5b */
[----:B------:R-:W-:Y:S01]  /*5550*/  ISETP.GT.U32.AND P5, PT, R91, R74, PT ;  /* 0x0000004a5b00720c */ /* 0x000fe20003fa4070 */
[----:B------:R-:W-:Y:S02]  /*5560*/  IMAD.MOV R11, RZ, RZ, -R11 ;  /* 0x000000ffff0b7224 */ /* 0x000fe400078e0a0b */
[----:B------:R-:W-:-:S04]  /*5570*/  IMAD.HI.U32 R6, R3, R73, RZ ;  /* 0x0000004903067227 */ /* 0x000fc800078e00ff */
[----:B0-----:R-:W-:Y:S01]  /*5580*/  IMAD R14, R91, R11, R10 ;  /* 0x0000000b5b0e7224 */ /* 0x001fe200078e020a */
[C---:B------:R-:W-:Y:S01]  /*5590*/  LOP3.LUT R10, R90.reuse, 0xca, RZ, 0xfc, !PT ;  /* 0x000000ca5a0a7812 */ /* 0x040fe200078efcff */
[----:B------:R-:W-:Y:S01]  /*55a0*/  IMAD.MOV R6, RZ, RZ, -R6 ;  /* 0x000000ffff067224 */ /* 0x000fe200078e0a06 */
[----:B------:R-:W-:Y:S01]  /*55b0*/  LOP3.LUT R11, R90, 0xd0, RZ, 0xfc, !PT ;  /* 0x000000d05a0b7812 */ /* 0x000fe200078efcff */
[----:B------:R-:W-:Y:S01]  /*55c0*/  @!P6 IMAD.IADD R75, R75, 0x1, -R91 ;  /* 0x000000014b4be824 */ /* 0x000fe200078e0a5b */
[C---:B------:R-:W-:Y:S01]  /*55d0*/  ISETP.GT.U32.AND P6, PT, R91.reuse, R14, PT ;  /* 0x0000000e5b00720c */ /* 0x040fe20003fc4070 */
[----:B------:R-:W-:Y:S01]  /*55e0*/  IMAD R73, R91, R6, R73 ;  /* 0x000000065b497224 */ /* 0x000fe200078e0249 */
[----:B------:R-:W-:Y:S01]  /*55f0*/  IABS R70, R10 ;  /* 0x0000000a00467213 */ /* 0x000fe20000000000 */
[----:B------:R-:W-:Y:S01]  /*5600*/  IMAD.MOV.U32 R12, RZ, RZ, R8 ;  /* 0x000000ffff0c7224 */ /* 0x000fe200078e0008 */
[----:B------:R-:W-:Y:S01]  /*5610*/  IABS R69, R11 ;  /* 0x0000000b00457213 */ /* 0x000fe20000000000 */
[----:B------:R-:W-:Y:S01]  /*5620*/  @!P4 IMAD.MOV R13, RZ, RZ, -R13 ;  /* 0x000000ffff0dc224 */ /* 0x000fe200078e0a0d */
[----:B------:R-:W-:Y:S01]  /*5630*/  ISETP.GE.AND P4, PT, R5, RZ, PT ;  /* 0x000000ff0500720c */ /* 0x000fe20003f86270 */
[----:B------:R-:W-:Y:S01]  /*5640*/  @!P5 IMAD.IADD R74, R74, 0x1, -R91 ;  /* 0x000000014a4ad824 */ /* 0x000fe200078e0a5b */
[----:B------:R-:W-:Y:S01]  /*5650*/  ISETP.GT.U32.AND P5, PT, R91, R73, PT ;  /* 0x000000495b00720c */ /* 0x000fe20003fa4070 */
[----:B------:R-:W-:Y:S01]  /*5660*/  @!P1 IMAD.MOV R12, RZ, RZ, -R12 ;  /* 0x000000ffff0c9224 */ /* 0x000fe200078e0a0c */
[----:B------:R-:W-:Y:S01]  /*5670*/  STL [R1+0x6b0], R13 ;  /* 0x0006b00d01007387 */ /* 0x000fe20000100800 */
[----:B------:R-:W-:Y:S01]  /*5680*/  @!P3 IMAD.MOV R75, RZ, RZ, -R75 ;  /* 0x000000ffff4bb224 */ /* 0x000fe200078e0a4b */
[----:B------:R-:W-:Y:S01]  /*5690*/  LOP3.LUT R5, R90, 0xc2, RZ, 0xfc, !PT ;  /* 0x000000c25a057812 */ /* 0x000fe200078efcff */
[----:B------:R-:W-:Y:S01]  /*56a0*/  @!P6 IMAD.IADD R14, R14, 0x1, -R91 ;  /* 0x000000010e0ee824 */ /* 0x000fe200078e0a5b */
[----:B------:R0:W-:Y:S01]  /*56b0*/  STL [R1+0x6b8], R12 ;  /* 0x0006b80c01007387 */ /* 0x0001e20000100800 */
[----:B------:R-:W-:Y:S01]  /*56c0*/  IMAD.HI.U32 R6, R3, R70, RZ ;  /* 0x0000004603067227 */ /* 0x000fe200078e00ff */
[----:B------:R-:W-:-:S02]  /*56d0*/  IABS R72, R5 ;  /* 0x0000000500487213 */ /* 0x000fc40000000000 */
[----:B------:R-:W-:Y:S01]  /*56e0*/  ISETP.GT.U32.AND P3, PT, R91, R14, PT ;  /* 0x0000000e5b00720c */ /* 0x000fe20003f64070 */
[----:B------:R-:W-:Y:S01]  /*56f0*/  IMAD.MOV R6, RZ, RZ, -R6 ;  /* 0x000000ffff067224 */ /* 0x000fe200078e0a06 */
[----:B------:R-:W-:Y:S01]  /*5700*/  ISETP.GE.AND P1, PT, R5, RZ, PT ;  /* 0x000000ff0500720c */ /* 0x000fe20003f26270 */
[----:B------:R-:W-:Y:S01]  /*5710*/  @!P5 IMAD.IADD R73, R73, 0x1, -R91 ;  /* 0x000000014949d824 */ /* 0x000fe200078e0a5b */
[C---:B------:R-:W-:Y:S01]  /*5720*/  ISETP.GT.U32.AND P6, PT, R91.reuse, R74, PT ;  /* 0x0000004a5b00720c */ /* 0x040fe20003fc4070 */
[----:B------:R-:W-:Y:S01]  /*5730*/  IMAD R70, R91, R6, R70 ;  /* 0x000000065b467224 */ /* 0x000fe200078e0246 */
[C---:B0-----:R-:W-:Y:S01]  /*5740*/  LOP3.LUT R12, R90.reuse, 0xc8, RZ, 0xfc, !PT ;  /* 0x000000c85a0c7812 */ /* 0x041fe200078efcff */
[----:B------:R-:W-:Y:S01]  /*5750*/  IMAD.HI.U32 R5, R3, R72, RZ ;  /* 0x0000004803057227 */ /* 0x000fe200078e00ff */
[----:B------:R-:W-:Y:S02]  /*5760*/  ISETP.GT.U32.AND P5, PT, R91, R73, PT ;  /* 0x000000495b00720c */ /* 0x000fe40003fa4070 */
[----:B------:R-:W-:Y:S01]  /*5770*/  IABS R71, R12 ;  /* 0x0000000c00477213 */ /* 0x000fe20000000000 */
[----:B------:R-:W-:Y:S01]  /*5780*/  IMAD.MOV R5, RZ, RZ, -R5 ;  /* 0x000000ffff057224 */ /* 0x000fe200078e0a05 */
[----:B------:R-:W-:Y:S01]  /*5790*/  LOP3.LUT R6, R90, 0xd8, RZ, 0xfc, !PT ;  /* 0x000000d85a067812 */ /* 0x000fe200078efcff */
[----:B------:R-:W-:-:S02]  /*57a0*/  @!P3 IMAD.IADD R14, R14, 0x1, -R91 ;  /* 0x000000010e0eb824 */ /* 0x000fc400078e0a5b */
[----:B------:R-:W-:Y:S01]  /*57b0*/  IMAD.HI.U32 R8, R3, R71, RZ ;  /* 0x0000004703087227 */ /* 0x000fe200078e00ff */
[----:B------:R-:W-:Y:S02]  /*57c0*/  IABS R67, R6 ;  /* 0x0000000600437213 */ /* 0x000fe40000000000 */
[----:B------:R0:W-:Y:S01]  /*57d0*/  STL [R1+0x2b0], R14 ;  /* 0x0002b00e01007387 */ /* 0x0001e20000100800 */
[----:B------:R-:W-:Y:S02]  /*57e0*/  IMAD.MOV R8, RZ, RZ, -R8 ;  /* 0x000000ffff087224 */ /* 0x000fe400078e0a08 */
[----:B------:R-:W-:Y:S01]  /*57f0*/  @!P5 IMAD.IADD R73, R73, 0x1, -R91 ;  /* 0x000000014949d824 */ /* 0x000fe200078e0a5b */
[C---:B------:R-:W-:Y:S01]  /*5800*/  ISETP.GT.U32.AND P5, PT, R91.reuse, R70, PT ;  /* 0x000000465b00720c */ /* 0x040fe20003fa4070 */
[C---:B------:R-:W-:Y:S01]  /*5810*/  IMAD R71, R91.reuse, R8, R71 ;  /* 0x000000085b477224 */ /* 0x040fe200078e0247 */
[C---:B------:R-:W-:Y:S01]  /*5820*/  LOP3.LUT R8, R90.reuse, 0xda, RZ, 0xfc, !PT ;  /* 0x000000da5a087812 */ /* 0x040fe200078efcff */
[----:B------:R-:W-:Y:S01]  /*5830*/  IMAD R72, R91, R5, R72 ;  /* 0x000000055b487224 */ /* 0x000fe200078e0248 */
[----:B------:R-:W-:Y:S01]  /*5840*/  LOP3.LUT R5, R90, 0xd2, RZ, 0xfc, !PT ;  /* 0x000000d25a057812 */ /* 0x000fe200078efcff */
[----:B------:R-:W-:Y:S01]  /*5850*/  IMAD.HI.U32 R13, R3, R69, RZ ;  /* 0x00000045030d7227 */ /* 0x000fe200078e00ff */
[----:B------:R-:W-:-:S02]  /*5860*/  ISETP.GT.U32.AND P3, PT, R91, R71, PT ;  /* 0x000000475b00720c */ /* 0x000fc40003f64070 */
[----:B------:R-:W-:Y:S01]  /*5870*/  IABS R68, R5 ;  /* 0x0000000500447213 */ /* 0x000fe20000000000 */
[----:B------:R-:W-:Y:S01]  /*5880*/  @!P6 IMAD.IADD R74, R74, 0x1, -R91 ;  /* 0x000000014a4ae824 */ /* 0x000fe200078e0a5b */
[C---:B------:R-:W-:Y:S01]  /*5890*/  ISETP.GT.U32.AND P6, PT, R91.reuse, R72, PT ;  /* 0x000000485b00720c */ /* 0x040fe20003fc4070 */
[----:B------:R-:W-:Y:S01]  /*58a0*/  IMAD.MOV R13, RZ, RZ, -R13 ;  /* 0x000000ffff0d7224 */ /* 0x000fe200078e0a0d */
[----:B------:R-:W-:Y:S01]  /*58b0*/  IABS R66, R8 ;  /* 0x0000000800427213 */ /* 0x000fe20000000000 */
[----:B------:R-:W-:Y:S02]  /*58c0*/  @!P5 IMAD.IADD R70, R70, 0x1, -R91 ;  /* 0x000000014646d824 */ /* 0x000fe400078e0a5b */
[----:B------:R-:W-:Y:S02]  /*58d0*/  IMAD R69, R91, R13, R69 ;  /* 0x0000000d5b457224 */ /* 0x000fe400078e0245 */
[----:B------:R-:W-:-:S04]  /*58e0*/  IMAD.HI.U32 R13, R3, R68, RZ ;  /* 0x00000044030d7227 */ /* 0x000fc800078e00ff */
[----:B------:R-:W-:Y:S02]  /*58f0*/  @!P3 IMAD.IADD R71, R71, 0x1, -R91 ;  /* 0x000000014747b824 */ /* 0x000fe400078e0a5b */
[----:B------:R-:W-:Y:S02]  /*5900*/  IMAD.MOV R13, RZ, RZ, -R13 ;  /* 0x000000ffff0d7224 */ /* 0x000fe400078e0a0d */
[----:B------:R-:W-:Y:S01]  /*5910*/  @!P6 IMAD.IADD R72, R72, 0x1, -R91 ;  /* 0x000000014848e824 */ /* 0x000fe200078e0a5b */
[C---:B------:R-:W-:Y:S01]  /*5920*/  ISETP.GT.U32.AND P5, PT, R91.reuse, R71, PT ;  /* 0x000000475b00720c */ /* 0x040fe20003fa4070 */
[----:B------:R-:W-:Y:S01]  /*5930*/  @!P4 IMAD.MOV R73, RZ, RZ, -R73 ;  /* 0x000000ffff49c224 */ /* 0x000fe200078e0a49 */
[C---:B------:R-:W-:Y:S01]  /*5940*/  ISETP.GT.U32.AND P4, PT, R91.reuse, R69, PT ;  /* 0x000000455b00720c */ /* 0x040fe20003f84070 */
[C---:B------:R-:W-:Y:S01]  /*5950*/  IMAD R68, R91.reuse, R13, R68 ;  /* 0x0000000d5b447224 */ /* 0x040fe200078e0244 */
[----:B------:R-:W-:Y:S01]  /*5960*/  ISETP.GT.U32.AND P3, PT, R91, R72, PT ;  /* 0x000000485b00720c */ /* 0x000fe20003f64070 */
[----:B------:R-:W-:Y:S01]  /*5970*/  @!P2 IMAD.MOV R74, RZ, RZ, -R74 ;  /* 0x000000ffff4aa224 */ /* 0x000fe200078e0a4a */
[----:B------:R-:W-:Y:S01]  /*5980*/  ISETP.GE.AND P6, PT, R12, RZ, PT ;  /* 0x000000ff0c00720c */ /* 0x000fe20003fc6270 */
[----:B------:R-:W-:Y:S01]  /*5990*/  IMAD.HI.U32 R12, R3, R67, RZ ;  /* 0x00000043030c7227 */ /* 0x000fe200078e00ff */
[----:B------:R-:W-:-:S03]  /*59a0*/  ISETP.GT.U32.AND P2, PT, R91, R70, PT ;  /* 0x000000465b00720c */ /* 0x000fc60003f44070 */
[----:B------:R-:W-:Y:S02]  /*59b0*/  IMAD.MOV R12, RZ, RZ, -R12 ;  /* 0x000000ffff0c7224 */ /* 0x000fe400078e0a0c */
        /* <DEDUP_REMOVED lines=8> */
[----:B------:R-:W-:Y:S01]  /*5a40*/  IMAD.MOV R10, RZ, RZ, -R10 ;  /* 0x000000ffff0a7224 */ /* 0x000fe200078e0a0a */
[----:B------:R-:W-:Y:S01]  /*5a50*/  IABS R65, R5 ;  /* 0x0000000500417213 */ /* 0x000fe20000000000 */
[----:B------:R-:W-:Y:S02]  /*5a60*/  @!P1 IMAD.MOV R72, RZ, RZ, -R72 ;  /* 0x000000ffff489224 */ /* 0x000fe400078e0a48 */
[----:B------:R-:W-:Y:S01]  /*5a70*/  @!P5 IMAD.IADD R68, R68, 0x1, -R91 ;  /* 0x000000014444d824 */ /* 0x000fe200078e0a5b */
[C---:B------:R-:W-:Y:S01]  /*5a80*/  ISETP.GT.U32.AND P5, PT, R91.reuse, R69, PT ;  /* 0x000000455b00720c */ /* 0x040fe20003fa4070 */
[C---:B------:R-:W-:Y:S02]  /*5a90*/  IMAD R66, R91.reuse, R10, R66 ;  /* 0x0000000a5b427224 */ /* 0x040fe400078e0242 */
[C---:B------:R-:W-:Y:S01]  /*5aa0*/  IMAD R67, R91.reuse, R12, R67 ;  /* 0x0000000c5b437224 */ /* 0x040fe200078e0243 */
[----:B------:R-:W-:Y:S01]  /*5ab0*/  ISETP.GT.U32.AND P1, PT, R91, R68, PT ;  /* 0x000000445b00720c */ /* 0x000fe20003f24070 */
[----:B------:R-:W-:Y:S01]  /*5ac0*/  @!P2 IMAD.IADD R70, R70, 0x1, -R91 ;  /* 0x000000014646a824 */ /* 0x000fe200078e0a5b */
[----:B------:R-:W-:Y:S01]  /*5ad0*/  ISETP.GE.AND P2, PT, R11, RZ, PT ;  /* 0x000000ff0b00720c */ /* 0x000fe20003f46270 */
[----:B------:R-:W-:Y:S01]  /*5ae0*/  @!P6 IMAD.MOV R71, RZ, RZ, -R71 ;  /* 0x000000ffff47e224 */ /* 0x000fe200078e0a47 */
[----:B------:R-:W-:Y:S01]  /*5af0*/  ISETP.GT.U32.AND P6, PT, R91, R67, PT ;  /* 0x000000435b00720c */ /* 0x000fe20003fc4070 */
[----:B------:R-:W-:Y:S01]  /*5b00*/  IMAD.HI.U32 R10, R3, R65, RZ ;  /* 0x00000041030a7227 */ /* 0x000fe200078e00ff */
[----:B------:R-:W-:-:S03]  /*5b10*/  LOP3.LUT R11, R90, 0xe2, RZ, 0xfc, !PT ;  /* 0x000000e25a0b7812 */ /* 0x000fc600078efcff */
[--C-:B------:R-:W-:Y:S01]  /*5b20*/  @!P5 IMAD.IADD R69, R69, 0x1, -R91.reuse ;  /* 0x000000014545d824 */ /* 0x100fe200078e0a5b */
[----:B------:R-:W-:Y:S01]  /*5b30*/  ISETP.GT.U32.AND P5, PT, R91, R66, PT ;  /* 0x000000425b00720c */ /* 0x000fe20003fa4070 */
[----:B------:R-:W-:Y:S01]  /*5b40*/  @!P3 IMAD.MOV R70, RZ, RZ, -R70 ;  /* 0x000000ffff46b224 */ /* 0x000fe200078e0a46 */
[----:B------:R-:W-:Y:S01]  /*5b50*/  IABS R64, R11 ;  /* 0x0000000b00407213 */ /* 0x000fe20000000000 */
[--C-:B------:R-:W-:Y:S01]  /*5b60*/  @!P1 IMAD.IADD R68, R68, 0x1, -R91.reuse ;  /* 0x0000000144449824 */ /* 0x100fe200078e0a5b */
[----:B------:R-:W-:Y:S01]  /*5b70*/  ISETP.GE.AND P1, PT, R8, RZ, PT ;  /* 0x000000ff0800720c */ /* 0x000fe20003f26270 */
[----:B------:R-:W-:Y:S01]  /*5b80*/  IMAD.MOV R10, RZ, RZ, -R10 ;  /* 0x000000ffff0a7224 */ /* 0x000fe200078e0a0a */
[----:B------:R-:W-:Y:S01]  /*5b90*/  LOP3.LUT R8, R90, 0xe8, RZ, 0xfc, !PT ;  /* 0x000000e85a087812 */ /* 0x000fe200078efcff */
[----:B------:R-:W-:Y:S01]  /*5ba0*/  @!P6 IMAD.IADD R67, R67, 0x1, -R91 ;  /* 0x000000014343e824 */ /* 0x000fe200078e0a5b */
[----:B------:R-:W-:Y:S01]  /*5bb0*/  ISETP.GE.AND P3, PT, R6, RZ, PT ;  /* 0x000000ff0600720c */ /* 0x000fe20003f66270 */
[----:B------:R-:W-:Y:S01]  /*5bc0*/  IMAD.HI.U32 R6, R3, R64, RZ ;  /* 0x0000004003067227 */ /* 0x000fe200078e00ff */
[----:B------:R-:W-:-:S02]  /*5bd0*/  IABS R63, R8 ;  /* 0x00000008003f7213 */ /* 0x000fc40000000000 */
[C---:B------:R-:W-:Y:S01]  /*5be0*/  ISETP.GT.U32.AND P6, PT, R91.reuse, R67, PT ;  /* 0x000000435b00720c */ /* 0x040fe20003fc4070 */
[----:B------:R-:W-:Y:S02]  /*5bf0*/  @!P5 IMAD.IADD R66, R66, 0x1, -R91 ;  /* 0x000000014242d824 */ /* 0x000fe400078e0a5b */
[----:B------:R-:W-:Y:S02]  /*5c00*/  IMAD.MOV R6, RZ, RZ, -R6 ;  /* 0x000000ffff067224 */ /* 0x000fe400078e0a06 */
[C---:B------:R-:W-:Y:S01]  /*5c10*/  IMAD R65, R91.reuse, R10, R65 ;  /* 0x0000000a5b417224 */ /* 0x040fe200078e0241 */
[----:B------:R-:W-:Y:S01]  /*5c20*/  ISETP.GT.U32.AND P5, PT, R91, R66, PT ;  /* 0x000000425b00720c */ /* 0x000fe20003fa4070 */
[----:B------:R-:W-:Y:S01]  /*5c30*/  IMAD.HI.U32 R12, R3, R63, RZ ;  /* 0x0000003f030c7227 */ /* 0x000fe200078e00ff */
[----:B------:R-:W-:-:S03]  /*5c40*/  LOP3.LUT R10, R90, 0xea, RZ, 0xfc, !PT ;  /* 0x000000ea5a0a7812 */ /* 0x000fc600078efcff */
[C---:B------:R-:W-:Y:S01]  /*5c50*/  IMAD R64, R91.reuse, R6, R64 ;  /* 0x000000065b407224 */ /* 0x040fe200078e0240 */
[----:B------:R-:W-:Y:S01]  /*5c60*/  IABS R62, R10 ;  /* 0x0000000a003e7213 */ /* 0x000fe20000000000 */
[----:B------:R-:W-:Y:S01]  /*5c70*/  @!P2 IMAD.MOV R69, RZ, RZ, -R69 ;  /* 0x000000ffff45a224 */ /* 0x000fe200078e0a45 */
[C---:B------:R-:W-:Y:S01]  /*5c80*/  ISETP.GT.U32.AND P2, PT, R91.reuse, R65, PT ;  /* 0x000000415b00720c */ /* 0x040fe20003f44070 */
[----:B------:R-:W-:Y:S02]  /*5c90*/  IMAD.MOV R12, RZ, RZ, -R12 ;  /* 0x000000ffff0c7224 */ /* 0x000fe400078e0a0c */
[----:B------:R-:W-:Y:S01]  /*5ca0*/  @!P4 IMAD.MOV R68, RZ, RZ, -R68 ;  /* 0x000000ffff44c224 */ /* 0x000fe200078e0a44 */
[C---:B------:R-:W-:Y:S01]  /*5cb0*/  ISETP.GT.U32.AND P4, PT, R91.reuse, R64, PT ;  /* 0x000000405b00720c */ /* 0x040fe20003f84070 */
[----:B------:R-:W-:Y:S02]  /*5cc0*/  @!P5 IMAD.IADD R66, R66, 0x1, -R91 ;  /* 0x000000014242d824 */ /* 0x000fe400078e0a5b */
[----:B------:R-:W-:-:S02]  /*5cd0*/  IMAD R63, R91, R12, R63 ;  /* 0x0000000c5b3f7224 */ /* 0x000fc400078e023f */
[----:B------:R-:W-:Y:S02]  /*5ce0*/  @!P1 IMAD.MOV R66, RZ, RZ, -R66 ;  /* 0x000000ffff429224 */ /* 0x000fe400078e0a42 */
[--C-:B------:R-:W-:Y:S01]  /*5cf0*/  @!P6 IMAD.IADD R67, R67, 0x1, -R91.reuse ;  /* 0x000000014343e824 */ /* 0x100fe200078e0a5b */
[----:B------:R-:W-:Y:S01]  /*5d00*/  ISETP.GT.U32.AND P1, PT, R91, R63, PT ;  /* 0x0000003f5b00720c */ /* 0x000fe20003f24070 */
[----:B------:R-:W-:Y:S01]  /*5d10*/  @!P2 IMAD.IADD R65, R65, 0x1, -R91 ;  /* 0x000000014141a824 */ /* 0x000fe200078e0a5b */
[----:B------:R-:W-:Y:S01]  /*5d20*/  ISETP.GE.AND P6, PT, R5, RZ, PT ;  /* 0x000000ff0500720c */ /* 0x000fe20003fc6270 */
[----:B------:R-:W-:Y:S01]  /*5d30*/  @!P3 IMAD.MOV R67, RZ, RZ, -R67 ;  /* 0x000000ffff43b224 */ /* 0x000fe200078e0a43 */
[----:B---3--:R-:W-:Y:S01]  /*5d40*/  LEA R5, P5, R4, UR12, 0x1 ;  /* 0x0000000c04057c11 */ /* 0x008fe2000f8a08ff */
[----:B------:R-:W-:Y:S01]  /*5d50*/  @!P4 IMAD.IADD R64, R64, 0x1, -R91 ;  /* 0x000000014040c824 */ /* 0x000fe200078e0a5b */
[----:B------:R-:W-:Y:S02]  /*5d60*/  LEA R6, P2, R7, UR12, 0x1 ;  /* 0x0000000c07067c11 */ /* 0x000fe4000f8408ff */
[----:B------:R-:W-:-:S02]  /*5d70*/  LEA.HI.X.SX32 R4, R4, UR13, 0x1, P5 ;  /* 0x0000000d04047c11 */ /* 0x000fc4000a8f0eff */
[----:B------:R-:W-:Y:S02]  /*5d80*/  ISETP.GT.U32.AND P5, PT, R91, R65, PT ;  /* 0x000000415b00720c */ /* 0x000fe40003fa4070 */
[----:B------:R-:W-:Y:S01]  /*5d90*/  ISETP.GE.AND P3, PT, R8, RZ, PT ;  /* 0x000000ff0800720c */ /* 0x000fe20003f66270 */
[----:B------:R-:W-:Y:S01]  /*5da0*/  @!P1 IMAD.IADD R63, R63, 0x1, -R91 ;  /* 0x000000013f3f9824 */ /* 0x000fe200078e0a5b */
[----:B------:R-:W-:Y:S02]  /*5db0*/  LOP3.LUT R8, R90, 0xf0, RZ, 0xfc, !PT ;  /* 0x000000f05a087812 */ /* 0x000fe400078efcff */
[----:B------:R-:W-:Y:S02]  /*5dc0*/  LEA.HI.X.SX32 R7, R7, UR13, 0x1, P2 ;  /* 0x0000000d07077c11 */ /* 0x000fe400090f0eff */
[----:B------:R-:W-:Y:S02]  /*5dd0*/  ISETP.GT.U32.AND P2, PT, R91, R64, PT ;  /* 0x000000405b00720c */ /* 0x000fe40003f44070 */
[----:B------:R-:W-:Y:S01]  /*5de0*/  ISETP.GE.AND P4, PT, R11, RZ, PT ;  /* 0x000000ff0b00720c */ /* 0x000fe20003f86270 */
[----:B------:R-:W-:Y:S01]  /*5df0*/  IMAD.HI.U32 R11, R3, R62, RZ ;  /* 0x0000003e030b7227 */ /* 0x000fe200078e00ff */
[----:B------:R-:W-:-:S02]  /*5e00*/  IABS R61, R8 ;  /* 0x00000008003d7213 */ /* 0x000fc40000000000 */
[----:B------:R-:W-:Y:S01]  /*5e10*/  ISETP.GT.U32.AND P1, PT, R91, R63, PT ;  /* 0x0000003f5b00720c */ /* 0x000fe20003f24070 */
[----:B------:R-:W-:Y:S02]  /*5e20*/  IMAD.MOV R11, RZ, RZ, -R11 ;  /* 0x000000ffff0b7224 */ /* 0x000fe400078e0a0b */
[----:B------:R-:W-:-:S04]  /*5e30*/  IMAD.HI.U32 R12, R3, R61, RZ ;  /* 0x0000003d030c7227 */ /* 0x000fc800078e00ff */
[--C-:B------:R-:W-:Y:S01]  /*5e40*/  @!P5 IMAD.IADD R65, R65, 0x1, -R91.reuse ;  /* 0x000000014141d824 */ /* 0x100fe200078e0a5b */
[----:B------:R-:W-:Y:S01]  /*5e50*/  ISETP.GE.AND P5, PT, R10, RZ, PT ;  /* 0x000000ff0a00720c */ /* 0x000fe20003fa6270 */
[C---:B------:R-:W-:Y:S01]  /*5e60*/  IMAD R62, R91.reuse, R11, R62 ;  /* 0x0000000b5b3e7224 */ /* 0x040fe200078e023e */
[C---:B------:R-:W-:Y:S01]  /*5e70*/  LOP3.LUT R11, R90.reuse, 0xf2, RZ, 0xfc, !PT ;  /* 0x000000f25a0b7812 */ /* 0x040fe200078efcff */
[----:B------:R-:W-:Y:S01]  /*5e80*/  IMAD.MOV R12, RZ, RZ, -R12 ;  /* 0x000000ffff0c7224 */ /* 0x000fe200078e0a0c */
[----:B------:R-:W-:Y:S01]  /*5e90*/  LOP3.LUT R10, R90, 0xf8, RZ, 0xfc, !PT ;  /* 0x000000f85a0a7812 */ /* 0x000fe200078efcff */
[----:B------:R-:W-:Y:S01]  /*5ea0*/  @!P2 IMAD.IADD R64, R64, 0x1, -R91 ;  /* 0x000000014040a824 */ /* 0x000fe200078e0a5b */
[----:B------:R-:W-:Y:S01]  /*5eb0*/  ISETP.GE.AND P2, PT, R8, RZ, PT ;  /* 0x000000ff0800720c */ /* 0x000fe20003f46270 */
[----:B------:R-:W-:Y:S01]  /*5ec0*/  @!P6 IMAD.MOV R65, RZ, RZ, -R65 ;  /* 0x000000ffff41e224 */ /* 0x000fe200078e0a41 */
[----:B------:R-:W-:Y:S01]  /*5ed0*/  LOP3.LUT R8, R90, 0xfa, RZ, 0xfc, !PT ;  /* 0x000000fa5a087812 */ /* 0x000fe200078efcff */
[C---:B------:R-:W-:Y:S01]  /*5ee0*/  IMAD R61, R91.reuse, R12, R61 ;  /* 0x0000000c5b3d7224 */ /* 0x040fe200078e023d */
[----:B------:R-:W-:Y:S01]  /*5ef0*/  ISETP.GT.U32.AND P6, PT, R91, R62, PT ;  /* 0x0000003e5b00720c */ /* 0x000fe20003fc4070 */
[----:B------:R-:W-:Y:S01]  /*5f00*/  @!P1 IMAD.IADD R63, R63, 0x1, -R91 ;  /* 0x000000013f3f9824 */ /* 0x000fe200078e0a5b */
[----:B------:R-:W-:Y:S01]  /*5f10*/  IABS R58, R8 ;  /* 0x00000008003a7213 */ /* 0x000fe20000000000 */
[----:B------:R-:W-:Y:S01]  /*5f20*/  @!P4 IMAD.MOV R64, RZ, RZ, -R64 ;  /* 0x000000ffff40c224 */ /* 0x000fe200078e0a40 */
[----:B------:R-:W-:-:S02]  /*5f30*/  IABS R60, R11 ;  /* 0x0000000b003c7213 */ /* 0x000fc40000000000 */
[----:B------:R-:W-:Y:S02]  /*5f40*/  IABS R59, R10 ;  /* 0x0000000a003b7213 */ /* 0x000fe40000000000 */
[----:B------:R-:W-:Y:S01]  /*5f50*/  ISETP.GT.U32.AND P1, PT, R91, R61, PT ;  /* 0x0000003d5b00720c */ /* 0x000fe20003f24070 */
[----:B------:R-:W-:Y:S01]  /*5f60*/  IMAD.HI.U32 R13, R3, R60, RZ ;  /* 0x0000003c030d7227 */ /* 0x000fe200078e00ff */
[----:B------:R-:W-:-:S03]  /*5f70*/  ISETP.GE.AND P4, PT, R11, RZ, PT ;  /* 0x000000ff0b00720c */ /* 0x000fc60003f86270 */
[----:B------:R-:W-:-:S04]  /*5f80*/  IMAD.HI.U32 R11, R3, R58, RZ ;  /* 0x0000003a030b7227 */ /* 0x000fc800078e00ff */
[----:B------:R-:W-:-:S04]  /*5f90*/  IMAD.HI.U32 R12, R3, R59, RZ ;  /* 0x0000003b030c7227 */ /* 0x000fc800078e00ff */
[----:B------:R-:W-:Y:S02]  /*5fa0*/  @!P6 IMAD.IADD R62, R62, 0x1, -R91 ;  /* 0x000000013e3ee824 */ /* 0x000fe400078e0a5b */
[----:B------:R-:W-:Y:S02]  /*5fb0*/  IMAD.MOV R11, RZ, RZ, -R11 ;  /* 0x000000ffff0b7224 */ /* 0x000fe400078e0a0b */
[----:B------:R-:W-:Y:S01]  /*5fc0*/  IMAD.MOV R13, RZ, RZ, -R13 ;  /* 0x000000ffff0d7224 */ /* 0x000fe200078e0a0d */
[C---:B------:R-:W-:Y:S01]  /*5fd0*/  ISETP.GT.U32.AND P6, PT, R91.reuse, R62, PT ;  /* 0x0000003e5b00720c */ /* 0x040fe20003fc4070 */
[----:B------:R-:W-:Y:S02]  /*5fe0*/  IMAD.MOV R12, RZ, RZ, -R12 ;  /* 0x000000ffff0c7224 */ /* 0x000fe400078e0a0c */
[C---:B------:R-:W-:Y:S02]  /*5ff0*/  IMAD R58, R91.reuse, R11, R58 ;  /* 0x0000000b5b3a7224 */ /* 0x040fe400078e023a */
[----:B------:R-:W-:-:S02]  /*6000*/  IMAD R60, R91, R13, R60 ;  /* 0x0000000d5b3c7224 */ /* 0x000fc400078e023c */
[----:B------:R-:W-:Y:S02]  /*6010*/  IMAD R59, R91, R12, R59 ;  /* 0x0000000c5b3b7224 */ /* 0x000fe400078e023b */
[----:B------:R-:W-:Y:S02]  /*6020*/  VIADD R11, R86, 0xffffffff ;  /* 0xffffffff560b7836 */ /* 0x000fe40000000000 */
[----:B------:R-:W-:Y:S01]  /*6030*/  @!P1 IMAD.IADD R61, R61, 0x1, -R91 ;  /* 0x000000013d3d9824 */ /* 0x000fe200078e0a5b */
[----:B0-----:R-:W-:Y:S06]  /*6040*/  BRA.U UP0, `(.L_x_5) ;  /* 0x0000000100187547 */ /* 0x001fec000b800000 */
[----:B------:R-:W-:Y:S01]  /*6050*/  ELECT P1, URZ, PT ;  /* 0x0000000000ff782f */ /* 0x000fe20003820000 */
[----:B------:R-:W-:Y:S01]  /*6060*/  IMAD.MOV.U32 R12, RZ, RZ, 0x1 ;  /* 0x00000001ff0c7424 */ /* 0x000fe200078e00ff */
[----:B------:R-:W-:Y:S01]  /*6070*/  UMOV UR5, 0x40 ;  /* 0x0000004000057882 */ /* 0x000fe20000000000 */
[----:B------:R-:W-:Y:S01]  /*6080*/  UVIRTCOUNT.DEALLOC.SMPOOL 0x80 ;  /* 0x000000800000784c */ /* 0x000fe20000000000 */
[----:B------:R-:W-:-:S09]  /*6090*/  ULEA UR5, UR4, UR5, 0x18 ;  /* 0x0000000504057291 */ /* 0x000fd2000f8ec0ff */
[----:B------:R0:W-:Y:S03]  /*60a0*/  @P1 STS.U8 [UR5], R12 ;  /* 0x0000000cff001988 */ /* 0x0001e60008000005 */
.L_x_5:
[----:B------:R-:W-:Y:S01]  /*60b0*/  UIADD3 UR10, UPT, UPT, UR8, UR10, URZ ;  /* 0x0000000a080a7290 */ /* 0x000fe2000fffe0ff */
[C---:B------:R-:W-:Y:S01]  /*60c0*/  ISETP.GT.U32.AND P1, PT, R91.reuse, R61, PT ;  /* 0x0000003d5b00720c */ /* 0x040fe20003f24070 */
[----:B------:R-:W-:Y:S01]  /*60d0*/  VOTEU.ALL UP1, P0 ;  /* 0x0000000000ff7886 */ /* 0x000fe20000020000 */
[----:B------:R-:W-:Y:S01]  /*60e0*/  VOTEU.ALL UP2, P0 ;  /* 0x0000000000ff7886 */ /* 0x000fe20000040000 */
[----:B------:R1:W-:Y:S01]  /*60f0*/  STL.64 [R1+0xed8], R50 ;  /* 0x000ed83201007387 */ /* 0x0003e20000100a00 */
[----:B------:R-:W-:Y:S01]  /*6100*/  @!P6 IMAD.IADD R62, R62, 0x1, -R91 ;  /* 0x000000013e3ee824 */ /* 0x000fe200078e0a5b */
[----:B------:R-:W-:Y:S01]  /*6110*/  ISETP.GT.U32.AND P6, PT, R91, R60, PT ;  /* 0x0000003c5b00720c */ /* 0x000fe20003fc4070 */
[----:B------:R-:W-:Y:S01]  /*6120*/  @!P3 IMAD.MOV R63, RZ, RZ, -R63 ;  /* 0x000000ffff3fb224 */ /* 0x000fe200078e0a3f */
[----:B------:R-:W-:-:S04]  /*6130*/  @!UP1 UIADD3 UR4, UPT, UPT, -UR6, 0x100000, URZ ;  /* 0x0010000006049890 */ /* 0x000fc8000fffe1ff */
[----:B------:R-:W-:Y:S02]  /*6140*/  @!UP1 USHF.L.U32 UR5, UR4, 0xb, URZ ;  /* 0x0000000b04059899 */ /* 0x000fe400080006ff */
[----:B------:R-:W-:Y:S01]  /*6150*/  @!UP1 USHF.L.U32 UR4, UR4, 0x1, URZ ;  /* 0x0000000104049899 */ /* 0x000fe200080006ff */
[----:B------:R-:W-:Y:S01]  /*6160*/  STTM.x64 tmem[UR10], RZ ;  /* 0x000000ff000079ed */ /* 0x000fe2000834000a */
[----:B------:R-:W-:Y:S01]  /*6170*/  STTM.x64 tmem[UR10+0x40], RZ ;  /* 0x000040ff000079ed */ /* 0x000fe2000834000a */
[----:B------:R-:W-:Y:S01]  /*6180*/  STTM.x64 tmem[UR10+0x80], RZ ;  /* 0x000080ff000079ed */ /* 0x000fe2000834000a */
[----:B------:R-:W-:Y:S01]  /*6190*/  STTM.x64 tmem[UR10+0xc0], RZ ;  /* 0x0000c0ff000079ed */ /* 0x000fe2000834000a */
[----:B------:R-:W-:Y:S01]  /*61a0*/  STTM.x64 tmem[UR10+0x100], RZ ;  /* 0x000100ff000079ed */ /* 0x000fe2000834000a */
[----:B------:R-:W-:Y:S01]  /*61b0*/  STTM.x64 tmem[UR10+0x140], RZ ;  /* 0x000140ff000079ed */ /* 0x000fe2000834000a */
[----:B------:R-:W-:Y:S01]  /*61c0*/  STTM.x64 tmem[UR10+0x180], RZ ;  /* 0x000180ff000079ed */ /* 0x000fe2000834000a */
[----:B------:R-:W-:Y:S01]  /*61d0*/  STTM.x64 tmem[UR10+0x1c0], RZ ;  /* 0x0001c0ff000079ed */ /* 0x000fe2000834000a */
[----:B------:R-:W2:Y:S02]  /*61e0*/  FENCE.VIEW.ASYNC.T ;  /* 0x00000000000073c6 */ /* 0x000ea40000000200 */
[----:B--2---:R-:W-:Y:S01]  /*61f0*/  BAR.SYNC.DEFER_BLOCKING 0x0 ;  /* 0x0000000000007b1d */ /* 0x004fe20000010000 */
[--C-:B------:R-:W-:Y:S01]  /*6200*/  @!P1 IMAD.IADD R61, R61, 0x1, -R91.reuse ;  /* 0x000000013d3d9824 */ /* 0x100fe200078e0a5b */
[----:B------:R-:W-:Y:S01]  /*6210*/  ISETP.GT.U32.AND P1, PT, R91, R59, PT ;  /* 0x0000003b5b00720c */ /* 0x000fe20003f24070 */
[----:B------:R-:W-:Y:S01]  /*6220*/  @!P6 IMAD.IADD R60, R60, 0x1, -R91 ;  /* 0x000000013c3ce824 */ /* 0x000fe200078e0a5b */
[----:B------:R-:W-:Y:S01]  /*6230*/  ISETP.GE.U32.AND P3, PT, R11, 0x7fffffc0, PT ;  /* 0x7fffffc00b00780c */ /* 0x000fe20003f66070 */
[----:B------:R-:W-:Y:S01]  /*6240*/  @!P5 IMAD.MOV R62, RZ, RZ, -R62 ;  /* 0x000000ffff3ed224 */ /* 0x000fe200078e0a3e */
[----:B------:R-:W-:Y:S01]  /*6250*/  PRMT R93, RZ, 0x7610, R93 ;  /* 0x00007610ff5d7816 */ /* 0x000fe2000000005d */
[----:B------:R-:W2:Y:S01]  /*6260*/  LDCU UR7, c[0x0][0x3b0] ;  /* 0x00007600ff0777ac */ /* 0x000ea20008000800 */
[----:B------:R-:W-:Y:S01]  /*6270*/  STL.64 [R1+0xed0], R48 ;  /* 0x000ed03001007387 */ /* 0x000fe20000100a00 */
[----:B------:R-:W-:-:S02]  /*6280*/  LOP3.LUT R5, R5, R4, RZ, 0x3c, !PT ;  /* 0x0000000405057212 */ /* 0x000fc400078e3cff */
[----:B-1----:R-:W-:Y:S01]  /*6290*/  PRMT R51, RZ, 0x7610, R51 ;  /* 0x00007610ff337816 */ /* 0x002fe20000000033 */
[----:B------:R-:W-:Y:S01]  /*62a0*/  STL.64 [R1+0xec8], R46 ;  /* 0x000ec82e01007387 */ /* 0x000fe20000100a00 */
[----:B------:R-:W-:Y:S02]  /*62b0*/  LOP3.LUT R4, R5, R4, RZ, 0x3c, !PT ;  /* 0x0000000405047212 */ /* 0x000fe400078e3cff */
[----:B------:R-:W-:Y:S01]  /*62c0*/  @!P1 IMAD.IADD R59, R59, 0x1, -R91 ;  /* 0x000000013b3b9824 */ /* 0x000fe200078e0a5b */
[----:B------:R-:W-:Y:S01]  /*62d0*/  STL [R1+0xec0], R45 ;  /* 0x000ec02d01007387 */ /* 0x000fe20000100800 */
[----:B------:R-:W-:-:S03]  /*62e0*/  ISETP.GT.U32.AND P1, PT, R91, R60, PT ;  /* 0x0000003c5b00720c */ /* 0x000fc60003f24070 */
[----:B------:R-:W1:Y:S02]  /*62f0*/  FENCE.VIEW.ASYNC.S ;  /* 0x00000000000073c6 */ /* 0x000e640000000000 */
[----:B-1----:R1:W3:Y:S02]  /*6300*/  @!UP2 SYNCS.EXCH.64 URZ, [UR11], UR4 ;  /* 0x000000040bffa5b2 */ /* 0x0022e40008000100 */
[----:B---3--:R-:W-:Y:S01]  /*6310*/  BAR.SYNC.DEFER_BLOCKING 0x0 ;  /* 0x0000000000007b1d */ /* 0x008fe20000010000 */
[----:B------:R-:W-:Y:S01]  /*6320*/  ISETP.GT.U32.AND P5, PT, R91, R59, PT ;  /* 0x0000003b5b00720c */ /* 0x000fe20003fa4070 */
[----:B------:R-:W-:Y:S01]  /*6330*/  @!P2 IMAD.MOV R61, RZ, RZ, -R61 ;  /* 0x000000ffff3da224 */ /* 0x000fe200078e0a3d */
[----:B------:R-:W-:Y:S02]  /*6340*/  LOP3.LUT R5, R5, R4, RZ, 0x3c, !PT ;  /* 0x0000000405057212 */ /* 0x000fe400078e3cff */
[----:B------:R-:W-:Y:S01]  /*6350*/  ISETP.GT.U32.AND P6, PT, R91, R58, PT ;  /* 0x0000003a5b00720c */ /* 0x000fe20003fc4070 */
[----:B------:R-:W-:Y:S04]  /*6360*/  STL.64 [R1+0xeb8], R56 ;  /* 0x000eb83801007387 */ /* 0x000fe80000100a00 */
[----:B------:R3:W-:Y:S04]  /*6370*/  STL.64 [R1+0xeb0], R54 ;  /* 0x000eb03601007387 */ /* 0x0007e80000100a00 */
[----:B------:R4:W-:Y:S04]  /*6380*/  STL.64 [R1+0xea8], R52 ;  /* 0x000ea83401007387 */ /* 0x0009e80000100a00 */
[----:B------:R-:W2:Y:S01]  /*6390*/  @!P3 LDG.E.U16 R93, desc[UR24][R6.64] ;  /* 0x00000018065db981 */ /* 0x000ea2000c1e1500 */
[----:B---3--:R-:W3:Y:S01]  /*63a0*/  LDC.64 R54, c[0x0][0x3a8] ;  /* 0x0000ea00ff367b82 */ /* 0x008ee20000000a00 */
[----:B------:R-:W-:Y:S01]  /*63b0*/  ISETP.GE.AND P2, PT, R8, RZ, PT ;  /* 0x000000ff0800720c */ /* 0x000fe20003f46270 */
[--C-:B------:R-:W-:Y:S01]  /*63c0*/  @!P5 IMAD.IADD R59, R59, 0x1, -R91.reuse ;  /* 0x000000013b3bd824 */ /* 0x100fe200078e0a5b */
[----:B------:R-:W-:Y:S01]  /*63d0*/  STL.64 [R1+0xea0], R88 ;  /* 0x000ea05801007387 */ /* 0x000fe20000100a00 */
[--C-:B------:R-:W-:Y:S01]  /*63e0*/  @!P1 IMAD.IADD R60, R60, 0x1, -R91.reuse ;  /* 0x000000013c3c9824 */ /* 0x100fe200078e0a5b */
[----:B------:R-:W-:Y:S01]  /*63f0*/  PRMT R46, RZ, 0x7610, R46 ;  /* 0x00007610ff2e7816 */ /* 0x000fe2000000002e */
[----:B------:R-:W-:Y:S01]  /*6400*/  @!P6 IMAD.IADD R58, R58, 0x1, -R91 ;  /* 0x000000013a3ae824 */ /* 0x000fe200078e0a5b */
[----:B------:R-:W-:Y:S01]  /*6410*/  STL.64 [R1+0xe98], R84 ;  /* 0x000e985401007387 */ /* 0x000fe20000100a00 */
[----:B------:R-:W-:-:S03]  /*6420*/  VIADD R8, R86, 0xffffffef ;  /* 0xffffffef56087836 */ /* 0x000fc60000000000 */
[----:B------:R-:W-:Y:S04]  /*6430*/  STL.64 [R1+0xe90], R82 ;  /* 0x000e905201007387 */ /* 0x000fe80000100a00 */
[----:B------:R-:W-:Y:S04]  /*6440*/  STL.64 [R1+0xe88], R80 ;  /* 0x000e885001007387 */ /* 0x000fe80000100a00 */
[----:B------:R-:W-:Y:S04]  /*6450*/  STL.64 [R1+0xe80], R78 ;  /* 0x000e804e01007387 */ /* 0x000fe80000100a00 */
[----:B------:R-:W-:Y:S01]  /*6460*/  STL.64 [R1+0xe78], R76 ;  /* 0x000e784c01007387 */ /* 0x000fe20000100a00 */
[----:B---3--:R-:W-:Y:S01]  /*6470*/  IMAD.MOV.U32 R11, RZ, RZ, R54 ;  /* 0x000000ffff0b7224 */ /* 0x008fe200078e0036 */
[----:B------:R-:W-:Y:S01]  /*6480*/  PRMT R47, RZ, 0x7610, R47 ;  /* 0x00007610ff2f7816 */ /* 0x000fe2000000002f */
[----:B------:R-:W-:Y:S01]  /*6490*/  IMAD.MOV.U32 R48, RZ, RZ, R55 ;  /* 0x000000ffff307224 */ /* 0x000fe200078e0037 */
[----:B------:R-:W-:Y:S01]  /*64a0*/  STL.64 [R1+0xe70], R74 ;  /* 0x000e704a01007387 */ /* 0x000fe20000100a00 */
[----:B------:R-:W-:-:S03]  /*64b0*/  ISETP.GE.U32.AND P5, PT, R8, 0x7fffffb0, PT ;  /* 0x7fffffb00800780c */ /* 0x000fc60003fa6070 */
[----:B------:R-:W-:Y:S04]  /*64c0*/  STL.64 [R1+0xe68], R72 ;  /* 0x000e684801007387 */ /* 0x000fe80000100a00 */
[----:B------:R-:W-:Y:S04]  /*64d0*/  STL.64 [R1+0xe60], R70 ;  /* 0x000e604601007387 */ /* 0x000fe80000100a00 */
[----:B------:R-:W-:Y:S01]  /*64e0*/  STL.64 [R1+0xe58], R68 ;  /* 0x000e584401007387 */ /* 0x000fe20000100a00 */
[----:B------:R-:W-:-:S03]  /*64f0*/  ISETP.GE.AND P1, PT, R10, RZ, PT ;  /* 0x000000ff0a00720c */ /* 0x000fc60003f26270 */
[----:B------:R-:W-:Y:S01]  /*6500*/  STL.64 [R1+0xe50], R66 ;  /* 0x000e504201007387 */ /* 0x000fe20000100a00 */
[----:B------:R-:W-:-:S03]  /*6510*/  IMAD.SHL.U32 R10, R11, 0x10, RZ ;  /* 0x000000100b0a7824 */ /* 0x000fc600078e00ff */
[----:B------:R-:W-:Y:S04]  /*6520*/  STL [R1+0xe4c], R65 ;  /* 0x000e4c4101007387 */ /* 0x000fe80000100800 */
[----:B------:R-:W3:Y:S04]  /*6530*/  @!P3 LDG.E.U16 R51, desc[UR24][R4.64] ;  /* 0x000000180433b981 */ /* 0x000ee8000c1e1500 */
[----:B------:R-:W-:Y:S04]  /*6540*/  STL [R1+0xe48], R64 ;  /* 0x000e484001007387 */ /* 0x000fe80000100800 */
[----:B------:R-:W-:Y:S04]  /*6550*/  STL [R1+0xd1c], R90 ;  /* 0x000d1c5a01007387 */ /* 0x000fe80000100800 */
[----:B------:R-:W-:Y:S01]  /*6560*/  STL [R1+0xd18], R3 ;  /* 0x000d180301007387 */ /* 0x000fe20000100800 */
[----:B----4-:R-:W-:-:S03]  /*6570*/  IMAD.WIDE R52, R10, 0x2, R6 ;  /* 0x000000020a347825 */ /* 0x010fc600078e0206 */
[----:B------:R-:W-:Y:S04]  /*6580*/  STL [R1+0xd14], R2 ;  /* 0x000d140201007387 */ /* 0x000fe80000100800 */
[----:B------:R-:W-:Y:S04]  /*6590*/  STL [R1+0xc4c], R0 ;  /* 0x000c4c0001007387 */ /* 0x000fe80000100800 */
[----:B------:R-:W-:Y:S04]  /*65a0*/  STL [R1+0xd10], R0 ;  /* 0x000d100001007387 */ /* 0x000fe80000100800 */
[----:B------:R4:W-:Y:S04]  /*65b0*/  STL.64 [R1+0x2a8], R54 ;  /* 0x0002a83601007387 */ /* 0x0009e80000100a00 */
[----:B------:R-:W3:Y:S01]  /*65c0*/  @!P5 LDG.E.U16 R46, desc[UR24][R52.64] ;  /* 0x00000018342ed981 */ /* 0x000ee2000c1e1500 */
[----:B----4-:R-:W-:-:S05]  /*65d0*/  IMAD.WIDE R54, R10, 0x2, R4 ;  /* 0x000000020a367825 */ /* 0x010fca00078e0204 */
[----:B------:R-:W4:Y:S01]  /*65e0*/  @!P5 LDG.E.U16 R47, desc[UR24][R54.64] ;  /* 0x00000018362fd981 */ /* 0x000f22000c1e1500 */
[----:B------:R-:W-:Y:S02]  /*65f0*/  ISETP.GE.AND P6, PT, R9, RZ, PT ;  /* 0x000000ff0900720c */ /* 0x000fe40003fc6270 */
[----:B------:R-:W-:Y:S02]  /*6600*/  ISETP.GT.U32.AND P3, PT, R91, R58, PT ;  /* 0x0000003a5b00720c */ /* 0x000fe40003f64070 */
[----:B------:R-:W-:Y:S01]  /*6610*/  P2R R9, PR, RZ, 0x40 ;  /* 0x00000040ff097803 */ /* 0x000fe20000000000 */
[----:B------:R-:W-:-:S04]  /*6620*/  VIADD R8, R86, 0xffffffe7 ;  /* 0xffffffe756087836 */ /* 0x000fc80000000000 */
[----:B------:R0:W-:Y:S01]  /*6630*/  STL [R1+0x634], R9 ;  /* 0x0006340901007387 */ /* 0x0001e20000100800 */
[----:B------:R-:W-:-:S05]  /*6640*/  @!P1 IMAD.MOV R59, RZ, RZ, -R59 ;  /* 0x000000ffff3b9224 */ /* 0x000fca00078e0a3b */
[----:B------:R-:W-:Y:S01]  /*6650*/  @!P3 IMAD.IADD R58, R58, 0x1, -R91 ;  /* 0x000000013a3ab824 */ /* 0x000fe200078e0a5b */
[----:B------:R-:W-:Y:S01]  /*6660*/  ISETP.GE.U32.AND P3, PT, R8, 0x7fffffa8, PT ;  /* 0x7fffffa80800780c */ /* 0x000fe20003f66070 */
[C---:B------:R-:W-:Y:S02]  /*6670*/  VIADD R8, R86.reuse, 0xffffffd7 ;  /* 0xffffffd756087836 */ /* 0x040fe40000000000 */
[----:B0-----:R-:W-:Y:S02]  /*6680*/  VIADD R9, R86, 0xfffffff7 ;  /* 0xfffffff756097836 */ /* 0x001fe40000000000 */
[----:B------:R-:W-:-:S03]  /*6690*/  @!P4 IMAD.MOV R60, RZ, RZ, -R60 ;  /* 0x000000ffff3cc224 */ /* 0x000fc600078e0a3c */
[----:B------:R-:W-:Y:S02]  /*66a0*/  ISETP.GE.U32.AND P4, PT, R9, 0x7fffffb8, PT ;  /* 0x7fffffb80900780c */ /* 0x000fe40003f86070 */
[----:B------:R-:W-:Y:S02]  /*66b0*/  PRMT R57, RZ, 0x7610, R57 ;  /* 0x00007610ff397816 */ /* 0x000fe40000000039 */
[----:B------:R-:W-:Y:S01]  /*66c0*/  PRMT R56, RZ, 0x7610, R56 ;  /* 0x00007610ff387816 */ /* 0x000fe20000000038 */
[----:B------:R-:W-:Y:S02]  /*66d0*/  VIADD R9, R86, 0xffffffdf ;  /* 0xffffffdf56097836 */ /* 0x000fe40000000000 */
[----:B------:R-:W-:-:S03]  /*66e0*/  @!P2 IMAD.MOV R58, RZ, RZ, -R58 ;  /* 0x000000ffff3aa224 */ /* 0x000fc600078e0a3a */
[----:B------:R-:W-:Y:S01]  /*66f0*/  ISETP.GE.U32.AND P2, PT, R9, 0x7fffffa0, PT ;  /* 0x7fffffa00900780c */ /* 0x000fe20003f46070 */
[----:B------:R-:W-:Y:S01]  /*6700*/  VIADD R9, R86, 0xffffffcf ;  /* 0xffffffcf56097836 */ /* 0x000fe20000000000 */
[----:B------:R-:W-:Y:S02]  /*6710*/  PRMT R45, RZ, 0x7610, R45 ;  /* 0x00007610ff2d7816 */ /* 0x000fe4000000002d */
[----:B------:R-:W-:Y:S02]  /*6720*/  PRMT R13, RZ, 0x7610, R13 ;  /* 0x00007610ff0d7816 */ /* 0x000fe4000000000d */
[----:B------:R-:W-:Y:S01]  /*6730*/  PRMT R12, RZ, 0x7610, R12 ;  /* 0x00007610ff0c7816 */ /* 0x000fe2000000000c */
[----:B--2---:R0:W-:Y:S02]  /*6740*/  STL [R1+0x588], R93 ;  /* 0x0005885d01007387 */ /* 0x0041e40000100800 */
[----:B0-----:R-:W-:-:S05]  /*6750*/  IMAD R93, R92, R48, RZ ;  /* 0x000000305c5d7224 */ /* 0x001fca00078e02ff */
[----:B------:R-:W-:-:S04]  /*6760*/  LEA R92, P1, R93, UR14, 0x1 ;  /* 0x0000000e5d5c7c11 */ /* 0x000fc8000f8208ff */
[----:B------:R-:W-:Y:S02]  /*6770*/  LEA.HI.X.SX32 R93, R93, UR15, 0x1, P1 ;  /* 0x0000000f5d5d7c11 */ /* 0x000fe400088f0eff */
[----:B------:R-:W-:Y:S01]  /*6780*/  ISETP.GE.U32.AND P1, PT, R8, 0x7fffff98, PT ;  /* 0x7fffff980800780c */ /* 0x000fe20003f26070 */
[----:B------:R-:W-:Y:S01]  /*6790*/  IMAD.SHL.U32 R8, R11, 0x8, RZ ;  /* 0x000000080b087824 */ /* 0x000fe200078e00ff */
[----:B------:R-:W-:Y:S03]  /*67a0*/  STL [R1+0xd20], R91 ;  /* 0x000d205b01007387 */ /* 0x000fe60000100800 */
[----:B------:R-:W-:-:S05]  /*67b0*/  IMAD.WIDE R48, R8, 0x2, R6 ;  /* 0x0000000208307825 */ /* 0x000fca00078e0206 */
[----:B------:R-:W2:Y:S04]  /*67c0*/  @!P4 LDG.E.U16 R56, desc[UR24][R48.64] ;  /* 0x000000183038c981 */ /* 0x000ea8000c1e1500 */
[----:B---3--:R0:W-:Y:S02]  /*67d0*/  STL [R1+0x58c], R51 ;  /* 0x00058c3301007387 */ /* 0x0081e40000100800 */
[----:B0-----:R-:W-:-:S04]  /*67e0*/  IMAD.WIDE R50, R8, 0x2, R4 ;  /* 0x0000000208327825 */ /* 0x001fc800078e0204 */
[----:B------:R-:W-:Y:S01]  /*67f0*/  VIADD R8, R86, 0xffffffc7 ;  /* 0xffffffc756087836 */ /* 0x000fe20000000000 */
[----:B------:R0:W-:Y:S04]  /*6800*/  STL.64 [R1+0x230], R50 ;  /* 0x0002303201007387 */ /* 0x0001e80000100a00 */
[----:B------:R3:W-:Y:S01]  /*6810*/  STL.64 [R1+0x228], R48 ;  /* 0x0002283001007387 */ /* 0x0007e20000100a00 */
[----:B------:R-:W-:-:S03]  /*6820*/  ISETP.GE.U32.AND P5, PT, R8, 0x7fffff88, PT ;  /* 0x7fffff880800780c */ /* 0x000fc60003fa6070 */
[----:B------:R-:W2:Y:S01]  /*6830*/  @!P4 LDG.E.U16 R57, desc[UR24][R50.64] ;  /* 0x000000183239c981 */ /* 0x000ea2000c1e1500 */
[----:B------:R-:W-:Y:S01]  /*6840*/  IMAD R8, R11, 0x18, RZ ;  /* 0x000000180b087824 */ /* 0x000fe200078e02ff */
[----:B------:R-:W-:Y:S02]  /*6850*/  ISETP.GE.U32.AND P4, PT, R9, 0x7fffff90, PT ;  /* 0x7fffff900900780c */ /* 0x000fe40003f86070 */
[----:B0-----:R-:W2:Y:S04]  /*6860*/  LDL.LU.64 R50, [R1+0xed8] ;  /* 0x000ed80001327983 */ /* 0x001ea80000300a00 */
[----:B---3--:R-:W3:Y:S04]  /*6870*/  LDL.LU.64 R48, [R1+0xed0] ;  /* 0x000ed00001307983 */ /* 0x008ee80000300a00 */
[----:B------:R-:W-:Y:S04]  /*6880*/  STL.64 [R1+0x1b0], R54 ;  /* 0x0001b03601007387 */ /* 0x000fe80000100a00 */
[----:B------:R-:W-:Y:S04]  /*6890*/  STL.64 [R1+0x1a8], R52 ;  /* 0x0001a83401007387 */ /* 0x000fe80000100a00 */
[----:B------:R-:W-:Y:S04]  /*68a0*/  STL [R1+0x520], R46 ;  /* 0x0005202e01007387 */ /* 0x000fe80000100800 */
[----:B----4-:R0:W-:Y:S01]  /*68b0*/  STL [R1+0x524], R47 ;  /* 0x0005242f01007387 */ /* 0x0101e20000100800 */
[----:B------:R-:W-:-:S02]  /*68c0*/  IMAD.SHL.U32 R9, R11, 0x20, RZ ;  /* 0x000000200b097824 */ /* 0x000fc400078e00ff */
[----:B0-----:R-:W-:-:S05]  /*68d0*/  IMAD.WIDE R46, R8, 0x2, R4 ;  /* 0x00000002082e7825 */ /* 0x001fca00078e0204 */
[----:B------:R-:W4:Y:S01]  /*68e0*/  @!P3 LDG.E.U16 R45, desc[UR24][R46.64] ;  /* 0x000000182e2db981 */ /* 0x000f22000c1e1500 */
[----:B------:R-:W-:-:S04]  /*68f0*/  IMAD.WIDE R54, R9, 0x2, R4 ;  /* 0x0000000209367825 */ /* 0x000fc800078e0204 */
[----:B------:R-:W-:Y:S01]  /*6900*/  IMAD.WIDE R52, R9, 0x2, R6 ;  /* 0x0000000209347825 */ /* 0x000fe200078e0206 */
[----:B------:R-:W3:Y:S04]  /*6910*/  @!P2 LDG.E.U16 R13, desc[UR24][R54.64] ;  /* 0x00000018360da981 */ /* 0x000ee8000c1e1500 */
[----:B------:R-:W3:Y:S01]  /*6920*/  @!P2 LDG.E.U16 R12, desc[UR24][R52.64] ;  /* 0x00000018340ca981 */ /* 0x000ee2000c1e1500 */
[----:B------:R-:W-:Y:S01]  /*6930*/  PRMT R18, RZ, 0x7610, R18 ;  /* 0x00007610ff127816 */ /* 0x000fe20000000012 */
[----:B------:R-:W-:Y:S01]  /*6940*/  VIADD R10, R86, 0xfffffff6 ;  /* 0xfffffff6560a7836 */ /* 0x000fe20000000000 */
[----:B------:R-:W-:Y:S02]  /*6950*/  PRMT R15, RZ, 0x7610, R15 ;  /* 0x00007610ff0f7816 */ /* 0x000fe4000000000f */
[----:B------:R-:W-:-:S02]  /*6960*/  PRMT R14, RZ, 0x7610, R14 ;  /* 0x00007610ff0e7816 */ /* 0x000fc4000000000e */
[----:B------:R-:W-:Y:S01]  /*6970*/  PRMT R16, RZ, 0x7610, R16 ;  /* 0x00007610ff107816 */ /* 0x000fe20000000010 */
[----:B--2---:R-:W-:Y:S04]  /*6980*/  STL [R1+0x528], R56 ;  /* 0x0005283801007387 */ /* 0x004fe80000100800 */
[----:B------:R0:W-:Y:S04]  /*6990*/  STL [R1+0x52c], R57 ;  /* 0x00052c3901007387 */ /* 0x0001e80000100800 */
[----:B------:R2:W-:Y:S01]  /*69a0*/  STL.64 [R1+0x130], R46 ;  /* 0x0001302e01007387 */ /* 0x0005e20000100a00 */
[----:B0-----:R-:W-:-:S04]  /*69b0*/  IMAD.WIDE R56, R8, 0x2, R6 ;  /* 0x0000000208387825 */ /* 0x001fc800078e0206 */
[----:B------:R-:W-:Y:S01]  /*69c0*/  VIADD R8, R86, 0xffffffee ;  /* 0xffffffee56087836 */ /* 0x000fe20000000000 */
[----:B------:R-:W-:Y:S04]  /*69d0*/  STL.64 [R1+0x128], R56 ;  /* 0x0001283801007387 */ /* 0x000fe80000100a00 */
[----:B--2---:R-:W2:Y:S01]  /*69e0*/  LDL.LU.64 R46, [R1+0xec8] ;  /* 0x000ec800012e7983 */ /* 0x004ea20000300a00 */
[----:B------:R-:W-:Y:S01]  /*69f0*/  ISETP.GE.U32.AND P2, PT, R8, 0x7fffffaf, PT ;  /* 0x7fffffaf0800780c */ /* 0x000fe20003f46070 */
[C---:B------:R-:W-:Y:S02]  /*6a00*/  IMAD R8, R11.reuse, 0x28, RZ ;  /* 0x000000280b087824 */ /* 0x040fe400078e02ff */
[----:B------:R-:W2:Y:S01]  /*6a10*/  @!P3 LDG.E.U16 R18, desc[UR24][R56.64] ;  /* 0x000000183812b981 */ /* 0x000ea2000c1e1500 */
[----:B------:R-:W-:Y:S01]  /*6a20*/  ISETP.GE.U32.AND P3, PT, R10, 0x7fffffb7, PT ;  /* 0x7fffffb70a00780c */ /* 0x000fe20003f66070 */
[----:B------:R-:W-:-:S02]  /*6a30*/  IMAD R10, R11, 0x30, RZ ;  /* 0x000000300b0a7824 */ /* 0x000fc400078e02ff */
[----:B----4-:R0:W-:Y:S04]  /*6a40*/  STL [R1+0x304], R45 ;  /* 0x0003042d01007387 */ /* 0x0101e80000100800 */
[----:B0-----:R-:W4:Y:S04]  /*6a50*/  LDL.LU R45, [R1+0xec0] ;  /* 0x000ec000012d7983 */ /* 0x001f280000300800 */
[----:B------:R-:W4:Y:S04]  /*6a60*/  LDL.LU.64 R56, [R1+0xeb8] ;  /* 0x000eb80001387983 */ /* 0x000f280000300a00 */
[----:B------:R0:W-:Y:S04]  /*6a70*/  STL.64 [R1+0xb0], R54 ;  /* 0x0000b03601007387 */ /* 0x0001e80000100a00 */
[----:B------:R1:W-:Y:S04]  /*6a80*/  STL.64 [R1+0xa8], R52 ;  /* 0x0000a83401007387 */ /* 0x0003e80000100a00 */
[----:B---3--:R-:W-:Y:S01]  /*6a90*/  STL [R1+0x568], R13 ;  /* 0x0005680d01007387 */ /* 0x008fe20000100800 */
[----:B0-----:R-:W-:-:S03]  /*6aa0*/  IMAD.WIDE R54, R8, 0x2, R4 ;  /* 0x0000000208367825 */ /* 0x001fc600078e0204 */
[----:B------:R-:W-:Y:S01]  /*6ab0*/  STL [R1+0x564], R12 ;  /* 0x0005640c01007387 */ /* 0x000fe20000100800 */
[----:B-1----:R-:W-:-:S03]  /*6ac0*/  IMAD.WIDE R52, R8, 0x2, R6 ;  /* 0x0000000208347825 */ /* 0x002fc600078e0206 */
[----:B------:R-:W-:Y:S01]  /*6ad0*/  STL.64 [R1+0x30], R54 ;  /* 0x0000303601007387 */ /* 0x000fe20000100a00 */
[----:B------:R-:W-:-:S03]  /*6ae0*/  IMAD.WIDE R8, R10, 0x2, R4 ;  /* 0x000000020a087825 */ /* 0x000fc600078e0204 */
[----:B------:R-:W-:Y:S01]  /*6af0*/  STL.64 [R1+0x28], R52 ;  /* 0x0000283401007387 */ /* 0x000fe20000100a00 */
[----:B------:R-:W-:-:S03]  /*6b00*/  IMAD.WIDE R10, R10, 0x2, R6 ;  /* 0x000000020a0a7825 */ /* 0x000fc600078e0206 */
[----:B------:R-:W-:Y:S04]  /*6b10*/  STL [R1+0xa40], R8 ;  /* 0x000a400801007387 */ /* 0x000fe80000100800 */
[----:B------:R-:W3:Y:S04]  /*6b20*/  @!P4 LDG.E.U16 R15, desc[UR24][R8.64] ;  /* 0x00000018080fc981 */ /* 0x000ee8000c1e1500 */
[----:B------:R0:W-:Y:S04]  /*6b30*/  STL [R1+0xa3c], R9 ;  /* 0x000a3c0901007387 */ /* 0x0001e80000100800 */
[----:B------:R-:W3:Y:S04]  /*6b40*/  @!P4 LDG.E.U16 R14, desc[UR24][R10.64] ;  /* 0x000000180a0ec981 */ /* 0x000ee8000c1e1500 */
[----:B------:R-:W4:Y:S04]  /*6b50*/  @!P1 LDG.E.U16 R16, desc[UR24][R52.64] ;  /* 0x0000001834109981 */ /* 0x000f28000c1e1500 */
[----:B0-----:R-:W4:Y:S01]  /*6b60*/  LDL.LU R9, [R1+0x2a8] ;  /* 0x0002a80001097983 */ /* 0x001f220000300800 */
[----:B------:R-:W-:-:S03]  /*6b70*/  PRMT R17, RZ, 0x7610, R17 ;  /* 0x00007610ff117816 */ /* 0x000fc60000000011 */
[----:B------:R-:W-:Y:S01]  /*6b80*/  STL [R1+0xa48], R10 ;  /* 0x000a480a01007387 */ /* 0x000fe20000100800 */
[C---:B------:R-:W-:Y:S02]  /*6b90*/  VIADD R13, R86.reuse, 0xffffffe6 ;  /* 0xffffffe6560d7836 */ /* 0x040fe40000000000 */
[----:B------:R-:W-:Y:S01]  /*6ba0*/  VIADD R12, R86, 0xffffffde ;  /* 0xffffffde560c7836 */ /* 0x000fe20000000000 */
[----:B------:R0:W4:Y:S01]  /*6bb0*/  @!P1 LDG.E.U16 R17, desc[UR24][R54.64] ;  /* 0x0000001836119981 */ /* 0x000122000c1e1500 */
[----:B------:R-:W-:Y:S02]  /*6bc0*/  PRMT R84, RZ, 0x7610, R84 ;  /* 0x00007610ff547816 */ /* 0x000fe40000000054 */
[----:B------:R-:W-:Y:S02]  /*6bd0*/  ISETP.GE.U32.AND P1, PT, R13, 0x7fffffa7, PT ;  /* 0x7fffffa70d00780c */ /* 0x000fe40003f26070 */
[----:B------:R-:W-:Y:S02]  /*6be0*/  ISETP.GE.U32.AND P4, PT, R12, 0x7fffff9f, PT ;  /* 0x7fffff9f0c00780c */ /* 0x000fe40003f86070 */
[----:B------:R-:W-:-:S02]  /*6bf0*/  PRMT R85, RZ, 0x7610, R85 ;  /* 0x00007610ff557816 */ /* 0x000fc40000000055 */
[----:B------:R-:W-:Y:S02]  /*6c00*/  PRMT R24, RZ, 0x7610, R24 ;  /* 0x00007610ff187816 */ /* 0x000fe40000000018 */
[----:B------:R-:W-:Y:S01]  /*6c10*/  PRMT R25, RZ, 0x7610, R25 ;  /* 0x00007610ff197816 */ /* 0x000fe20000000019 */
[----:B--2---:R-:W-:Y:S04]  /*6c20*/  STL [R1+0x300], R18 ;  /* 0x0003001201007387 */ /* 0x004fe80000100800 */
[----:B------:R-:W-:Y:S04]  /*6c30*/  STL [R1+0xb40], R10 ;  /* 0x000b400a01007387 */ /* 0x000fe80000100800 */
[----:B------:R-:W-:Y:S04]  /*6c40*/  STL [R1+0xa44], R11 ;  /* 0x000a440b01007387 */ /* 0x000fe80000100800 */
[----:B------:R-:W-:Y:S04]  /*6c50*/  STL [R1+0xb44], R11 ;  /* 0x000b440b01007387 */ /* 0x000fe80000100800 */
[----:B---3--:R1:W-:Y:S04]  /*6c60*/  STL [R1+0x30c], R14 ;  /* 0x00030c0e01007387 */ /* 0x0083e80000100800 */
[----:B----4-:R2:W-:Y:S01]  /*6c70*/  STL [R1+0x4c8], R16 ;  /* 0x0004c81001007387 */ /* 0x0105e20000100800 */
[----:B-1----:R-:W-:-:S03]  /*6c80*/  IMAD R14, R9, 0x38, RZ ;  /* 0x00000038090e7824 */ /* 0x002fc600078e02ff */
[----:B------:R1:W-:Y:S01]  /*6c90*/  STL [R1+0x310], R15 ;  /* 0x0003100f01007387 */ /* 0x0003e20000100800 */
[----:B--2---:R-:W-:Y:S02]  /*6ca0*/  IMAD R16, R9, 0x9, RZ ;  /* 0x0000000909107824 */ /* 0x004fe400078e02ff */
[----:B------:R-:W-:-:S04]  /*6cb0*/  IMAD.WIDE R12, R14, 0x2, R4 ;  /* 0x000000020e0c7825 */ /* 0x000fc800078e0204 */
[--C-:B-1----:R-:W-:Y:S01]  /*6cc0*/  IMAD.WIDE R14, R14, 0x2, R6.reuse ;  /* 0x000000020e0e7825 */ /* 0x102fe200078e0206 */
[----:B------:R-:W2:Y:S03]  /*6cd0*/  @!P5 LDG.E.U16 R85, desc[UR24][R12.64] ;  /* 0x000000180c55d981 */ /* 0x000ea6000c1e1500 */
[C---:B------:R-:W-:Y:S01]  /*6ce0*/  IMAD.WIDE R52, R16.reuse, 0x2, R6 ;  /* 0x0000000210347825 */ /* 0x040fe200078e0206 */
[----:B------:R-:W3:Y:S03]  /*6cf0*/  @!P5 LDG.E.U16 R84, desc[UR24][R14.64] ;  /* 0x000000180e54d981 */ /* 0x000ee6000c1e1500 */
[----:B0-----:R-:W-:Y:S01]  /*6d00*/  IMAD.WIDE R54, R16, 0x2, R4 ;  /* 0x0000000210367825 */ /* 0x001fe200078e0204 */
[----:B------:R-:W4:Y:S04]  /*6d10*/  @!P3 LDG.E.U16 R24, desc[UR24][R52.64] ;  /* 0x000000183418b981 */ /* 0x000f28000c1e1500 */
[----:B------:R0:W4:Y:S04]  /*6d20*/  @!P3 LDG.E.U16 R25, desc[UR24][R54.64] ;  /* 0x000000183619b981 */ /* 0x000128000c1e1500 */
[----:B------:R1:W-:Y:S04]  /*6d30*/  STL [R1+0x4cc], R17 ;  /* 0x0004cc1101007387 */ /* 0x0003e80000100800 */
[----:B------:R-:W-:Y:S04]  /*6d40*/  STL [R1+0xa50], R12 ;  /* 0x000a500c01007387 */ /* 0x000fe80000100800 */
[----:B------:R0:W-:Y:S01]  /*6d50*/  STL.64 [R1+0x220], R54 ;  /* 0x0002203601007387 */ /* 0x0001e20000100a00 */
[----:B------:R-:W-:-:S03]  /*6d60*/  IMAD R16, R9, 0x11, RZ ;  /* 0x0000001109107824 */ /* 0x000fc600078e02ff */
[----:B------:R-:W-:Y:S04]  /*6d70*/  STL [R1+0xa4c], R13 ;  /* 0x000a4c0d01007387 */ /* 0x000fe80000100800 */
[----:B------:R0:W-:Y:S01]  /*6d80*/  STL.64 [R1+0x218], R52 ;  /* 0x0002183401007387 */ /* 0x0001e20000100a00 */
[----:B-1----:R-:W-:-:S03]  /*6d90*/  VIADD R17, R86, 0xffffffce ;  /* 0xffffffce56117836 */ /* 0x002fc60000000000 */
[----:B------:R-:W-:Y:S01]  /*6da0*/  STL.64 [R1+0xb48], R12 ;  /* 0x000b480c01007387 */ /* 0x000fe20000100a00 */
[----:B------:R-:W-:-:S03]  /*6db0*/  PRMT R88, RZ, 0x7610, R88 ;  /* 0x00007610ff587816 */ /* 0x000fc60000000058 */
[----:B------:R-:W-:Y:S01]  /*6dc0*/  STL [R1+0xd58], R13 ;  /* 0x000d580d01007387 */ /* 0x000fe20000100800 */
[----:B------:R-:W-:-:S03]  /*6dd0*/  PRMT R89, RZ, 0x7610, R89 ;  /* 0x00007610ff597816 */ /* 0x000fc60000000059 */
[----:B------:R-:W-:Y:S01]  /*6de0*/  STL [R1+0xd24], R12 ;  /* 0x000d240c01007387 */ /* 0x000fe20000100800 */
[----:B0-----:R-:W-:-:S03]  /*6df0*/  IMAD.WIDE R54, R16, 0x2, R4 ;  /* 0x0000000210367825 */ /* 0x001fc600078e0204 */
[----:B------:R-:W-:Y:S01]  /*6e00*/  STL [R1+0xa58], R14 ;  /* 0x000a580e01007387 */ /* 0x000fe20000100800 */
[----:B------:R-:W-:-:S03]  /*6e10*/  IMAD.WIDE R52, R16, 0x2, R6 ;  /* 0x0000000210347825 */ /* 0x000fc600078e0206 */
[----:B------:R-:W-:Y:S01]  /*6e20*/  STL [R1+0xa54], R15 ;  /* 0x000a540f01007387 */ /* 0x000fe20000100800 */
[----:B------:R-:W-:-:S03]  /*6e30*/  ISETP.GE.U32.AND P3, PT, R17, 0x7fffff8f, PT ;  /* 0x7fffff8f1100780c */ /* 0x000fc60003f66070 */
[----:B------:R-:W-:Y:S01]  /*6e40*/  STL.64 [R1+0xb50], R14 ;  /* 0x000b500e01007387 */ /* 0x000fe20000100a00 */
[----:B------:R-:W-:-:S03]  /*6e50*/  IMAD R17, R9, 0x19, RZ ;  /* 0x0000001909117824 */ /* 0x000fc600078e02ff */
[----:B------:R-:W-:Y:S04]  /*6e60*/  STL [R1+0xd98], R15 ;  /* 0x000d980f01007387 */ /* 0x000fe80000100800 */
[----:B------:R-:W-:Y:S01]  /*6e70*/  STL [R1+0xd08], R14 ;  /* 0x000d080e01007387 */ /* 0x000fe20000100800 */
[----:B------:R-:W-:-:S03]  /*6e80*/  PRMT R20, RZ, 0x7610, R20 ;  /* 0x00007610ff147816 */ /* 0x000fc60000000014 */
[----:B------:R-:W4:Y:S01]  /*6e90*/  @!P2 LDG.E.U16 R88, desc[UR24][R52.64] ;  /* 0x000000183458a981 */ /* 0x000f22000c1e1500 */
[----:B------:R-:W-:-:S03]  /*6ea0*/  PRMT R21, RZ, 0x7610, R21 ;  /* 0x00007610ff157816 */ /* 0x000fc60000000015 */
[----:B------:R-:W4:Y:S04]  /*6eb0*/  @!P2 LDG.E.U16 R89, desc[UR24][R54.64] ;  /* 0x000000183659a981 */ /* 0x000f28000c1e1500 */
[----:B---3--:R-:W-:Y:S04]  /*6ec0*/  STL [R1+0x508], R84 ;  /* 0x0005085401007387 */ /* 0x008fe80000100800 */
[----:B--2---:R0:W-:Y:S04]  /*6ed0*/  STL [R1+0x50c], R85 ;  /* 0x00050c5501007387 */ /* 0x0041e80000100800 */
[----:B------:R-:W-:Y:S04]  /*6ee0*/  STL.64 [R1+0x1a0], R54 ;  /* 0x0001a03601007387 */ /* 0x000fe80000100a00 */
[----:B----4-:R-:W-:Y:S01]  /*6ef0*/  STL [R1+0x558], R24 ;  /* 0x0005581801007387 */ /* 0x010fe20000100800 */
[----:B0-----:R-:W-:-:S03]  /*6f00*/  IMAD.WIDE R84, R17, 0x2, R4 ;  /* 0x0000000211547825 */ /* 0x001fc600078e0204 */
[----:B------:R0:W-:Y:S04]  /*6f10*/  STL [R1+0x55c], R25 ;  /* 0x00055c1901007387 */ /* 0x0001e80000100800 */
[----:B------:R-:W2:Y:S01]  /*6f20*/  @!P1 LDG.E.U16 R21, desc[UR24][R84.64] ;  /* 0x0000001854159981 */ /* 0x000ea2000c1e1500 */
[----:B0-----:R-:W-:-:S05]  /*6f30*/  IMAD.WIDE R24, R17, 0x2, R6 ;  /* 0x0000000211187825 */ /* 0x001fca00078e0206 */
[----:B------:R0:W3:Y:S01]  /*6f40*/  @!P1 LDG.E.U16 R20, desc[UR24][R24.64] ;  /* 0x0000001818149981 */ /* 0x0000e2000c1e1500 */
[C---:B------:R-:W-:Y:S02]  /*6f50*/  VIADD R16, R86.reuse, 0xfffffffe ;  /* 0xfffffffe56107836 */ /* 0x040fe40000000000 */
[----:B------:R-:W-:Y:S01]  /*6f60*/  VIADD R18, R86, 0xffffffd6 ;  /* 0xffffffd656127836 */ /* 0x000fe20000000000 */
[----:B------:R1:W-:Y:S02]  /*6f70*/  STL.64 [R1+0x198], R52 ;  /* 0x0001983401007387 */ /* 0x0003e40000100a00 */
[----:B------:R-:W-:Y:S02]  /*6f80*/  ISETP.GE.U32.AND P1, PT, R16, 0x7fffffbf, PT ;  /* 0x7fffffbf1000780c */ /* 0x000fe40003f26070 */
[----:B------:R-:W4:Y:S01]  /*6f90*/  LDL.LU.64 R54, [R1+0xeb0] ;  /* 0x000eb00001367983 */ /* 0x000f220000300a00 */
[----:B------:R-:W-:Y:S01]  /*6fa0*/  ISETP.GE.U32.AND P5, PT, R18, 0x7fffff97, PT ;  /* 0x7fffff971200780c */ /* 0x000fe20003fa6070 */
[----:B------:R-:W-:-:S02]  /*6fb0*/  IMAD R16, R9, 0x21, RZ ;  /* 0x0000002109107824 */ /* 0x000fc400078e02ff */
[----:B-1----:R-:W4:Y:S04]  /*6fc0*/  LDL.LU.64 R52, [R1+0xea8] ;  /* 0x000ea80001347983 */ /* 0x002f280000300a00 */
[----:B------:R-:W-:Y:S01]  /*6fd0*/  STL.64 [R1+0x120], R84 ;  /* 0x0001205401007387 */ /* 0x000fe20000100a00 */
[----:B------:R-:W-:-:S03]  /*6fe0*/  IMAD R17, R9, 0x29, RZ ;  /* 0x0000002909117824 */ /* 0x000fc600078e02ff */
[----:B------:R0:W-:Y:S01]  /*6ff0*/  STL.64 [R1+0x118], R24 ;  /* 0x0001181801007387 */ /* 0x0001e20000100a00 */
[----:B------:R-:W-:-:S03]  /*7000*/  PRMT R22, RZ, 0x7610, R22 ;  /* 0x00007610ff167816 */ /* 0x000fc60000000016 */
[----:B------:R-:W-:Y:S04]  /*7010*/  STL [R1+0x324], R88 ;  /* 0x0003245801007387 */ /* 0x000fe80000100800 */
[----:B------:R1:W-:Y:S01]  /*7020*/  STL [R1+0x328], R89 ;  /* 0x0003285901007387 */ /* 0x0003e20000100800 */
[C---:B0-----:R-:W-:Y:S01]  /*7030*/  IMAD.WIDE R24, R17.reuse, 0x2, R4 ;  /* 0x0000000211187825 */ /* 0x041fe200078e0204 */
[----:B------:R-:W-:Y:S02]  /*7040*/  PRMT R19, RZ, 0x7610, R19 ;  /* 0x00007610ff137816 */ /* 0x000fe40000000013 */
[----:B------:R-:W-:Y:S01]  /*7050*/  PRMT R23, RZ, 0x7610, R23 ;  /* 0x00007610ff177816 */ /* 0x000fe20000000017 */
[C---:B------:R-:W-:Y:S01]  /*7060*/  IMAD.WIDE R84, R16.reuse, 0x2, R6 ;  /* 0x0000000210547825 */ /* 0x040fe200078e0206 */
[----:B------:R-:W4:Y:S03]  /*7070*/  @!P5 LDG.E.U16 R22, desc[UR24][R24.64] ;  /* 0x000000181816d981 */ /* 0x000f26000c1e1500 */
[----:B-1----:R-:W-:Y:S01]  /*7080*/  IMAD.WIDE R88, R16, 0x2, R4 ;  /* 0x0000000210587825 */ /* 0x002fe200078e0204 */
[----:B------:R-:W4:Y:S04]  /*7090*/  @!P4 LDG.E.U16 R23, desc[UR24][R84.64] ;  /* 0x000000185417c981 */ /* 0x000f28000c1e1500 */
[----:B------:R-:W-:Y:S04]  /*70a0*/  STL.64 [R1+0xa0], R88 ;  /* 0x0000a05801007387 */ /* 0x000fe80000100a00 */
[----:B---3--:R-:W-:Y:S04]  /*70b0*/  STL [R1+0x580], R20 ;  /* 0x0005801401007387 */ /* 0x008fe80000100800 */
[----:B--2---:R0:W-:Y:S02]  /*70c0*/  STL [R1+0x308], R21 ;  /* 0x0003081501007387 */ /* 0x0041e40000100800 */
[----:B0-----:R-:W-:-:S05]  /*70d0*/  IMAD.WIDE R20, R17, 0x2, R6 ;  /* 0x0000000211147825 */ /* 0x001fca00078e0206 */
[----:B------:R0:W2:Y:S01]  /*70e0*/  @!P5 LDG.E.U16 R19, desc[UR24][R20.64] ;  /* 0x000000181413d981 */ /* 0x0000a2000c1e1500 */
[----:B------:R-:W-:Y:S01]  /*70f0*/  PRMT R83, RZ, 0x7610, R83 ;  /* 0x00007610ff537816 */ /* 0x000fe20000000053 */
[----:B------:R-:W-:Y:S02]  /*7100*/  VIADD R18, R86, 0xffffffc6 ;  /* 0xffffffc656127836 */ /* 0x000fe40000000000 */
[----:B------:R-:W-:Y:S03]  /*7110*/  STL.64 [R1+0x98], R84 ;  /* 0x0000985401007387 */ /* 0x000fe60000100a00 */
[----:B------:R-:W-:Y:S01]  /*7120*/  ISETP.GE.U32.AND P2, PT, R18, 0x7fffff87, PT ;  /* 0x7fffff871200780c */ /* 0x000fe20003f46070 */
[----:B------:R-:W3:Y:S01]  /*7130*/  @!P4 LDG.E.U16 R83, desc[UR24][R88.64] ;  /* 0x000000185853c981 */ /* 0x000ee2000c1e1500 */
[C---:B------:R-:W-:Y:S02]  /*7140*/  VIADD R18, R86.reuse, 0xfffffffd ;  /* 0xfffffffd56127836 */ /* 0x040fe40000000000 */
[----:B------:R-:W-:Y:S01]  /*7150*/  VIADD R16, R86, 0xfffffff5 ;  /* 0xfffffff556107836 */ /* 0x000fe20000000000 */
[----:B------:R-:W-:Y:S02]  /*7160*/  STL.64 [R1+0x20], R24 ;  /* 0x0000201801007387 */ /* 0x000fe40000100a00 */
[----:B------:R-:W-:-:S02]  /*7170*/  ISETP.GE.U32.AND P4, PT, R18, 0x7fffffbe, PT ;  /* 0x7fffffbe1200780c */ /* 0x000fc40003f86070 */
[----:B------:R-:W-:Y:S01]  /*7180*/  STL.64 [R1+0x18], R20 ;  /* 0x0000181401007387 */ /* 0x000fe20000100a00 */
[----:B------:R-:W-:Y:S01]  /*7190*/  IMAD R18, R9, 0x31, RZ ;  /* 0x0000003109127824 */ /* 0x000fe200078e02ff */
[----:B------:R-:W-:Y:S02]  /*71a0*/  ISETP.GE.U32.AND P5, PT, R16, 0x7fffffb6, PT ;  /* 0x7fffffb61000780c */ /* 0x000fe40003fa6070 */
[----:B------:R-:W-:Y:S01]  /*71b0*/  PRMT R82, RZ, 0x7610, R82 ;  /* 0x00007610ff527816 */ /* 0x000fe20000000052 */
[----:B----4-:R1:W-:Y:S01]  /*71c0*/  STL [R1+0x4fc], R22 ;  /* 0x0004fc1601007387 */ /* 0x0103e20000100800 */
[----:B------:R-:W-:Y:S01]  /*71d0*/  PRMT R26, RZ, 0x7610, R26 ;  /* 0x00007610ff1a7816 */ /* 0x000fe2000000001a */
[----:B------:R-:W-:Y:S01]  /*71e0*/  IMAD.WIDE R16, R18, 0x2, R4 ;  /* 0x0000000212107825 */ /* 0x000fe200078e0204 */
[----:B------:R-:W-:Y:S02]  /*71f0*/  PRMT R81, RZ, 0x7610, R81 ;  /* 0x00007610ff517816 */ /* 0x000fe40000000051 */
[----:B------:R-:W-:-:S02]  /*7200*/  PRMT R80, RZ, 0x7610, R80 ;  /* 0x00007610ff507816 */ /* 0x000fc40000000050 */
[----:B------:R-:W4:Y:S01]  /*7210*/  @!P3 LDG.E.U16 R82, desc[UR24][R16.64] ;  /* 0x000000181052b981 */ /* 0x000f22000c1e1500 */
[----:B-1----:R-:W-:-:S04]  /*7220*/  IMAD R22, R9, 0x39, RZ ;  /* 0x0000003909167824 */ /* 0x002fc800078e02ff */
[----:B0-----:R-:W-:-:S05]  /*7230*/  IMAD.WIDE R20, R22, 0x2, R4 ;  /* 0x0000000216147825 */ /* 0x001fca00078e0204 */
[----:B------:R-:W3:Y:S04]  /*7240*/  @!P2 LDG.E.U16 R80, desc[UR24][R20.64] ;  /* 0x000000181450a981 */ /* 0x000ee8000c1e1500 */
[----:B--2---:R0:W-:Y:S04]  /*7250*/  STL [R1+0x4f8], R19 ;  /* 0x0004f81301007387 */ /* 0x0041e80000100800 */
[----:B------:R1:W-:Y:S01]  /*7260*/  STL [R1+0x500], R23 ;  /* 0x0005001701007387 */ /* 0x0003e20000100800 */
[----:B0-----:R-:W-:-:S04]  /*7270*/  IMAD.WIDE R18, R18, 0x2, R6 ;  /* 0x0000000212127825 */ /* 0x001fc800078e0206 */
[----:B-1----:R-:W-:Y:S01]  /*7280*/  IMAD.WIDE R22, R22, 0x2, R6 ;  /* 0x0000000216167825 */ /* 0x002fe200078e0206 */
[----:B------:R-:W2:Y:S04]  /*7290*/  @!P3 LDG.E.U16 R81, desc[UR24][R18.64] ;  /* 0x000000181251b981 */ /* 0x000ea8000c1e1500 */
[----:B------:R-:W2:Y:S04]  /*72a0*/  @!P2 LDG.E.U16 R26, desc[UR24][R22.64] ;  /* 0x00000018161aa981 */ /* 0x000ea8000c1e1500 */
[----:B------:R-:W-:Y:S04]  /*72b0*/  STL [R1+0xa60], R16 ;  /* 0x000a601001007387 */ /* 0x000fe80000100800 */
[----:B------:R-:W-:Y:S04]  /*72c0*/  STL [R1+0xa5c], R17 ;  /* 0x000a5c1101007387 */ /* 0x000fe80000100800 */
[----:B------:R-:W-:Y:S04]  /*72d0*/  STL.64 [R1+0xb58], R16 ;  /* 0x000b581001007387 */ /* 0x000fe80000100a00 */
[----:B------:R-:W-:Y:S04]  /*72e0*/  STL [R1+0xd28], R17 ;  /* 0x000d281101007387 */ /* 0x000fe80000100800 */
[----:B------:R-:W-:Y:S04]  /*72f0*/  STL [R1+0xd0c], R16 ;  /* 0x000d0c1001007387 */ /* 0x000fe80000100800 */
[----:B------:R-:W-:Y:S04]  /*7300*/  STL [R1+0xa68], R18 ;  /* 0x000a681201007387 */ /* 0x000fe80000100800 */
[----:B------:R-:W-:Y:S04]  /*7310*/  STL [R1+0xa64], R19 ;  /* 0x000a641301007387 */ /* 0x000fe80000100800 */
[----:B---3--:R-:W-:Y:S04]  /*7320*/  STL [R1+0x504], R83 ;  /* 0x0005045301007387 */ /* 0x008fe80000100800 */
[----:B------:R-:W-:Y:S04]  /*7330*/  STL.64 [R1+0xb68], R18 ;  /* 0x000b681201007387 */ /* 0x000fe80000100a00 */
[----:B------:R-:W-:Y:S04]  /*7340*/  STL [R1+0xd40], R19 ;  /* 0x000d401301007387 */ /* 0x000fe80000100800 */
[----:B------:R-:W-:Y:S04]  /*7350*/  STL [R1+0xd04], R18 ;  /* 0x000d041201007387 */ /* 0x000fe80000100800 */
[----:B------:R-:W-:Y:S04]  /*7360*/  STL [R1+0xa70], R20 ;  /* 0x000a701401007387 */ /* 0x000fe80000100800 */
[----:B------:R-:W-:Y:S04]  /*7370*/  STL [R1+0xb70], R20 ;  /* 0x000b701401007387 */ /* 0x000fe80000100800 */
[----:B------:R-:W-:Y:S04]  /*7380*/  STL [R1+0xd2c], R20 ;  /* 0x000d2c1401007387 */ /* 0x000fe80000100800 */
[----:B------:R-:W-:Y:S01]  /*7390*/  STL [R1+0xa6c], R21 ;  /* 0x000a6c1501007387 */ /* 0x000fe20000100800 */
[----:B------:R-:W-:-:S03]  /*73a0*/  VIADD R24, R86, 0xffffffe5 ;  /* 0xffffffe556187836 */ /* 0x000fc60000000000 */
[----:B------:R-:W-:Y:S01]  /*73b0*/  STL [R1+0xb74], R21 ;  /* 0x000b741501007387 */ /* 0x000fe20000100800 */
[----:B------:R-:W-:-:S03]  /*73c0*/  PRMT R90, RZ, 0x7610, R90 ;  /* 0x00007610ff5a7816 */ /* 0x000fc6000000005a */
[----:B------:R-:W-:Y:S01]  /*73d0*/  STL [R1+0xd30], R21 ;  /* 0x000d301501007387 */ /* 0x000fe20000100800 */
[----:B------:R-:W-:-:S03]  /*73e0*/  PRMT R91, RZ, 0x7610, R91 ;  /* 0x00007610ff5b7816 */ /* 0x000fc6000000005b */
[----:B------:R-:W-:Y:S01]  /*73f0*/  STL [R1+0xa78], R22 ;  /* 0x000a781601007387 */ /* 0x000fe20000100800 */
[----:B------:R-:W-:-:S03]  /*7400*/  IMAD.WIDE R84, R9, 0x2, R6 ;  /* 0x0000000209547825 */ /* 0x000fc600078e0206 */
[----:B------:R-:W-:Y:S01]  /*7410*/  STL [R1+0xb78], R22 ;  /* 0x000b781601007387 */ /* 0x000fe20000100800 */
[----:B------:R-:W-:-:S03]  /*7420*/  IMAD.WIDE R88, R9, 0x2, R4 ;  /* 0x0000000209587825 */ /* 0x000fc600078e0204 */
[----:B------:R-:W-:Y:S01]  /*7430*/  STL [R1+0xd34], R22 ;  /* 0x000d341601007387 */ /* 0x000fe20000100800 */
[----:B------:R-:W-:-:S03]  /*7440*/  ISETP.GE.U32.AND P2, PT, R24, 0x7fffffa6, PT ;  /* 0x7fffffa61800780c */ /* 0x000fc60003f46070 */
[----:B------:R-:W-:Y:S01]  /*7450*/  STL [R1+0xa74], R23 ;  /* 0x000a741701007387 */ /* 0x000fe20000100800 */
[----:B------:R-:W-:-:S03]  /*7460*/  IMAD.SHL.U32 R24, R9, 0x2, RZ ;  /* 0x0000000209187824 */ /* 0x000fc600078e00ff */
[----:B------:R-:W-:Y:S04]  /*7470*/  STL [R1+0xb7c], R23 ;  /* 0x000b7c1701007387 */ /* 0x000fe80000100800 */
[----:B------:R-:W-:Y:S04]  /*7480*/  STL [R1+0xd38], R23 ;  /* 0x000d381701007387 */ /* 0x000fe80000100800 */
[----:B----4-:R0:W-:Y:S01]  /*7490*/  STL [R1+0x2fc], R82 ;  /* 0x0002fc5201007387 */ /* 0x0101e20000100800 */
[----:B------:R-:W-:-:S03]  /*74a0*/  PRMT R76, RZ, 0x7610, R76 ;  /* 0x00007610ff4c7816 */ /* 0x000fc6000000004c */
[----:B------:R-:W3:Y:S01]  /*74b0*/  @!P1 LDG.E.U16 R90, desc[UR24][R84.64] ;  /* 0x00000018545a9981 */ /* 0x000ee2000c1e1500 */
[----:B------:R-:W-:-:S03]  /*74c0*/  PRMT R77, RZ, 0x7610, R77 ;  /* 0x00007610ff4d7816 */ /* 0x000fc6000000004d */
[----:B------:R-:W4:Y:S01]  /*74d0*/  @!P1 LDG.E.U16 R91, desc[UR24][R88.64] ;  /* 0x00000018585b9981 */ /* 0x000f22000c1e1500 */
[----:B0-----:R-:W-:-:S05]  /*74e0*/  IMAD.WIDE R82, R24, 0x2, R4 ;  /* 0x0000000218527825 */ /* 0x001fca00078e0204 */
[----:B------:R0:W4:Y:S04]  /*74f0*/  @!P4 LDG.E.U16 R77, desc[UR24][R82.64] ;  /* 0x00000018524dc981 */ /* 0x000128000c1e1500 */
[----:B--2---:R-:W-:Y:S04]  /*7500*/  STL [R1+0x538], R26 ;  /* 0x0005381a01007387 */ /* 0x004fe80000100800 */
[----:B------:R-:W-:Y:S04]  /*7510*/  STL [R1+0x540], R81 ;  /* 0x0005405101007387 */ /* 0x000fe80000100800 */
[----:B------:R-:W-:Y:S04]  /*7520*/  STL.64 [R1+0x2a0], R88 ;  /* 0x0002a05801007387 */ /* 0x000fe80000100a00 */
[----:B------:R1:W-:Y:S02]  /*7530*/  STL [R1+0x53c], R80 ;  /* 0x00053c5001007387 */ /* 0x0003e40000100800 */
[----:B-1----:R-:W-:-:S05]  /*7540*/  IMAD.WIDE R80, R24, 0x2, R6 ;  /* 0x0000000218507825 */ /* 0x002fca00078e0206 */
[----:B------:R1:W2:Y:S01]  /*7550*/  @!P4 LDG.E.U16 R76, desc[UR24][R80.64] ;  /* 0x00000018504cc981 */ /* 0x0002a2000c1e1500 */
[----:B------:R-:W-:-:S05]  /*7560*/  VIADD R25, R86, 0xffffffed ;  /* 0xffffffed56197836 */ /* 0x000fca0000000000 */
[----:B------:R-:W-:Y:S01]  /*7570*/  ISETP.GE.U32.AND P3, PT, R25, 0x7fffffae, PT ;  /* 0x7fffffae1900780c */ /* 0x000fe20003f66070 */
[----:B------:R-:W-:Y:S01]  /*7580*/  VIADD R25, R86, 0xffffffd5 ;  /* 0xffffffd556197836 */ /* 0x000fe20000000000 */
[----:B------:R0:W-:Y:S01]  /*7590*/  STL.64 [R1+0x298], R84 ;  /* 0x0002985401007387 */ /* 0x0001e20000100a00 */
[----:B------:R-:W-:-:S03]  /*75a0*/  IMAD R24, R9, 0xa, RZ ;  /* 0x0000000a09187824 */ /* 0x000fc600078e02ff */
[----:B------:R-:W2:Y:S01]  /*75b0*/  LDL.LU.64 R88, [R1+0xea0] ;  /* 0x000ea00001587983 */ /* 0x000ea20000300a00 */
[----:B------:R-:W-:Y:S01]  /*75c0*/  ISETP.GE.U32.AND P4, PT, R25, 0x7fffff96, PT ;  /* 0x7fffff961900780c */ /* 0x000fe20003f86070 */
[----:B------:R-:W-:Y:S01]  /*75d0*/  IMAD R25, R9, 0x12, RZ ;  /* 0x0000001209197824 */ /* 0x000fe200078e02ff */
[----:B------:R-:W-:Y:S01]  /*75e0*/  PRMT R87, RZ, 0x7610, R87 ;  /* 0x00007610ff577816 */ /* 0x000fe20000000057 */
[----:B0-----:R-:W2:Y:S01]  /*75f0*/  LDL.LU.64 R84, [R1+0xe98] ;  /* 0x000e980001547983 */ /* 0x001ea20000300a00 */
[----:B------:R-:W-:-:S03]  /*7600*/  PRMT R78, RZ, 0x7610, R78 ;  /* 0x00007610ff4e7816 */ /* 0x000fc6000000004e */
[----:B------:R0:W-:Y:S01]  /*7610*/  STL.64 [R1+0x290], R82 ;  /* 0x0002905201007387 */ /* 0x0001e20000100a00 */
[----:B------:R-:W-:-:S03]  /*7620*/  PRMT R79, RZ, 0x7610, R79 ;  /* 0x00007610ff4f7816 */ /* 0x000fc6000000004f */
[----:B------:R1:W-:Y:S01]  /*7630*/  STL.64 [R1+0x288], R80 ;  /* 0x0002885001007387 */ /* 0x0003e20000100a00 */
[----:B0-----:R-:W-:-:S04]  /*7640*/  IMAD.WIDE R82, R24, 0x2, R4 ;  /* 0x0000000218527825 */ /* 0x001fc800078e0204 */
[----:B-1----:R-:W-:Y:S01]  /*7650*/  IMAD.WIDE R80, R24, 0x2, R6 ;  /* 0x0000000218507825 */ /* 0x002fe200078e0206 */
[----:B------:R-:W2:Y:S01]  /*7660*/  @!P5 LDG.E.U16 R87, desc[UR24][R82.64] ;  /* 0x000000185257d981 */ /* 0x000ea2000c1e1500 */
[----:B------:R-:W-:-:S03]  /*7670*/  PRMT R29, RZ, 0x7610, R29 ;  /* 0x00007610ff1d7816 */ /* 0x000fc6000000001d */
[----:B------:R-:W2:Y:S04]  /*7680*/  @!P5 LDG.E.U16 R79, desc[UR24][R80.64] ;  /* 0x00000018504fd981 */ /* 0x000ea8000c1e1500 */
[----:B---3--:R-:W-:Y:S04]  /*7690*/  STL [R1+0x4c0], R90 ;  /* 0x0004c05a01007387 */ /* 0x008fe80000100800 */
[----:B----4-:R0:W-:Y:S04]  /*76a0*/  STL [R1+0x4c4], R91 ;  /* 0x0004c45b01007387 */ /* 0x0101e80000100800 */
[----:B------:R-:W-:Y:S01]  /*76b0*/  STL.64 [R1+0x210], R82 ;  /* 0x0002105201007387 */ /* 0x000fe20000100a00 */
[----:B0-----:R-:W-:-:S05]  /*76c0*/  IMAD.WIDE R90, R25, 0x2, R4 ;  /* 0x00000002195a7825 */ /* 0x001fca00078e0204 */
[----:B------:R0:W3:Y:S04]  /*76d0*/  @!P3 LDG.E.U16 R78, desc[UR24][R90.64] ;  /* 0x000000185a4eb981 */ /* 0x0000e8000c1e1500 */
[----:B--2---:R-:W-:Y:S04]  /*76e0*/  STL [R1+0x4e0], R76 ;  /* 0x0004e04c01007387 */ /* 0x004fe80000100800 */
[----:B------:R1:W-:Y:S02]  /*76f0*/  STL [R1+0x4e4], R77 ;  /* 0x0004e44d01007387 */ /* 0x0003e40000100800 */
[----:B-1----:R-:W-:-:S05]  /*7700*/  IMAD.WIDE R76, R25, 0x2, R6 ;  /* 0x00000002194c7825 */ /* 0x002fca00078e0206 */
[----:B------:R1:W2:Y:S01]  /*7710*/  @!P3 LDG.E.U16 R29, desc[UR24][R76.64] ;  /* 0x000000184c1db981 */ /* 0x0002a2000c1e1500 */
[C---:B------:R-:W-:Y:S02]  /*7720*/  VIADD R26, R86.reuse, 0xffffffdd ;  /* 0xffffffdd561a7836 */ /* 0x040fe40000000000 */
[----:B------:R-:W-:-:S03]  /*7730*/  VIADD R24, R86, 0xffffffc5 ;  /* 0xffffffc556187836 */ /* 0x000fc60000000000 */
[----:B------:R-:W-:Y:S01]  /*7740*/  ISETP.GE.U32.AND P1, PT, R26, 0x7fffff9e, PT ;  /* 0x7fffff9e1a00780c */ /* 0x000fe20003f26070 */
[----:B------:R4:W-:Y:S01]  /*7750*/  STL.64 [R1+0x208], R80 ;  /* 0x0002085001007387 */ /* 0x0009e20000100a00 */
[----:B------:R-:W-:Y:S01]  /*7760*/  ISETP.GE.U32.AND P3, PT, R24, 0x7fffff86, PT ;  /* 0x7fffff861800780c */ /* 0x000fe20003f66070 */
[C---:B------:R-:W-:Y:S02]  /*7770*/  IMAD R25, R9.reuse, 0x22, RZ ;  /* 0x0000002209197824 */ /* 0x040fe400078e02ff */
[----:B------:R-:W2:Y:S01]  /*7780*/  LDL.LU.64 R82, [R1+0xe90] ;  /* 0x000e900001527983 */ /* 0x000ea20000300a00 */
[----:B------:R-:W-:Y:S01]  /*7790*/  IMAD R24, R9, 0x1a, RZ ;  /* 0x0000001a09187824 */ /* 0x000fe200078e02ff */
[----:B------:R-:W-:Y:S02]  /*77a0*/  PRMT R72, RZ, 0x7610, R72 ;  /* 0x00007610ff487816 */ /* 0x000fe40000000048 */
[----:B------:R-:W-:Y:S01]  /*77b0*/  PRMT R73, RZ, 0x7610, R73 ;  /* 0x00007610ff497816 */ /* 0x000fe20000000049 */
[----:B----4-:R-:W4:Y:S04]  /*77c0*/  LDL.LU.64 R80, [R1+0xe88] ;  /* 0x000e880001507983 */ /* 0x010f280000300a00 */
[----:B------:R0:W-:Y:S04]  /*77d0*/  STL.64 [R1+0x190], R90 ;  /* 0x0001905a01007387 */ /* 0x0001e80000100a00 */
[----:B------:R1:W-:Y:S01]  /*77e0*/  STL.64 [R1+0x188], R76 ;  /* 0x0001884c01007387 */ /* 0x0003e20000100a00 */
[----:B0-----:R-:W-:-:S04]  /*77f0*/  IMAD.WIDE R90, R25, 0x2, R4 ;  /* 0x00000002195a7825 */ /* 0x001fc800078e0204 */
[----:B-1----:R-:W-:Y:S01]  /*7800*/  IMAD.WIDE R76, R24, 0x2, R6 ;  /* 0x00000002184c7825 */ /* 0x002fe200078e0206 */
[----:B------:R-:W4:Y:S04]  /*7810*/  @!P1 LDG.E.U16 R72, desc[UR24][R90.64] ;  /* 0x000000185a489981 */ /* 0x000f28000c1e1500 */
[----:B------:R-:W4:Y:S04]  /*7820*/  @!P2 LDG.E.U16 R73, desc[UR24][R76.64] ;  /* 0x000000184c49a981 */ /* 0x000f28000c1e1500 */
[----:B------:R0:W-:Y:S01]  /*7830*/  STL [R1+0x554], R87 ;  /* 0x0005545701007387 */ /* 0x0001e20000100800 */
[----:B------:R-:W-:Y:S01]  /*7840*/  PRMT R27, RZ, 0x7610, R27 ;  /* 0x00007610ff1b7816 */ /* 0x000fe2000000001b */
[----:B0-----:R-:W-:-:S02]  /*7850*/  IMAD.MOV.U32 R87, RZ, RZ, R28 ;  /* 0x000000ffff577224 */ /* 0x001fc400078e001c */
[----:B---3--:R-:W-:Y:S04]  /*7860*/  STL [R1+0x548], R78 ;  /* 0x0005484e01007387 */ /* 0x008fe80000100800 */
[----:B------:R0:W-:Y:S02]  /*7870*/  STL [R1+0x54c], R79 ;  /* 0x00054c4f01007387 */ /* 0x0001e40000100800 */
[----:B0-----:R-:W-:-:S05]  /*7880*/  IMAD.WIDE R78, R24, 0x2, R4 ;  /* 0x00000002184e7825 */ /* 0x001fca00078e0204 */
[----:B------:R-:W-:Y:S04]  /*7890*/  STL.64 [R1+0x110], R78 ;  /* 0x0001104e01007387 */ /* 0x000fe80000100a00 */
[----:B--2---:R0:W-:Y:S02]  /*78a0*/  STL [R1+0x544], R29 ;  /* 0x0005441d01007387 */ /* 0x0041e40000100800 */
[----:B0-----:R-:W-:-:S05]  /*78b0*/  IMAD.WIDE R28, R25, 0x2, R6 ;  /* 0x00000002191c7825 */ /* 0x001fca00078e0206 */
[----:B------:R-:W2:Y:S01]  /*78c0*/  @!P1 LDG.E.U16 R27, desc[UR24][R28.64] ;  /* 0x000000181c1b9981 */ /* 0x000ea2000c1e1500 */
[----:B------:R-:W-:Y:S01]  /*78d0*/  PRMT R75, RZ, 0x7610, R75 ;  /* 0x00007610ff4b7816 */ /* 0x000fe2000000004b */
[----:B------:R-:W-:Y:S02]  /*78e0*/  VIADD R24, R86, 0xfffffff4 ;  /* 0xfffffff456187836 */ /* 0x000fe40000000000 */
[----:B------:R0:W-:Y:S03]  /*78f0*/  STL.64 [R1+0x108], R76 ;  /* 0x0001084c01007387 */ /* 0x0001e60000100a00 */
[----:B------:R-:W-:Y:S01]  /*7900*/  ISETP.GE.U32.AND P1, PT, R24, 0x7fffffb5, PT ;  /* 0x7fffffb51800780c */ /* 0x000fe20003f26070 */
[----:B------:R-:W3:Y:S01]  /*7910*/  @!P2 LDG.E.U16 R75, desc[UR24][R78.64] ;  /* 0x000000184e4ba981 */ /* 0x000ee2000c1e1500 */
[----:B------:R-:W-:Y:S01]  /*7920*/  IMAD R24, R9, 0x2a, RZ ;  /* 0x0000002a09187824 */ /* 0x000fe200078e02ff */
[----:B------:R-:W-:Y:S01]  /*7930*/  PRMT R74, RZ, 0x7610, R74 ;  /* 0x00007610ff4a7816 */ /* 0x000fe2000000004a */
[----:B------:R-:W-:Y:S01]  /*7940*/  VIADD R26, R86, 0xffffffcd ;  /* 0xffffffcd561a7836 */ /* 0x000fe20000000000 */
[----:B------:R-:W-:Y:S01]  /*7950*/  PRMT R71, RZ, 0x7610, R71 ;  /* 0x00007610ff477816 */ /* 0x000fe20000000047 */
[----:B------:R-:W3:Y:S04]  /*7960*/  LDL.LU.64 R78, [R1+0xe80] ;  /* 0x000e8000014e7983 */ /* 0x000ee80000300a00 */
[----:B0-----:R-:W3:Y:S04]  /*7970*/  LDL.LU.64 R76, [R1+0xe78] ;  /* 0x000e7800014c7983 */ /* 0x001ee80000300a00 */
[----:B------:R0:W-:Y:S04]  /*7980*/  STL.64 [R1+0x90], R90 ;  /* 0x0000905a01007387 */ /* 0x0001e80000100a00 */
[----:B------:R-:W-:Y:S04]  /*7990*/  STL.64 [R1+0x88], R28 ;  /* 0x0000881c01007387 */ /* 0x000fe80000100a00 */
[----:B----4-:R-:W-:Y:S01]  /*79a0*/  STL [R1+0x57c], R72 ;  /* 0x00057c4801007387 */ /* 0x010fe20000100800 */
[----:B0-----:R-:W-:-:S03]  /*79b0*/  IMAD.WIDE R90, R24, 0x2, R4 ;  /* 0x00000002185a7825 */ /* 0x001fc600078e0204 */
[----:B------:R0:W-:Y:S01]  /*79c0*/  STL [R1+0x318], R73 ;  /* 0x0003184901007387 */ /* 0x0001e20000100800 */
[----:B------:R-:W-:Y:S01]  /*79d0*/  ISETP.GE.U32.AND P5, PT, R26, 0x7fffff8e, PT ;  /* 0x7fffff8e1a00780c */ /* 0x000fe20003fa6070 */
[----:B------:R-:W-:Y:S02]  /*79e0*/  VIADD R26, R86, 0xfffffffc ;  /* 0xfffffffc561a7836 */ /* 0x000fe40000000000 */
[----:B------:R-:W4:Y:S01]  /*79f0*/  @!P4 LDG.E.U16 R74, desc[UR24][R90.64] ;  /* 0x000000185a4ac981 */ /* 0x000f22000c1e1500 */
[----:B0-----:R-:W-:-:S05]  /*7a00*/  IMAD.WIDE R72, R24, 0x2, R6 ;  /* 0x0000000218487825 */ /* 0x001fca00078e0206 */
[----:B------:R-:W4:Y:S01]  /*7a10*/  @!P4 LDG.E.U16 R71, desc[UR24][R72.64] ;  /* 0x000000184847c981 */ /* 0x000f22000c1e1500 */
[----:B------:R-:W-:Y:S01]  /*7a20*/  ISETP.GE.U32.AND P2, PT, R26, 0x7fffffbd, PT ;  /* 0x7fffffbd1a00780c */ /* 0x000fe20003f46070 */
[----:B------:R-:W-:Y:S01]  /*7a30*/  IMAD R26, R9, 0x32, RZ ;  /* 0x00000032091a7824 */ /* 0x000fe200078e02ff */
[----:B------:R-:W-:Y:S01]  /*7a40*/  PRMT R67, RZ, 0x7610, R67 ;  /* 0x00007610ff437816 */ /* 0x000fe20000000043 */
[----:B------:R-:W-:Y:S01]  /*7a50*/  STL.64 [R1+0x10], R90 ;  /* 0x0000105a01007387 */ /* 0x000fe20000100a00 */
[----:B------:R-:W-:Y:S01]  /*7a60*/  PRMT R66, RZ, 0x7610, R66 ;  /* 0x00007610ff427816 */ /* 0x000fe20000000042 */
[----:B------:R-:W-:-:S05]  /*7a70*/  IMAD.WIDE R24, R26, 0x2, R4 ;  /* 0x000000021a187825 */ /* 0x000fca00078e0204 */
[----:B------:R-:W4:Y:S04]  /*7a80*/  @!P5 LDG.E.U16 R67, desc[UR24][R24.64] ;  /* 0x000000181843d981 */ /* 0x000f28000c1e1500 */
[----:B--2---:R0:W-:Y:S02]  /*7a90*/  STL [R1+0x578], R27 ;  /* 0x0005781b01007387 */ /* 0x0041e40000100800 */
[----:B0-----:R-:W-:-:S05]  /*7aa0*/  IMAD.WIDE R26, R26, 0x2, R6 ;  /* 0x000000021a1a7825 */ /* 0x001fca00078e0206 */
[----:B------:R-:W2:Y:S04]  /*7ab0*/  @!P5 LDG.E.U16 R66, desc[UR24][R26.64] ;  /* 0x000000181a42d981 */ /* 0x000ea8000c1e1500 */
[----:B------:R-:W-:Y:S04]  /*7ac0*/  STL.64 [R1+0x8], R72 ;  /* 0x0000084801007387 */ /* 0x000fe80000100a00 */
[----:B------:R-:W-:Y:S04]  /*7ad0*/  STL [R1+0xa80], R24 ;  /* 0x000a801801007387 */ /* 0x000fe80000100800 */
[----:B------:R-:W-:Y:S04]  /*7ae0*/  STL [R1+0xb80], R24 ;  /* 0x000b801801007387 */ /* 0x000fe80000100800 */
[----:B---3--:R-:W-:Y:S04]  /*7af0*/  STL [R1+0x31c], R75 ;  /* 0x00031c4b01007387 */ /* 0x008fe80000100800 */
[----:B------:R-:W-:Y:S04]  /*7b00*/  STL [R1+0xd3c], R24 ;  /* 0x000d3c1801007387 */ /* 0x000fe80000100800 */
[----:B------:R-:W-:Y:S01]  /*7b10*/  STL [R1+0xa7c], R25 ;  /* 0x000a7c1901007387 */ /* 0x000fe20000100800 */
[----:B------:R-:W-:-:S03]  /*7b20*/  VIADD R29, R86, 0xffffffec ;  /* 0xffffffec561d7836 */ /* 0x000fc60000000000 */
[----:B------:R-:W-:Y:S01]  /*7b30*/  STL [R1+0xb84], R25 ;  /* 0x000b841901007387 */ /* 0x000fe20000100800 */
[----:B------:R-:W-:-:S03]  /*7b40*/  VIADD R28, R86, 0xffffffe4 ;  /* 0xffffffe4561c7836 */ /* 0x000fc60000000000 */
[----:B------:R-:W-:Y:S04]  /*7b50*/  STL [R1+0xd44], R25 ;  /* 0x000d441901007387 */ /* 0x000fe80000100800 */
[----:B----4-:R-:W-:Y:S04]  /*7b60*/  STL [R1+0x4f4], R74 ;  /* 0x0004f44a01007387 */ /* 0x010fe80000100800 */
[----:B------:R0:W-:Y:S01]  /*7b70*/  STL [R1+0x4f0], R71 ;  /* 0x0004f04701007387 */ /* 0x0001e20000100800 */
[----:B------:R-:W-:Y:S02]  /*7b80*/  ISETP.GE.U32.AND P4, PT, R29, 0x7fffffad, PT ;  /* 0x7fffffad1d00780c */ /* 0x000fe40003f86070 */
[----:B------:R-:W-:-:S02]  /*7b90*/  ISETP.GE.U32.AND P5, PT, R28, 0x7fffffa5, PT ;  /* 0x7fffffa51c00780c */ /* 0x000fc40003fa6070 */
[----:B------:R-:W-:Y:S01]  /*7ba0*/  PRMT R70, RZ, 0x7610, R70 ;  /* 0x00007610ff467816 */ /* 0x000fe20000000046 */
[----:B0-----:R-:W-:Y:S02]  /*7bb0*/  IMAD.MOV.U32 R71, RZ, RZ, R30 ;  /* 0x000000ffff477224 */ /* 0x001fe400078e001e */
[C---:B------:R-:W-:Y:S01]  /*7bc0*/  IMAD R30, R9.reuse, 0x3a, RZ ;  /* 0x0000003a091e7824 */ /* 0x040fe200078e02ff */
[----:B------:R-:W-:Y:S01]  /*7bd0*/  PRMT R69, RZ, 0x7610, R69 ;  /* 0x00007610ff457816 */ /* 0x000fe20000000045 */
[----:B------:R-:W-:Y:S02]  /*7be0*/  IMAD.MOV.U32 R72, RZ, RZ, R31 ;  /* 0x000000ffff487224 */ /* 0x000fe400078e001f */
[C---:B------:R-:W-:Y:S01]  /*7bf0*/  IMAD.WIDE R28, R30.reuse, 0x2, R4 ;  /* 0x000000021e1c7825 */ /* 0x040fe200078e0204 */
[----:B------:R-:W-:Y:S03]  /*7c00*/  STL [R1+0xa88], R26 ;  /* 0x000a881a01007387 */ /* 0x000fe60000100800 */
[----:B------:R-:W-:Y:S01]  /*7c10*/  IMAD.WIDE R30, R30, 0x2, R6 ;  /* 0x000000021e1e7825 */ /* 0x000fe200078e0206 */
[----:B------:R-:W-:Y:S03]  /*7c20*/  STL [R1+0xb88], R26 ;  /* 0x000b881a01007387 */ /* 0x000fe60000100800 */
[----:B------:R-:W-:Y:S01]  /*7c30*/  IMAD.MOV.U32 R73, RZ, RZ, R32 ;  /* 0x000000ffff497224 */ /* 0x000fe200078e0020 */
[----:B------:R-:W-:Y:S01]  /*7c40*/  STL [R1+0xd48], R26 ;  /* 0x000d481a01007387 */ /* 0x000fe20000100800 */
[----:B------:R-:W-:-:S03]  /*7c50*/  IMAD R32, R9, 0x3, RZ ;  /* 0x0000000309207824 */ /* 0x000fc600078e02ff */
[----:B------:R-:W3:Y:S04]  /*7c60*/  @!P3 LDG.E.U16 R70, desc[UR24][R28.64] ;  /* 0x000000181c46b981 */ /* 0x000ee8000c1e1500 */
[----:B------:R-:W-:Y:S01]  /*7c70*/  STL [R1+0xa84], R27 ;  /* 0x000a841b01007387 */ /* 0x000fe20000100800 */
[----:B------:R-:W-:-:S03]  /*7c80*/  PRMT R20, RZ, 0x7610, R20 ;  /* 0x00007610ff147816 */ /* 0x000fc60000000014 */
[----:B------:R-:W-:Y:S01]  /*7c90*/  STL [R1+0xb8c], R27 ;  /* 0x000b8c1b01007387 */ /* 0x000fe20000100800 */
[----:B------:R-:W-:-:S03]  /*7ca0*/  PRMT R21, RZ, 0x7610, R21 ;  /* 0x00007610ff157816 */ /* 0x000fc60000000015 */
[----:B------:R-:W-:Y:S04]  /*7cb0*/  STL [R1+0xd4c], R27 ;  /* 0x000d4c1b01007387 */ /* 0x000fe80000100800 */
[----:B------:R-:W4:Y:S01]  /*7cc0*/  @!P3 LDG.E.U16 R69, desc[UR24][R30.64] ;  /* 0x000000181e45b981 */ /* 0x000f22000c1e1500 */
[----:B------:R-:W-:-:S03]  /*7cd0*/  IMAD.WIDE R90, R32, 0x2, R4 ;  /* 0x00000002205a7825 */ /* 0x000fc600078e0204 */
[----:B------:R-:W-:Y:S04]  /*7ce0*/  STL [R1+0x4ec], R67 ;  /* 0x0004ec4301007387 */ /* 0x000fe80000100800 */
[----:B------:R0:W4:Y:S04]  /*7cf0*/  @!P2 LDG.E.U16 R21, desc[UR24][R90.64] ;  /* 0x000000185a15a981 */ /* 0x000128000c1e1500 */
[----:B--2---:R1:W-:Y:S02]  /*7d00*/  STL [R1+0x4e8], R66 ;  /* 0x0004e84201007387 */ /* 0x0043e40000100800 */
[----:B-1----:R-:W-:-:S05]  /*7d10*/  IMAD.WIDE R66, R32, 0x2, R6 ;  /* 0x0000000220427825 */ /* 0x002fca00078e0206 */
[----:B------:R1:W2:Y:S04]  /*7d20*/  @!P2 LDG.E.U16 R20, desc[UR24][R66.64] ;  /* 0x000000184214a981 */ /* 0x0002a8000c1e1500 */
[----:B------:R-:W-:Y:S04]  /*7d30*/  STL [R1+0xa90], R28 ;  /* 0x000a901c01007387 */ /* 0x000fe80000100800 */
[----:B------:R-:W-:Y:S04]  /*7d40*/  STL.64 [R1+0x280], R90 ;  /* 0x0002805a01007387 */ /* 0x000fe80000100a00 */
[----:B------:R-:W-:Y:S04]  /*7d50*/  STL [R1+0xb90], R28 ;  /* 0x000b901c01007387 */ /* 0x000fe80000100800 */
[----:B------:R-:W-:Y:S04]  /*7d60*/  STL.64 [R1+0x278], R66 ;  /* 0x0002784201007387 */ /* 0x000fe80000100a00 */
[----:B------:R-:W-:Y:S04]  /*7d70*/  STL [R1+0xd50], R28 ;  /* 0x000d501c01007387 */ /* 0x000fe80000100800 */
[----:B------:R-:W-:Y:S04]  /*7d80*/  STL [R1+0xa8c], R29 ;  /* 0x000a8c1d01007387 */ /* 0x000fe80000100800 */
[----:B------:R-:W-:Y:S04]  /*7d90*/  STL [R1+0xb94], R29 ;  /* 0x000b941d01007387 */ /* 0x000fe80000100800 */
[----:B------:R-:W-:Y:S04]  /*7da0*/  STL [R1+0xd54], R29 ;  /* 0x000d541d01007387 */ /* 0x000fe80000100800 */
[----:B------:R-:W-:Y:S04]  /*7db0*/  STL [R1+0xa98], R30 ;  /* 0x000a981e01007387 */ /* 0x000fe80000100800 */
[----:B------:R-:W-:Y:S04]  /*7dc0*/  STL [R1+0xb98], R30 ;  /* 0x000b981e01007387 */ /* 0x000fe80000100800 */
[----:B------:R-:W-:Y:S01]  /*7dd0*/  STL [R1+0xd5c], R30 ;  /* 0x000d5c1e01007387 */ /* 0x000fe20000100800 */
[----:B------:R-:W-:-:S03]  /*7de0*/  IMAD.MOV.U32 R75, RZ, RZ, R87 ;  /* 0x000000ffff4b7224 */ /* 0x000fc600078e0057 */
[----:B------:R-:W-:Y:S01]  /*7df0*/  STL [R1+0xa94], R31 ;  /* 0x000a941f01007387 */ /* 0x000fe20000100800 */
[----:B------:R-:W-:-:S03]  /*7e00*/  IMAD.MOV.U32 R74, RZ, RZ, R34 ;  /* 0x000000ffff4a7224 */ /* 0x000fc600078e0022 */
[----:B------:R-:W-:Y:S01]  /*7e10*/  STL [R1+0xb9c], R31 ;  /* 0x000b9c1f01007387 */ /* 0x000fe20000100800 */
[----:B------:R-:W-:-:S03]  /*7e20*/  IMAD R32, R9, 0xb, RZ ;  /* 0x0000000b09207824 */ /* 0x000fc600078e02ff */
[----:B------:R-:W-:Y:S01]  /*7e30*/  STL [R1+0xd60], R31 ;  /* 0x000d601f01007387 */ /* 0x000fe20000100800 */
[----:B------:R-:W-:-:S03]  /*7e40*/  IMAD.MOV.U32 R87, RZ, RZ, R33 ;  /* 0x000000ffff577224 */ /* 0x000fc600078e0021 */
[----:B---3--:R3:W-:Y:S01]  /*7e50*/  STL [R1+0x534], R70 ;  /* 0x0005344601007387 */ /* 0x0087e20000100800 */
[----:B------:R-:W-:Y:S02]  /*7e60*/  VIADD R33, R86, 0xffffffd4 ;  /* 0xffffffd456217836 */ /* 0x000fe40000000000 */
[----:B---3--:R-:W-:Y:S01]  /*7e70*/  IMAD.MOV.U32 R70, RZ, RZ, R71 ;  /* 0x000000ffff467224 */ /* 0x008fe200078e0047 */
[----:B----4-:R3:W-:Y:S01]  /*7e80*/  STL [R1+0x530], R69 ;  /* 0x0005304501007387 */ /* 0x0107e20000100800 */
[----:B------:R-:W-:Y:S02]  /*7e90*/  IMAD.MOV.U32 R71, RZ, RZ, R72 ;  /* 0x000000ffff477224 */ /* 0x000fe400078e0048 */
[----:B------:R-:W-:Y:S02]  /*7ea0*/  IMAD.MOV.U32 R72, RZ, RZ, R73 ;  /* 0x000000ffff487224 */ /* 0x000fe400078e0049 */
[----:B------:R-:W-:Y:S01]  /*7eb0*/  IMAD.MOV.U32 R73, RZ, RZ, R75 ;  /* 0x000000ffff497224 */ /* 0x000fe200078e004b */
[----:B------:R-:W-:Y:S01]  /*7ec0*/  ISETP.GE.U32.AND P2, PT, R33, 0x7fffff95, PT ;  /* 0x7fffff952100780c */ /* 0x000fe20003f46070 */
[----:B---3--:R-:W-:-:S02]  /*7ed0*/  IMAD.MOV.U32 R69, RZ, RZ, R74 ;  /* 0x000000ffff457224 */ /* 0x008fc400078e004a */
[----:B------:R-:W-:Y:S01]  /*7ee0*/  IMAD.WIDE R74, R32, 0x2, R4 ;  /* 0x00000002204a7825 */ /* 0x000fe200078e0204 */
[----:B------:R-:W-:-:S03]  /*7ef0*/  PRMT R0, RZ, 0x7610, R0 ;  /* 0x00007610ff007816 */ /* 0x000fc60000000000 */
[----:B------:R-:W-:Y:S01]  /*7f00*/  IMAD R33, R9, 0x13, RZ ;  /* 0x0000001309217824 */ /* 0x000fe200078e02ff */
[----:B------:R-:W-:Y:S01]  /*7f10*/  STL.64 [R1+0x200], R74 ;  /* 0x0002004a01007387 */ /* 0x000fe20000100a00 */
[----:B------:R-:W-:Y:S01]  /*7f20*/  PRMT R24, RZ, 0x7610, R24 ;  /* 0x00007610ff187816 */ /* 0x000fe20000000018 */
[----:B0-----:R-:W-:Y:S01]  /*7f30*/  IMAD.WIDE R90, R32, 0x2, R6 ;  /* 0x00000002205a7825 */ /* 0x001fe200078e0206 */
[----:B------:R-:W-:-:S03]  /*7f40*/  PRMT R25, RZ, 0x7610, R25 ;  /* 0x00007610ff197816 */ /* 0x000fc60000000019 */
[----:B-1----:R-:W-:-:S03]  /*7f50*/  IMAD.WIDE R66, R33, 0x2, R4 ;  /* 0x0000000221427825 */ /* 0x002fc600078e0204 */
[----:B------:R0:W3:Y:S04]  /*7f60*/  @!P1 LDG.E.U16 R25, desc[UR24][R90.64] ;  /* 0x000000185a199981 */ /* 0x0000e8000c1e1500 */
[----:B------:R1:W4:Y:S01]  /*7f70*/  @!P4 LDG.E.U16 R24, desc[UR24][R66.64] ;  /* 0x000000184218c981 */ /* 0x000322000c1e1500 */
[----:B------:R-:W-:-:S06]  /*7f80*/  PRMT R68, RZ, 0x7610, R68 ;  /* 0x00007610ff447816 */ /* 0x000fcc0000000044 */
[----:B------:R-:W3:Y:S04]  /*7f90*/  @!P1 LDG.E.U16 R68, desc[UR24][R74.64] ;  /* 0x000000184a449981 */ /* 0x000ee8000c1e1500 */
[----:B--2---:R-:W-:Y:S04]  /*7fa0*/  STL [R1+0x56c], R20 ;  /* 0x00056c1401007387 */ /* 0x004fe80000100800 */
[----:B------:R2:W-:Y:S02]  /*7fb0*/  STL [R1+0x570], R21 ;  /* 0x0005701501007387 */ /* 0x0005e40000100800 */
[----:B--2---:R-:W-:-:S05]  /*7fc0*/  IMAD.WIDE R20, R33, 0x2, R6 ;  /* 0x0000000221147825 */ /* 0x004fca00078e0206 */
[----:B------:R2:W3:Y:S01]  /*7fd0*/  @!P4 LDG.E.U16 R0, desc[UR24][R20.64] ;  /* 0x000000181400c981 */ /* 0x0004e2000c1e1500 */
[C---:B------:R-:W-:Y:S02]  /*7fe0*/  VIADD R34, R86.reuse, 0xffffffdc ;  /* 0xffffffdc56227836 */ /* 0x040fe40000000000 */
[----:B------:R-:W-:Y:S01]  /*7ff0*/  VIADD R32, R86, 0xffffffc4 ;  /* 0xffffffc456207836 */ /* 0x000fe20000000000 */
[----:B------:R0:W-:Y:S02]  /*8000*/  STL.64 [R1+0x1f8], R90 ;  /* 0x0001f85a01007387 */ /* 0x0001e40000100a00 */
[----:B------:R-:W-:Y:S02]  /*8010*/  ISETP.GE.U32.AND P3, PT, R34, 0x7fffff9d, PT ;  /* 0x7fffff9d2200780c */ /* 0x000fe40003f66070 */
[----:B------:R-:W-:Y:S01]  /*8020*/  ISETP.GE.U32.AND P4, PT, R32, 0x7fffff85, PT ;  /* 0x7fffff852000780c */ /* 0x000fe20003f86070 */
[----:B------:R-:W4:Y:S01]  /*8030*/  LDL.LU.64 R74, [R1+0xe70] ;  /* 0x000e7000014a7983 */ /* 0x000f220000300a00 */
[----:B------:R-:W-:-:S02]  /*8040*/  IMAD R32, R9, 0x1b, RZ ;  /* 0x0000001b09207824 */ /* 0x000fc400078e02ff */
[----:B------:R-:W-:Y:S01]  /*8050*/  IMAD R33, R9, 0x23, RZ ;  /* 0x0000002309217824 */ /* 0x000fe200078e02ff */
[----:B------:R1:W-:Y:S01]  /*8060*/  STL.64 [R1+0x180], R66 ;  /* 0x0001804201007387 */ /* 0x0003e20000100a00 */
[----:B------:R-:W-:Y:S01]  /*8070*/  VIADD R34, R86, 0xffffffcc ;  /* 0xffffffcc56227836 */ /* 0x000fe20000000000 */
[----:B------:R-:W-:Y:S02]  /*8080*/  PRMT R17, RZ, 0x7610, R17 ;  /* 0x00007610ff117816 */ /* 0x000fe40000000011 */
[----:B------:R2:W-:Y:S01]  /*8090*/  STL.64 [R1+0x178], R20 ;  /* 0x0001781401007387 */ /* 0x0005e20000100a00 */
[----:B------:R-:W-:Y:S01]  /*80a0*/  PRMT R3, RZ, 0x7610, R3 ;  /* 0x00007610ff037816 */ /* 0x000fe20000000003 */
[C---:B0-----:R-:W-:Y:S01]  /*80b0*/  IMAD.WIDE R90, R32.reuse, 0x2, R4 ;  /* 0x00000002205a7825 */ /* 0x041fe200078e0204 */
[----:B------:R-:W-:Y:S02]  /*80c0*/  PRMT R11, RZ, 0x7610, R11 ;  /* 0x00007610ff0b7816 */ /* 0x000fe4000000000b */
[----:B------:R-:W-:Y:S01]  /*80d0*/  PRMT R29, RZ, 0x7610, R29 ;  /* 0x00007610ff1d7816 */ /* 0x000fe2000000001d */
[----:B-1----:R-:W-:Y:S01]  /*80e0*/  IMAD.WIDE R66, R32, 0x2, R6 ;  /* 0x0000000220427825 */ /* 0x002fe200078e0206 */
[----:B------:R-:W-:-:S04]  /*80f0*/  ISETP.GE.U32.AND P1, PT, R34, 0x7fffff8d, PT ;  /* 0x7fffff8d2200780c */ /* 0x000fc80003f26070 */
[----:B------:R-:W4:Y:S01]  /*8100*/  @!P5 LDG.E.U16 R29, desc[UR24][R90.64] ;  /* 0x000000185a1dd981 */ /* 0x000f22000c1e1500 */
[----:B--2---:R-:W-:-:S03]  /*8110*/  IMAD.WIDE R20, R33, 0x2, R6 ;  /* 0x0000000221147825 */ /* 0x004fc600078e0206 */
[----:B------:R0:W2:Y:S01]  /*8120*/  @!P5 LDG.E.U16 R17, desc[UR24][R66.64] ;  /* 0x000000184211d981 */ /* 0x0000a2000c1e1500 */
[C---:B------:R-:W-:Y:S02]  /*8130*/  VIADD R32, R86.reuse, 0xfffffff3 ;  /* 0xfffffff356207836 */ /* 0x040fe40000000000 */
[----:B------:R-:W-:Y:S01]  /*8140*/  VIADD R34, R86, 0xfffffffb ;  /* 0xfffffffb56227836 */ /* 0x000fe20000000000 */
[----:B------:R1:W2:Y:S01]  /*8150*/  @!P3 LDG.E.U16 R3, desc[UR24][R20.64] ;  /* 0x000000181403b981 */ /* 0x0002a2000c1e1500 */
[----:B------:R-:W-:Y:S02]  /*8160*/  PRMT R2, RZ, 0x7610, R2 ;  /* 0x00007610ff027816 */ /* 0x000fe40000000002 */
[----:B------:R-:W-:Y:S02]  /*8170*/  PRMT R10, RZ, 0x7610, R10 ;  /* 0x00007610ff0a7816 */ /* 0x000fe4000000000a */
[----:B------:R-:W-:Y:S02]  /*8180*/  ISETP.GE.U32.AND P5, PT, R34, 0x7fffffbc, PT ;  /* 0x7fffffbc2200780c */ /* 0x000fe40003fa6070 */
[----:B------:R-:W-:Y:S01]  /*8190*/  PRMT R8, RZ, 0x7610, R8 ;  /* 0x00007610ff087816 */ /* 0x000fe20000000008 */
[----:B---3--:R-:W-:Y:S04]  /*81a0*/  STL [R1+0xd64], R0 ;  /* 0x000d640001007387 */ /* 0x008fe80000100800 */
[----:B----4-:R-:W-:Y:S04]  /*81b0*/  STL [R1+0x4d0], R24 ;  /* 0x0004d01801007387 */ /* 0x010fe80000100800 */
[----:B------:R3:W-:Y:S04]  /*81c0*/  STL [R1+0x4d4], R25 ;  /* 0x0004d41901007387 */ /* 0x0007e80000100800 */
[----:B------:R-:W-:Y:S01]  /*81d0*/  STL.64 [R1+0x100], R90 ;  /* 0x0001005a01007387 */ /* 0x000fe20000100a00 */
[----:B---3--:R-:W-:-:S03]  /*81e0*/  IMAD.WIDE R24, R33, 0x2, R4 ;  /* 0x0000000221187825 */ /* 0x008fc600078e0204 */
[----:B------:R0:W-:Y:S04]  /*81f0*/  STL.64 [R1+0xf8], R66 ;  /* 0x0000f84201007387 */ /* 0x0001e80000100a00 */
[----:B------:R-:W3:Y:S01]  /*8200*/  @!P3 LDG.E.U16 R11, desc[UR24][R24.64] ;  /* 0x00000018180bb981 */ /* 0x000ee2000c1e1500 */
[----:B------:R-:W-:Y:S01]  /*8210*/  ISETP.GE.U32.AND P3, PT, R32, 0x7fffffb4, PT ;  /* 0x7fffffb42000780c */ /* 0x000fe20003f66070 */
[----:B------:R-:W-:Y:S02]  /*8220*/  IMAD R32, R9, 0x2b, RZ ;  /* 0x0000002b09207824 */ /* 0x000fe400078e02ff */
[----:B------:R-:W-:Y:S01]  /*8230*/  STL.64 [R1+0x80], R24 ;  /* 0x0000801801007387 */ /* 0x000fe20000100a00 */
[----:B0-----:R-:W-:-:S03]  /*8240*/  IMAD.MOV.U32 R67, RZ, RZ, R36 ;  /* 0x000000ffff437224 */ /* 0x001fc600078e0024 */
[----:B------:R1:W-:Y:S01]  /*8250*/  STL.64 [R1+0x78], R20 ;  /* 0x0000781401007387 */ /* 0x0003e20000100a00 */
[----:B------:R-:W-:-:S03]  /*8260*/  IMAD R36, R9, 0x33, RZ ;  /* 0x0000003309247824 */ /* 0x000fc600078e02ff */
[----:B------:R0:W-:Y:S01]  /*8270*/  STL [R1+0x4dc], R68 ;  /* 0x0004dc4401007387 */ /* 0x0001e20000100800 */
[----:B-1----:R-:W-:-:S04]  /*8280*/  IMAD.WIDE R20, R32, 0x2, R4 ;  /* 0x0000000220147825 */ /* 0x002fc800078e0204 */
[----:B0-----:R-:W-:Y:S01]  /*8290*/  IMAD.MOV.U32 R68, RZ, RZ, R35 ;  /* 0x000000ffff447224 */ /* 0x001fe200078e0023 */
[----:B------:R-:W4:Y:S01]  /*82a0*/  @!P2 LDG.E.U16 R10, desc[UR24][R20.64] ;  /* 0x00000018140aa981 */ /* 0x000f22000c1e1500 */
[----:B------:R-:W-:-:S04]  /*82b0*/  IMAD.WIDE R34, R36, 0x2, R4 ;  /* 0x0000000224227825 */ /* 0x000fc800078e0204 */
[----:B------:R-:W-:Y:S01]  /*82c0*/  IMAD.WIDE R32, R32, 0x2, R6 ;  /* 0x0000000220207825 */ /* 0x000fe200078e0206 */
[----:B------:R-:W4:Y:S04]  /*82d0*/  @!P1 LDG.E.U16 R2, desc[UR24][R34.64] ;  /* 0x0000001822029981 */ /* 0x000f28000c1e1500 */
[----:B------:R-:W4:Y:S01]  /*82e0*/  @!P2 LDG.E.U16 R8, desc[UR24][R32.64] ;  /* 0x000000182008a981 */ /* 0x000f22000c1e1500 */
[----:B------:R-:W-:Y:S01]  /*82f0*/  IMAD.MOV.U32 R66, RZ, RZ, R37 ;  /* 0x000000ffff427224 */ /* 0x000fe200078e0025 */
[----:B------:R-:W-:Y:S01]  /*8300*/  PRMT R16, RZ, 0x7610, R16 ;  /* 0x00007610ff107816 */ /* 0x000fe20000000010 */
[----:B------:R-:W-:Y:S01]  /*8310*/  IMAD.WIDE R36, R36, 0x2, R6 ;  /* 0x0000000224247825 */ /* 0x000fe200078e0206 */
[----:B--2---:R0:W-:Y:S04]  /*8320*/  STL [R1+0x510], R3 ;  /* 0x0005100301007387 */ /* 0x0041e80000100800 */
[----:B------:R-:W-:Y:S04]  /*8330*/  STL.64 [R1], R20 ;  /* 0x0000001401007387 */ /* 0x000fe80000100a00 */
[----:B------:R-:W-:Y:S04]  /*8340*/  STL [R1+0x51c], R29 ;  /* 0x00051c1d01007387 */ /* 0x000fe80000100800 */
[----:B------:R-:W-:Y:S04]  /*8350*/  STL [R1+0x518], R17 ;  /* 0x0005181101007387 */ /* 0x000fe80000100800 */
[----:B------:R-:W-:Y:S04]  /*8360*/  STL [R1+0xaa0], R32 ;  /* 0x000aa02001007387 */ /* 0x000fe80000100800 */
[----:B------:R-:W2:Y:S04]  /*8370*/  @!P1 LDG.E.U16 R16, desc[UR24][R36.64] ;  /* 0x0000001824109981 */ /* 0x000ea8000c1e1500 */
[----:B------:R-:W-:Y:S01]  /*8380*/  STL [R1+0xba0], R32 ;  /* 0x000ba02001007387 */ /* 0x000fe20000100800 */
[----:B0-----:R-:W-:-:S02]  /*8390*/  IMAD.MOV.U32 R3, RZ, RZ, R39 ;  /* 0x000000ffff037224 */ /* 0x001fc400078e0027 */
[----:B------:R-:W-:Y:S02]  /*83a0*/  IMAD.MOV.U32 R90, RZ, RZ, R38 ;  /* 0x000000ffff5a7224 */ /* 0x000fe400078e0026 */
[C---:B------:R-:W-:Y:S02]  /*83b0*/  VIADD R39, R86.reuse, 0xffffffeb ;  /* 0xffffffeb56277836 */ /* 0x040fe40000000000 */
[----:B------:R-:W-:Y:S02]  /*83c0*/  VIADD R38, R86, 0xffffffe3 ;  /* 0xffffffe356267836 */ /* 0x000fe40000000000 */
[----:B------:R-:W-:Y:S02]  /*83d0*/  IMAD.MOV.U32 R91, RZ, RZ, R69 ;  /* 0x000000ffff5b7224 */ /* 0x000fe400078e0045 */
[----:B------:R-:W-:Y:S02]  /*83e0*/  IMAD.MOV.U32 R69, RZ, RZ, R40 ;  /* 0x000000ffff457224 */ /* 0x000fe400078e0028 */
[----:B------:R-:W-:Y:S01]  /*83f0*/  IMAD R40, R9, 0x3b, RZ ;  /* 0x0000003b09287824 */ /* 0x000fe200078e02ff */
[----:B------:R-:W-:-:S02]  /*8400*/  ISETP.GE.U32.AND P2, PT, R39, 0x7fffffac, PT ;  /* 0x7fffffac2700780c */ /* 0x000fc40003f46070 */
[----:B------:R-:W-:Y:S01]  /*8410*/  ISETP.GE.U32.AND P1, PT, R38, 0x7fffffa4, PT ;  /* 0x7fffffa42600780c */ /* 0x000fe20003f26070 */
[----:B------:R-:W-:Y:S01]  /*8420*/  IMAD.WIDE R38, R40, 0x2, R4 ;  /* 0x0000000228267825 */ /* 0x000fe200078e0204 */
[----:B------:R-:W-:Y:S02]  /*8430*/  PRMT R15, RZ, 0x7610, R15 ;  /* 0x00007610ff0f7816 */ /* 0x000fe4000000000f */
[----:B------:R-:W-:Y:S02]  /*8440*/  PRMT R14, RZ, 0x7610, R14 ;  /* 0x00007610ff0e7816 */ /* 0x000fe4000000000e */
[----:B------:R-:W-:Y:S02]  /*8450*/  PRMT R12, RZ, 0x7610, R12 ;  /* 0x00007610ff0c7816 */ /* 0x000fe4000000000c */
[----:B------:R-:W-:Y:S01]  /*8460*/  PRMT R13, RZ, 0x7610, R13 ;  /* 0x00007610ff0d7816 */ /* 0x000fe2000000000d */
[----:B------:R-:W2:Y:S04]  /*8470*/  @!P4 LDG.E.U16 R15, desc[UR24][R38.64] ;  /* 0x00000018260fc981 */ /* 0x000ea8000c1e1500 */
[----:B---3--:R-:W-:Y:S04]  /*8480*/  STL [R1+0x514], R11 ;  /* 0x0005140b01007387 */ /* 0x008fe80000100800 */
[----:B------:R-:W-:Y:S04]  /*8490*/  STL [R1+0xd68], R32 ;  /* 0x000d682001007387 */ /* 0x000fe80000100800 */
[----:B------:R-:W-:Y:S04]  /*84a0*/  STL [R1+0xa9c], R33 ;  /* 0x000a9c2101007387 */ /* 0x000fe80000100800 */
[----:B------:R-:W-:Y:S04]  /*84b0*/  STL [R1+0xba4], R33 ;  /* 0x000ba42101007387 */ /* 0x000fe80000100800 */
[----:B------:R-:W-:Y:S04]  /*84c0*/  STL [R1+0xd6c], R33 ;  /* 0x000d6c2101007387 */ /* 0x000fe80000100800 */
[----:B----4-:R0:W-:Y:S04]  /*84d0*/  STL [R1+0x590], R2 ;  /* 0x0005900201007387 */ /* 0x0101e80000100800 */
[----:B------:R-:W-:Y:S04]  /*84e0*/  STL [R1+0x560], R10 ;  /* 0x0005600a01007387 */ /* 0x000fe80000100800 */
[----:B------:R1:W-:Y:S01]  /*84f0*/  STL [R1+0x574], R8 ;  /* 0x0005740801007387 */ /* 0x0003e20000100800 */
[----:B0-----:R-:W-:-:S02]  /*8500*/  IMAD.MOV.U32 R2, RZ, RZ, R90 ;  /* 0x000000ffff027224 */ /* 0x001fc400078e005a */
[----:B------:R-:W-:Y:S02]  /*8510*/  IMAD.MOV.U32 R90, RZ, RZ, R68 ;  /* 0x000000ffff5a7224 */ /* 0x000fe400078e0044 */
[----:B-1----:R-:W-:Y:S02]  /*8520*/  IMAD.MOV.U32 R8, RZ, RZ, R73 ;  /* 0x000000ffff087224 */ /* 0x002fe400078e0049 */
[----:B------:R-:W-:Y:S02]  /*8530*/  IMAD.MOV.U32 R73, RZ, RZ, R42 ;  /* 0x000000ffff497224 */ /* 0x000fe400078e002a */
[----:B------:R-:W-:Y:S02]  /*8540*/  IMAD.SHL.U32 R42, R9, 0x4, RZ ;  /* 0x00000004092a7824 */ /* 0x000fe400078e00ff */
[----:B------:R-:W-:Y:S02]  /*8550*/  IMAD.MOV.U32 R68, RZ, RZ, R41 ;  /* 0x000000ffff447224 */ /* 0x000fe400078e0029 */
[----:B------:R-:W-:-:S04]  /*8560*/  IMAD.WIDE R24, R42, 0x2, R4 ;  /* 0x000000022a187825 */ /* 0x000fc800078e0204 */
[--C-:B------:R-:W-:Y:S01]  /*8570*/  IMAD.WIDE R20, R42, 0x2, R6.reuse ;  /* 0x000000022a147825 */ /* 0x100fe200078e0206 */
[----:B------:R0:W3:Y:S03]  /*8580*/  @!P5 LDG.E.U16 R14, desc[UR24][R24.64] ;  /* 0x00000018180ed981 */ /* 0x0000e6000c1e1500 */
[----:B------:R-:W-:Y:S01]  /*8590*/  IMAD.WIDE R40, R40, 0x2, R6 ;  /* 0x0000000228287825 */ /* 0x000fe200078e0206 */
[----:B------:R1:W4:Y:S04]  /*85a0*/  @!P5 LDG.E.U16 R12, desc[UR24][R20.64] ;  /* 0x00000018140cd981 */ /* 0x000328000c1e1500 */
[----:B------:R-:W4:Y:S04]  /*85b0*/  @!P4 LDG.E.U16 R13, desc[UR24][R40.64] ;  /* 0x00000018280dc981 */ /* 0x000f28000c1e1500 */
[----:B------:R-:W-:Y:S04]  /*85c0*/  STL [R1+0xaa8], R34 ;  /* 0x000aa82201007387 */ /* 0x000fe80000100800 */
[----:B------:R-:W-:Y:S04]  /*85d0*/  STL [R1+0xba8], R34 ;  /* 0x000ba82201007387 */ /* 0x000fe80000100800 */
[----:B------:R-:W-:Y:S04]  /*85e0*/  STL [R1+0xd70], R34 ;  /* 0x000d702201007387 */ /* 0x000fe80000100800 */
[----:B------:R-:W-:Y:S04]  /*85f0*/  STL [R1+0xaa4], R35 ;  /* 0x000aa42301007387 */ /* 0x000fe80000100800 */
[----:B------:R-:W-:Y:S04]  /*8600*/  STL [R1+0xbac], R35 ;  /* 0x000bac2301007387 */ /* 0x000fe80000100800 */
[----:B------:R-:W-:Y:S04]  /*8610*/  STL [R1+0xd78], R35 ;  /* 0x000d782301007387 */ /* 0x000fe80000100800 */
[----:B--2---:R-:W-:Y:S04]  /*8620*/  STL [R1+0xd74], R16 ;  /* 0x000d741001007387 */ /* 0x004fe80000100800 */
[----:B------:R-:W-:Y:S04]  /*8630*/  STL [R1+0xab0], R36 ;  /* 0x000ab02401007387 */ /* 0x000fe80000100800 */
[----:B------:R-:W-:Y:S04]  /*8640*/  STL [R1+0xbb0], R36 ;  /* 0x000bb02401007387 */ /* 0x000fe80000100800 */
[----:B------:R-:W-:Y:S04]  /*8650*/  STL [R1+0xd80], R36 ;  /* 0x000d802401007387 */ /* 0x000fe80000100800 */
[----:B------:R-:W-:Y:S04]  /*8660*/  STL [R1+0xaac], R37 ;  /* 0x000aac2501007387 */ /* 0x000fe80000100800 */
[----:B------:R-:W-:Y:S04]  /*8670*/  STL [R1+0xbb4], R37 ;  /* 0x000bb42501007387 */ /* 0x000fe80000100800 */
[----:B------:R-:W-:Y:S04]  /*8680*/  STL [R1+0xd88], R37 ;  /* 0x000d882501007387 */ /* 0x000fe80000100800 */
[----:B------:R0:W-:Y:S04]  /*8690*/  STL.64 [R1+0x270], R24 ;  /* 0x0002701801007387 */ /* 0x0001e80000100a00 */
[----:B------:R-:W-:Y:S04]  /*86a0*/  STL.64 [R1+0x268], R20 ;  /* 0x0002681401007387 */ /* 0x000fe80000100a00 */
        /* <DEDUP_REMOVED lines=10> */
[----:B------:R-:W-:-:S03]  /*8750*/  VIADD R43, R86, 0xffffffd3 ;  /* 0xffffffd3562b7836 */ /* 0x000fc60000000000 */
[----:B------:R-:W-:Y:S04]  /*8760*/  STL.64 [R1+0xb60], R40 ;  /* 0x000b602801007387 */ /* 0x000fe80000100a00 */
[----:B------:R-:W-:Y:S01]  /*8770*/  STL [R1+0xd7c], R41 ;  /* 0x000d7c2901007387 */ /* 0x000fe20000100800 */
[----:B------:R-:W-:-:S03]  /*8780*/  IMAD R42, R9, 0xc, RZ ;  /* 0x0000000c092a7824 */ /* 0x000fc600078e02ff */
[----:B------:R-:W-:Y:S04]  /*8790*/  STL [R1+0xcf8], R40 ;  /* 0x000cf82801007387 */ /* 0x000fe80000100800 */
[----:B------:R2:W-:Y:S01]  /*87a0*/  STL [R1+0x5a4], R15 ;  /* 0x0005a40f01007387 */ /* 0x0005e20000100800 */
[----:B------:R-:W-:Y:S01]  /*87b0*/  IMAD.MOV.U32 R17, RZ, RZ, R11 ;  /* 0x000000ffff117224 */ /* 0x000fe200078e000b */
[----:B------:R-:W-:Y:S01]  /*87c0*/  ISETP.GE.U32.AND P5, PT, R43, 0x7fffff94, PT ;  /* 0x7fffff942b00780c */ /* 0x000fe20003fa6070 */
[----:B------:R-:W-:Y:S01]  /*87d0*/  IMAD.MOV.U32 R11, RZ, RZ, R72 ;  /* 0x000000ffff0b7224 */ /* 0x000fe200078e0048 */
[----:B------:R-:W-:Y:S01]  /*87e0*/  PRMT R18, RZ, 0x7610, R18 ;  /* 0x00007610ff127816 */ /* 0x000fe20000000012 */
[----:B------:R-:W-:Y:S01]  /*87f0*/  IMAD R43, R9, 0x14, RZ ;  /* 0x00000014092b7824 */ /* 0x000fe200078e02ff */
[----:B------:R-:W-:Y:S01]  /*8800*/  PRMT R22, RZ, 0x7610, R22 ;  /* 0x00007610ff167816 */ /* 0x000fe20000000016 */
[----:B------:R-:W-:-:S02]  /*8810*/  IMAD.MOV.U32 R10, RZ, RZ, R66 ;  /* 0x000000ffff0a7224 */ /* 0x000fc400078e0042 */
[C---:B0-----:R-:W-:Y:S01]  /*8820*/  IMAD.WIDE R24, R43.reuse, 0x2, R4 ;  /* 0x000000022b187825 */ /* 0x041fe200078e0204 */
[----:B------:R-:W-:Y:S02]  /*8830*/  PRMT R19, RZ, 0x7610, R19 ;  /* 0x00007610ff137816 */ /* 0x000fe40000000013 */
[----:B------:R-:W-:Y:S01]  /*8840*/  PRMT R28, RZ, 0x7610, R28 ;  /* 0x00007610ff1c7816 */ /* 0x000fe2000000001c */
[----:B--2---:R-:W-:Y:S01]  /*8850*/  IMAD.MOV.U32 R15, RZ, RZ, R10 ;  /* 0x000000ffff0f7224 */ /* 0x004fe200078e000a */
[----:B------:R-:W2:Y:S01]  /*8860*/  @!P2 LDG.E.U16 R22, desc[UR24][R24.64] ;  /* 0x000000181816a981 */ /* 0x000ea2000c1e1500 */
[----:B------:R-:W-:Y:S02]  /*8870*/  IMAD.MOV.U32 R10, RZ, RZ, R71 ;  /* 0x000000ffff0a7224 */ /* 0x000fe400078e0047 */
[----:B-1----:R-:W-:-:S05]  /*8880*/  IMAD.WIDE R20, R43, 0x2, R6 ;  /* 0x000000022b147825 */ /* 0x002fca00078e0206 */
[----:B------:R-:W2:Y:S04]  /*8890*/  @!P2 LDG.E.U16 R19, desc[UR24][R20.64] ;  /* 0x000000181413a981 */ /* 0x000ea8000c1e1500 */
[----:B---3--:R-:W-:Y:S04]  /*88a0*/  STL [R1+0xd84], R14 ;  /* 0x000d840e01007387 */ /* 0x008fe80000100800 */
[----:B----4-:R-:W-:Y:S04]  /*88b0*/  STL [R1+0x5bc], R12 ;  /* 0x0005bc0c01007387 */ /* 0x010fe80000100800 */
[----:B------:R0:W-:Y:S02]  /*88c0*/  STL [R1+0x5a0], R13 ;  /* 0x0005a00d01007387 */ /* 0x0001e40000100800 */
[----:B0-----:R-:W-:-:S02]  /*88d0*/  IMAD.MOV.U32 R13, RZ, RZ, R3 ;  /* 0x000000ffff0d7224 */ /* 0x001fc400078e0003 */
[----:B------:R-:W-:Y:S02]  /*88e0*/  IMAD.MOV.U32 R3, RZ, RZ, R73 ;  /* 0x000000ffff037224 */ /* 0x000fe400078e0049 */
[----:B------:R-:W-:-:S05]  /*88f0*/  IMAD.WIDE R72, R42, 0x2, R4 ;  /* 0x000000022a487825 */ /* 0x000fca00078e0204 */
[----:B------:R-:W3:Y:S01]  /*8900*/  @!P3 LDG.E.U16 R18, desc[UR24][R72.64] ;  /* 0x000000184812b981 */ /* 0x000ee2000c1e1500 */
[----:B------:R-:W-:Y:S02]  /*8910*/  IMAD.MOV.U32 R12, RZ, RZ, R2 ;  /* 0x000000ffff0c7224 */ /* 0x000fe400078e0002 */
[----:B------:R-:W-:Y:S02]  /*8920*/  IMAD.MOV.U32 R2, RZ, RZ, R70 ;  /* 0x000000ffff027224 */ /* 0x000fe400078e0046 */
[----:B------:R-:W-:-:S05]  /*8930*/  IMAD.WIDE R70, R42, 0x2, R6 ;  /* 0x000000022a467825 */ /* 0x000fca00078e0206 */
[----:B------:R-:W4:Y:S01]  /*8940*/  @!P3 LDG.E.U16 R28, desc[UR24][R70.64] ;  /* 0x00000018461cb981 */ /* 0x000f22000c1e1500 */
[----:B------:R-:W-:Y:S02]  /*8950*/  IMAD.MOV.U32 R66, RZ, RZ, R44 ;  /* 0x000000ffff427224 */ /* 0x000fe400078e002c */
[C---:B------:R-:W-:Y:S01]  /*8960*/  VIADD R44, R86.reuse, 0xffffffdb ;  /* 0xffffffdb562c7836 */ /* 0x040fe20000000000 */
[----:B------:R0:W-:Y:S01]  /*8970*/  STL.64 [R1+0x1f0], R72 ;  /* 0x0001f04801007387 */ /* 0x0001e20000100a00 */
[----:B------:R-:W-:-:S03]  /*8980*/  VIADD R42, R86, 0xffffffc3 ;  /* 0xffffffc3562a7836 */ /* 0x000fc60000000000 */
[----:B------:R1:W-:Y:S01]  /*8990*/  STL.64 [R1+0x1e8], R70 ;  /* 0x0001e84601007387 */ /* 0x0003e20000100a00 */
[----:B------:R-:W-:Y:S02]  /*89a0*/  ISETP.GE.U32.AND P4, PT, R44, 0x7fffff9c, PT ;  /* 0x7fffff9c2c00780c */ /* 0x000fe40003f86070 */
[----:B------:R-:W-:Y:S01]  /*89b0*/  ISETP.GE.U32.AND P2, PT, R42, 0x7fffff84, PT ;  /* 0x7fffff842a00780c */ /* 0x000fe20003f46070 */
[----:B0-----:R-:W4:Y:S01]  /*89c0*/  LDL.LU.64 R72, [R1+0xe68] ;  /* 0x000e680001487983 */ /* 0x001f220000300a00 */
[C---:B------:R-:W-:Y:S01]  /*89d0*/  IMAD R42, R9.reuse, 0x1c, RZ ;  /* 0x0000001c092a7824 */ /* 0x040fe200078e02ff */
[----:B------:R-:W-:Y:S01]  /*89e0*/  PRMT R40, RZ, 0x7610, R40 ;  /* 0x00007610ff287816 */ /* 0x000fe20000000028 */
[----:B------:R-:W-:Y:S01]  /*89f0*/  IMAD R43, R9, 0x24, RZ ;  /* 0x00000024092b7824 */ /* 0x000fe200078e02ff */
[----:B------:R-:W-:Y:S02]  /*8a00*/  PRMT R26, RZ, 0x7610, R26 ;  /* 0x00007610ff1a7816 */ /* 0x000fe4000000001a */
[----:B------:R-:W-:Y:S01]  /*8a10*/  PRMT R27, RZ, 0x7610, R27 ;  /* 0x00007610ff1b7816 */ /* 0x000fe2000000001b */
[----:B---3--:R-:W-:Y:S04]  /*8a20*/  STL [R1+0xd8c], R18 ;  /* 0x000d8c1201007387 */ /* 0x008fe80000100800 */
[----:B------:R-:W-:Y:S04]  /*8a30*/  STL.64 [R1+0x170], R24 ;  /* 0x0001701801007387 */ /* 0x000fe80000100a00 */
[----:B-1----:R-:W3:Y:S04]  /*8a40*/  LDL.LU.64 R70, [R1+0xe60] ;  /* 0x000e600001467983 */ /* 0x002ee80000300a00 */
[----:B------:R0:W-:Y:S04]  /*8a50*/  STL.64 [R1+0x168], R20 ;  /* 0x0001681401007387 */ /* 0x0001e80000100a00 */
[----:B--2---:R1:W-:Y:S04]  /*8a60*/  STL [R1+0x5cc], R22 ;  /* 0x0005cc1601007387 */ /* 0x0043e80000100800 */
[----:B------:R2:W-:Y:S01]  /*8a70*/  STL [R1+0x630], R19 ;  /* 0x0006301301007387 */ /* 0x0005e20000100800 */
[----:B0-----:R-:W-:-:S02]  /*8a80*/  IMAD.MOV.U32 R20, RZ, RZ, R12 ;  /* 0x000000ffff147224 */ /* 0x001fc400078e000c */
[----:B-1----:R-:W-:Y:S02]  /*8a90*/  IMAD.MOV.U32 R22, RZ, RZ, R17 ;  /* 0x000000ffff167224 */ /* 0x002fe400078e0011 */
[----:B------:R-:W-:Y:S02]  /*8aa0*/  IMAD.MOV.U32 R17, RZ, RZ, R15 ;  /* 0x000000ffff117224 */ /* 0x000fe400078e000f */
[----:B------:R-:W-:Y:S02]  /*8ab0*/  IMAD.MOV.U32 R15, RZ, RZ, R66 ;  /* 0x000000ffff0f7224 */ /* 0x000fe400078e0042 */
[----:B------:R-:W-:Y:S01]  /*8ac0*/  IMAD.MOV.U32 R12, RZ, RZ, R67 ;  /* 0x000000ffff0c7224 */ /* 0x000fe200078e0043 */
[----:B----4-:R0:W-:Y:S01]  /*8ad0*/  STL [R1+0x5c8], R28 ;  /* 0x0005c81c01007387 */ /* 0x0101e20000100800 */
[----:B------:R-:W-:-:S04]  /*8ae0*/  IMAD.WIDE R66, R42, 0x2, R6 ;  /* 0x000000022a427825 */ /* 0x000fc800078e0206 */
[----:B--2---:R-:W-:Y:S01]  /*8af0*/  IMAD.MOV.U32 R19, RZ, RZ, R13 ;  /* 0x000000ffff137224 */ /* 0x004fe200078e000d */
[----:B------:R-:W2:Y:S01]  /*8b00*/  @!P1 LDG.E.U16 R40, desc[UR24][R66.64] ;  /* 0x0000001842289981 */ /* 0x000ea2000c1e1500 */
[----:B------:R-:W-:Y:S02]  /*8b10*/  IMAD.MOV.U32 R21, RZ, RZ, R11 ;  /* 0x000000ffff157224 */ /* 0x000fe400078e000b */
[----:B------:R-:W-:Y:S02]  /*8b20*/  IMAD.MOV.U32 R13, RZ, RZ, R68 ;  /* 0x000000ffff0d7224 */ /* 0x000fe400078e0044 */
[----:B------:R-:W-:Y:S02]  /*8b30*/  IMAD.MOV.U32 R11, RZ, RZ, R69 ;  /* 0x000000ffff0b7224 */ /* 0x000fe400078e0045 */
[----:B0-----:R-:W-:-:S04]  /*8b40*/  IMAD.WIDE R28, R43, 0x2, R4 ;  /* 0x000000022b1c7825 */ /* 0x001fc800078e0204 */
[----:B------:R-:W-:Y:S01]  /*8b50*/  IMAD.WIDE R68, R42, 0x2, R4 ;  /* 0x000000022a447825 */ /* 0x000fe200078e0204 */
[----:B------:R-:W4:Y:S04]  /*8b60*/  @!P4 LDG.E.U16 R26, desc[UR24][R28.64] ;  /* 0x000000181c1ac981 */ /* 0x000f28000c1e1500 */
[----:B------:R-:W3:Y:S01]  /*8b70*/  @!P1 LDG.E.U16 R27, desc[UR24][R68.64] ;  /* 0x00000018441b9981 */ /* 0x000ee2000c1e1500 */
[----:B------:R-:W-:Y:S01]  /*8b80*/  VIADD R44, R86, 0xffffffcb ;  /* 0xffffffcb562c7836 */ /* 0x000fe20000000000 */
[----:B------:R-:W-:Y:S01]  /*8b90*/  PRMT R23, RZ, 0x7610, R23 ;  /* 0x00007610ff177816 */ /* 0x000fe20000000017 */
[----:B------:R-:W-:-:S03]  /*8ba0*/  IMAD.WIDE R24, R43, 0x2, R6 ;  /* 0x000000022b187825 */ /* 0x000fc600078e0206 */
[----:B------:R-:W-:Y:S01]  /*8bb0*/  ISETP.GE.U32.AND P3, PT, R44, 0x7fffff8c, PT ;  /* 0x7fffff8c2c00780c */ /* 0x000fe20003f66070 */
[C---:B------:R-:W-:Y:S01]  /*8bc0*/  VIADD R44, R86.reuse, 0xfffffffa ;  /* 0xfffffffa562c7836 */ /* 0x040fe20000000000 */
[----:B------:R0:W-:Y:S01]  /*8bd0*/  STL.64 [R1+0xf0], R68 ;  /* 0x0000f04401007387 */ /* 0x0001e20000100a00 */
[----:B------:R-:W-:-:S03]  /*8be0*/  VIADD R42, R86, 0xfffffff2 ;  /* 0xfffffff2562a7836 */ /* 0x000fc60000000000 */
[----:B------:R1:W-:Y:S01]  /*8bf0*/  STL.64 [R1+0xe8], R66 ;  /* 0x0000e84201007387 */ /* 0x0003e20000100a00 */
[----:B------:R-:W-:Y:S01]  /*8c00*/  ISETP.GE.U32.AND P1, PT, R44, 0x7fffffbb, PT ;  /* 0x7fffffbb2c00780c */ /* 0x000fe20003f26070 */
[----:B------:R-:W-:Y:S02]  /*8c10*/  IMAD R44, R9, 0x2c, RZ ;  /* 0x0000002c092c7824 */ /* 0x000fe400078e02ff */
[----:B------:R2:W3:Y:S04]  /*8c20*/  @!P4 LDG.E.U16 R23, desc[UR24][R24.64] ;  /* 0x000000181817c981 */ /* 0x0004e8000c1e1500 */
[----:B0-----:R-:W3:Y:S01]  /*8c30*/  LDL.LU.64 R68, [R1+0xe58] ;  /* 0x000e580001447983 */ /* 0x001ee20000300a00 */
[----:B------:R-:W-:-:S03]  /*8c40*/  ISETP.GE.U32.AND P4, PT, R42, 0x7fffffb3, PT ;  /* 0x7fffffb32a00780c */ /* 0x000fc60003f86070 */
[----:B-1----:R-:W3:Y:S01]  /*8c50*/  LDL.LU.64 R66, [R1+0xe50] ;  /* 0x000e500001427983 */ /* 0x002ee20000300a00 */
[----:B------:R-:W-:-:S03]  /*8c60*/  PRMT R32, RZ, 0x7610, R32 ;  /* 0x00007610ff207816 */ /* 0x000fc60000000020 */
[----:B------:R-:W-:Y:S01]  /*8c70*/  STL.64 [R1+0x70], R28 ;  /* 0x0000701c01007387 */ /* 0x000fe20000100a00 */
[----:B------:R-:W-:Y:S01]  /*8c80*/  IMAD.WIDE R42, R44, 0x2, R4 ;  /* 0x000000022c2a7825 */ /* 0x000fe200078e0204 */
[----:B------:R-:W-:-:S04]  /*8c90*/  PRMT R31, RZ, 0x7610, R31 ;  /* 0x00007610ff1f7816 */ /* 0x000fc8000000001f */
[----:B------:R-:W3:Y:S04]  /*8ca0*/  @!P5 LDG.E.U16 R32, desc[UR24][R42.64] ;  /* 0x000000182a20d981 */ /* 0x000ee8000c1e1500 */
[----:B--2---:R-:W-:Y:S04]  /*8cb0*/  STL [R1+0xcfc], R40 ;  /* 0x000cfc2801007387 */ /* 0x004fe80000100800 */
[----:B------:R-:W-:Y:S04]  /*8cc0*/  STL.64 [R1+0x68], R24 ;  /* 0x0000681801007387 */ /* 0x000fe80000100a00 */
[----:B----4-:R-:W-:Y:S04]  /*8cd0*/  STL [R1+0x62c], R26 ;  /* 0x00062c1a01007387 */ /* 0x010fe80000100800 */
[----:B---3--:R0:W-:Y:S02]  /*8ce0*/  STL [R1+0x61c], R27 ;  /* 0x00061c1b01007387 */ /* 0x0081e40000100800 */
[----:B0-----:R-:W-:-:S02]  /*8cf0*/  IMAD.MOV.U32 R27, RZ, RZ, R12 ;  /* 0x000000ffff1b7224 */ /* 0x001fc400078e000c */
[----:B------:R-:W-:Y:S02]  /*8d00*/  IMAD.MOV.U32 R12, RZ, RZ, R11 ;  /* 0x000000ffff0c7224 */ /* 0x000fe400078e000b */
[----:B------:R-:W-:Y:S02]  /*8d10*/  IMAD.MOV.U32 R11, RZ, RZ, R8 ;  /* 0x000000ffff0b7224 */ /* 0x000fe400078e0008 */
[----:B------:R-:W-:Y:S02]  /*8d20*/  IMAD.MOV.U32 R8, RZ, RZ, R45 ;  /* 0x000000ffff087224 */ /* 0x000fe400078e002d */
[----:B------:R-:W-:-:S05]  /*8d30*/  IMAD.WIDE R44, R44, 0x2, R6 ;  /* 0x000000022c2c7825 */ /* 0x000fca00078e0206 */
[----:B------:R0:W2:Y:S01]  /*8d40*/  @!P5 LDG.E.U16 R31, desc[UR24][R44.64] ;  /* 0x000000182c1fd981 */ /* 0x0000a2000c1e1500 */
[----:B------:R-:W-:Y:S02]  /*8d50*/  IMAD.MOV.U32 R24, RZ, RZ, R48 ;  /* 0x000000ffff187224 */ /* 0x000fe400078e0030 */
[----:B------:R-:W-:Y:S01]  /*8d60*/  IMAD R48, R9, 0x34, RZ ;  /* 0x0000003409307824 */ /* 0x000fe200078e02ff */
[----:B------:R1:W-:Y:S01]  /*8d70*/  STL [R1+0x624], R23 ;  /* 0x0006241701007387 */ /* 0x0003e20000100800 */
[----:B------:R-:W-:Y:S01]  /*8d80*/  IMAD.MOV.U32 R26, RZ, RZ, R21 ;  /* 0x000000ffff1a7224 */ /* 0x000fe200078e0015 */
[----:B------:R-:W-:Y:S01]  /*8d90*/  PRMT R30, RZ, 0x7610, R30 ;  /* 0x00007610ff1e7816 */ /* 0x000fe2000000001e */
[----:B------:R-:W-:Y:S01]  /*8da0*/  IMAD.MOV.U32 R28, RZ, RZ, R13 ;  /* 0x000000ffff1c7224 */ /* 0x000fe200078e000d */
[----:B------:R-:W-:Y:S01]  /*8db0*/  PRMT R0, RZ, 0x7610, R0 ;  /* 0x00007610ff007816 */ /* 0x000fe20000000000 */
[----:B------:R-:W-:Y:S02]  /*8dc0*/  IMAD.MOV.U32 R29, RZ, RZ, R47 ;  /* 0x000000ffff1d7224 */ /* 0x000fe400078e002f */
[----:B------:R-:W-:Y:S01]  /*8dd0*/  IMAD.MOV.U32 R13, RZ, RZ, R46 ;  /* 0x000000ffff0d7224 */ /* 0x000fe200078e002e */
[----:B------:R-:W-:Y:S01]  /*8de0*/  STL [R1+0xac8], R42 ;  /* 0x000ac82a01007387 */ /* 0x000fe20000100800 */
[----:B------:R-:W-:-:S02]  /*8df0*/  IMAD.MOV.U32 R25, RZ, RZ, R22 ;  /* 0x000000ffff197224 */ /* 0x000fc400078e0016 */
[----:B-1----:R-:W-:Y:S02]  /*8e00*/  IMAD.MOV.U32 R23, RZ, RZ, R49 ;  /* 0x000000ffff177224 */ /* 0x002fe400078e0031 */
[C---:B------:R-:W-:Y:S01]  /*8e10*/  IMAD.WIDE R46, R48.reuse, 0x2, R4 ;  /* 0x00000002302e7825 */ /* 0x040fe200078e0204 */
[----:B------:R-:W-:Y:S03]  /*8e20*/  STL [R1+0xbc0], R42 ;  /* 0x000bc02a01007387 */ /* 0x000fe60000100800 */
[----:B------:R-:W-:Y:S02]  /*8e30*/  IMAD.MOV.U32 R21, RZ, RZ, R51 ;  /* 0x000000ffff157224 */ /* 0x000fe400078e0033 */
[----:B------:R-:W-:Y:S02]  /*8e40*/  IMAD.MOV.U32 R22, RZ, RZ, R50 ;  /* 0x000000ffff167224 */ /* 0x000fe400078e0032 */
[----:B------:R-:W-:Y:S01]  /*8e50*/  IMAD.WIDE R48, R48, 0x2, R6 ;  /* 0x0000000230307825 */ /* 0x000fe200078e0206 */
[----:B------:R-:W-:Y:S03]  /*8e60*/  STL [R1+0xda8], R42 ;  /* 0x000da82a01007387 */ /* 0x000fe60000100800 */
[----:B------:R-:W-:Y:S01]  /*8e70*/  IMAD.MOV.U32 R33, RZ, RZ, R27 ;  /* 0x000000ffff217224 */ /* 0x000fe200078e001b */
[----:B------:R-:W3:Y:S01]  /*8e80*/  @!P3 LDG.E.U16 R30, desc[UR24][R46.64] ;  /* 0x000000182e1eb981 */ /* 0x000ee2000c1e1500 */
[----:B------:R-:W-:-:S02]  /*8e90*/  VIADD R51, R86, 0xffffffea ;  /* 0xffffffea56337836 */ /* 0x000fc40000000000 */
[----:B------:R-:W-:Y:S01]  /*8ea0*/  VIADD R50, R86, 0xffffffe2 ;  /* 0xffffffe256327836 */ /* 0x000fe20000000000 */
[----:B------:R-:W4:Y:S01]  /*8eb0*/  @!P3 LDG.E.U16 R0, desc[UR24][R48.64] ;  /* 0x000000183000b981 */ /* 0x000f22000c1e1500 */
[----:B------:R-:W-:Y:S02]  /*8ec0*/  IMAD.MOV.U32 R27, RZ, RZ, R26 ;  /* 0x000000ffff1b7224 */ /* 0x000fe400078e001a */
[----:B------:R-:W-:Y:S01]  /*8ed0*/  IMAD.MOV.U32 R26, RZ, RZ, R52 ;  /* 0x000000ffff1a7224 */ /* 0x000fe200078e0034 */
[----:B------:R-:W-:Y:S01]  /*8ee0*/  STL [R1+0xac4], R43 ;  /* 0x000ac42b01007387 */ /* 0x000fe20000100800 */
[----:B------:R-:W-:Y:S01]  /*8ef0*/  IMAD R52, R9, 0x3c, RZ ;  /* 0x0000003c09347824 */ /* 0x000fe200078e02ff */
[----:B------:R-:W-:Y:S02]  /*8f00*/  ISETP.GE.U32.AND P5, PT, R51, 0x7fffffab, PT ;  /* 0x7fffffab3300780c */ /* 0x000fe40003fa6070 */
[----:B------:R-:W-:Y:S01]  /*8f10*/  STL [R1+0xbc4], R43 ;  /* 0x000bc42b01007387 */ /* 0x000fe20000100800 */
[----:B------:R-:W-:Y:S01]  /*8f20*/  ISETP.GE.U32.AND P3, PT, R50, 0x7fffffa3, PT ;  /* 0x7fffffa33200780c */ /* 0x000fe20003f66070 */
[----:B------:R-:W-:Y:S01]  /*8f30*/  IMAD.WIDE R50, R52, 0x2, R4 ;  /* 0x0000000234327825 */ /* 0x000fe200078e0204 */
[----:B------:R-:W-:Y:S01]  /*8f40*/  PRMT R65, RZ, 0x7610, R65 ;  /* 0x00007610ff417816 */ /* 0x000fe20000000041 */
[----:B------:R-:W-:Y:S04]  /*8f50*/  STL [R1+0xdb0], R43 ;  /* 0x000db02b01007387 */ /* 0x000fe80000100800 */
[----:B------:R-:W-:Y:S04]  /*8f60*/  STL [R1+0xad0], R44 ;  /* 0x000ad02c01007387 */ /* 0x000fe80000100800 */
[----:B------:R1:W-:Y:S04]  /*8f70*/  STL [R1+0x614], R32 ;  /* 0x0006142001007387 */ /* 0x0003e80000100800 */
[----:B------:R-:W-:Y:S04]  /*8f80*/  STL [R1+0xbc8], R44 ;  /* 0x000bc82c01007387 */ /* 0x000fe80000100800 */
[----:B------:R-:W-:Y:S04]  /*8f90*/  STL [R1+0xdb8], R44 ;  /* 0x000db82c01007387 */ /* 0x000fe80000100800 */
[----:B------:R-:W-:Y:S04]  /*8fa0*/  STL [R1+0xacc], R45 ;  /* 0x000acc2d01007387 */ /* 0x000fe80000100800 */
[----:B------:R-:W-:Y:S04]  /*8fb0*/  STL [R1+0xbcc], R45 ;  /* 0x000bcc2d01007387 */ /* 0x000fe80000100800 */
[----:B------:R0:W-:Y:S04]  /*8fc0*/  STL [R1+0xdc0], R45 ;  /* 0x000dc02d01007387 */ /* 0x0001e80000100800 */
[----:B------:R-:W4:Y:S01]  /*8fd0*/  @!P2 LDG.E.U16 R65, desc[UR24][R50.64] ;  /* 0x000000183241a981 */ /* 0x000f22000c1e1500 */
[----:B------:R-:W-:Y:S01]  /*8fe0*/  PRMT R64, RZ, 0x7610, R64 ;  /* 0x00007610ff407816 */ /* 0x000fe20000000040 */
[----:B-1----:R-:W-:-:S02]  /*8ff0*/  IMAD.MOV.U32 R32, RZ, RZ, R23 ;  /* 0x000000ffff207224 */ /* 0x002fc400078e0017 */
[----:B------:R-:W-:Y:S02]  /*9000*/  IMAD.MOV.U32 R23, RZ, RZ, R22 ;  /* 0x000000ffff177224 */ /* 0x000fe400078e0016 */
[----:B------:R-:W-:Y:S02]  /*9010*/  IMAD.MOV.U32 R22, RZ, RZ, R91 ;  /* 0x000000ffff167224 */ /* 0x000fe400078e005b */
[----:B------:R-:W-:Y:S02]  /*9020*/  IMAD.MOV.U32 R91, RZ, RZ, R54 ;  /* 0x000000ffff5b7224 */ /* 0x000fe400078e0036 */
[----:B------:R-:W-:Y:S01]  /*9030*/  IMAD R54, R9, 0x5, RZ ;  /* 0x0000000509367824 */ /* 0x000fe200078e02ff */
[----:B------:R-:W-:Y:S02]  /*9040*/  PRMT R41, RZ, 0x7610, R41 ;  /* 0x00007610ff297816 */ /* 0x000fe40000000029 */
[----:B------:R-:W-:Y:S01]  /*9050*/  PRMT R40, RZ, 0x7610, R40 ;  /* 0x00007610ff287816 */ /* 0x000fe20000000028 */
[----:B0-----:R-:W-:-:S04]  /*9060*/  IMAD.WIDE R44, R54, 0x2, R4 ;  /* 0x00000002362c7825 */ /* 0x001fc800078e0204 */
[----:B------:R-:W-:Y:S01]  /*9070*/  IMAD.WIDE R42, R54, 0x2, R6 ;  /* 0x00000002362a7825 */ /* 0x000fe200078e0206 */
[----:B------:R0:W4:Y:S04]  /*9080*/  @!P1 LDG.E.U16 R41, desc[UR24][R44.64] ;  /* 0x000000182c299981 */ /* 0x000128000c1e1500 */
[----:B------:R1:W4:Y:S04]  /*9090*/  @!P1 LDG.E.U16 R40, desc[UR24][R42.64] ;  /* 0x000000182a289981 */ /* 0x000328000c1e1500 */
[----:B--2---:R2:W-:Y:S02]  /*90a0*/  STL [R1+0x610], R31 ;  /* 0x0006101f01007387 */ /* 0x0045e40000100800 */
[----:B--2---:R-:W-:-:S02]  /*90b0*/  IMAD.MOV.U32 R31, RZ, RZ, R29 ;  /* 0x000000ffff1f7224 */ /* 0x004fc400078e001d */
[----:B------:R-:W-:Y:S02]  /*90c0*/  IMAD.MOV.U32 R29, RZ, RZ, R87 ;  /* 0x000000ffff1d7224 */ /* 0x000fe400078e0057 */
[----:B------:R-:W-:Y:S02]  /*90d0*/  IMAD.MOV.U32 R87, RZ, RZ, R53 ;  /* 0x000000ffff577224 */ /* 0x000fe400078e0035 */
[----:B------:R-:W-:-:S05]  /*90e0*/  IMAD.WIDE R52, R52, 0x2, R6 ;  /* 0x0000000234347825 */ /* 0x000fca00078e0206 */
[----:B------:R-:W2:Y:S04]  /*90f0*/  @!P2 LDG.E.U16 R64, desc[UR24][R52.64] ;  /* 0x000000183440a981 */ /* 0x000ea8000c1e1500 */
[----:B------:R-:W-:Y:S04]  /*9100*/  STL [R1+0xad8], R46 ;  /* 0x000ad82e01007387 */ /* 0x000fe80000100800 */
[----:B------:R-:W-:Y:S04]  /*9110*/  STL [R1+0xbd0], R46 ;  /* 0x000bd02e01007387 */ /* 0x000fe80000100800 */
[----:B------:R-:W-:Y:S04]  /*9120*/  STL [R1+0xdc4], R46 ;  /* 0x000dc42e01007387 */ /* 0x000fe80000100800 */
[----:B------:R-:W-:Y:S04]  /*9130*/  STL [R1+0xad4], R47 ;  /* 0x000ad42f01007387 */ /* 0x000fe80000100800 */
[----:B------:R-:W-:Y:S04]  /*9140*/  STL [R1+0xbd4], R47 ;  /* 0x000bd42f01007387 */ /* 0x000fe80000100800 */
[----:B------:R-:W-:Y:S04]  /*9150*/  STL [R1+0xdc8], R47 ;  /* 0x000dc82f01007387 */ /* 0x000fe80000100800 */
[----:B---3--:R-:W-:Y:S04]  /*9160*/  STL [R1+0x60c], R30 ;  /* 0x00060c1e01007387 */ /* 0x008fe80000100800 */
[----:B----4-:R3:W-:Y:S04]  /*9170*/  STL [R1+0x608], R0 ;  /* 0x0006080001007387 */ /* 0x0107e80000100800 */
[----:B------:R-:W-:Y:S04]  /*9180*/  STL [R1+0xae0], R48 ;  /* 0x000ae03001007387 */ /* 0x000fe80000100800 */
[----:B------:R-:W-:Y:S04]  /*9190*/  STL [R1+0xbd8], R48 ;  /* 0x000bd83001007387 */ /* 0x000fe80000100800 */
[----:B------:R-:W-:Y:S04]  /*91a0*/  STL [R1+0xdcc], R48 ;  /* 0x000dcc3001007387 */ /* 0x000fe80000100800 */
[----:B------:R-:W-:Y:S04]  /*91b0*/  STL [R1+0xadc], R49 ;  /* 0x000adc3101007387 */ /* 0x000fe80000100800 */
[----:B------:R-:W-:Y:S04]  /*91c0*/  STL [R1+0xbdc], R49 ;  /* 0x000bdc3101007387 */ /* 0x000fe80000100800 */
[----:B------:R-:W-:Y:S04]  /*91d0*/  STL [R1+0xdd0], R49 ;  /* 0x000dd03101007387 */ /* 0x000fe80000100800 */
[----:B------:R4:W-:Y:S01]  /*91e0*/  STL [R1+0x5fc], R65 ;  /* 0x0005fc4101007387 */ /* 0x0009e20000100800 */
[----:B---3--:R-:W-:-:S03]  /*91f0*/  IMAD.MOV.U32 R0, RZ, RZ, R21 ;  /* 0x000000ffff007224 */ /* 0x008fc600078e0015 */
[----:B----4-:R-:W3:Y:S04]  /*9200*/  LDL.LU R65, [R1+0xe4c] ;  /* 0x000e4c0001417983 */ /* 0x010ee80000300800 */
[----:B------:R-:W-:Y:S04]  /*9210*/  STL [R1+0xae8], R50 ;  /* 0x000ae83201007387 */ /* 0x000fe80000100800 */
[----:B------:R0:W-:Y:S04]  /*9220*/  STL.64 [R1+0x260], R44 ;  /* 0x0002602c01007387 */ /* 0x0001e80000100a00 */
[----:B------:R-:W-:Y:S04]  /*9230*/  STL [R1+0xbe0], R50 ;  /* 0x000be03201007387 */ /* 0x000fe80000100800 */
[----:B------:R1:W-:Y:S01]  /*9240*/  STL.64 [R1+0x258], R42 ;  /* 0x0002582a01007387 */ /* 0x0003e20000100a00 */
[----:B------:R-:W-:-:S03]  /*9250*/  IMAD.MOV.U32 R21, RZ, RZ, R56 ;  /* 0x000000ffff157224 */ /* 0x000fc600078e0038 */
[----:B------:R-:W-:Y:S01]  /*9260*/  STL [R1+0xdd4], R50 ;  /* 0x000dd43201007387 */ /* 0x000fe20000100800 */
[----:B------:R-:W-:-:S03]  /*9270*/  VIADD R56, R86, 0xffffffd2 ;  /* 0xffffffd256387836 */ /* 0x000fc60000000000 */
[----:B------:R-:W-:Y:S04]  /*9280*/  STL [R1+0xae4], R51 ;  /* 0x000ae43301007387 */ /* 0x000fe80000100800 */
[----:B------:R-:W-:Y:S04]  /*9290*/  STL [R1+0xbe4], R51 ;  /* 0x000be43301007387 */ /* 0x000fe80000100800 */
[----:B------:R-:W-:Y:S01]  /*92a0*/  STL [R1+0xdd8], R51 ;  /* 0x000dd83301007387 */ /* 0x000fe20000100800 */
[----:B------:R-:W-:Y:S01]  /*92b0*/  ISETP.GE.U32.AND P1, PT, R56, 0x7fffff93, PT ;  /* 0x7fffff933800780c */ /* 0x000fe20003f26070 */
[----:B------:R-:W-:-:S02]  /*92c0*/  IMAD R54, R9, 0xd, RZ ;  /* 0x0000000d09367824 */ /* 0x000fc400078e02ff */
[----:B------:R-:W-:Y:S01]  /*92d0*/  IMAD R56, R9, 0x15, RZ ;  /* 0x0000001509387824 */ /* 0x000fe200078e02ff */
[----:B------:R-:W-:Y:S01]  /*92e0*/  PRMT R46, RZ, 0x7610, R46 ;  /* 0x00007610ff2e7816 */ /* 0x000fe2000000002e */
[----:B0-----:R-:W-:Y:S01]  /*92f0*/  IMAD.WIDE R44, R54, 0x2, R6 ;  /* 0x00000002362c7825 */ /* 0x001fe200078e0206 */
[----:B------:R-:W-:Y:S02]  /*9300*/  PRMT R34, RZ, 0x7610, R34 ;  /* 0x00007610ff227816 */ /* 0x000fe40000000022 */
[----:B------:R-:W-:Y:S01]  /*9310*/  PRMT R37, RZ, 0x7610, R37 ;  /* 0x00007610ff257816 */ /* 0x000fe20000000025 */
[----:B-1----:R-:W-:Y:S01]  /*9320*/  IMAD.WIDE R42, R56, 0x2, R4 ;  /* 0x00000002382a7825 */ /* 0x002fe200078e0204 */
[----:B------:R-:W-:Y:S02]  /*9330*/  PRMT R36, RZ, 0x7610, R36 ;  /* 0x00007610ff247816 */ /* 0x000fe40000000024 */
[----:B------:R0:W4:Y:S04]  /*9340*/  @!P4 LDG.E.U16 R34, desc[UR24][R44.64] ;  /* 0x000000182c22c981 */ /* 0x000128000c1e1500 */
[----:B------:R1:W3:Y:S01]  /*9350*/  @!P5 LDG.E.U16 R37, desc[UR24][R42.64] ;  /* 0x000000182a25d981 */ /* 0x0002e2000c1e1500 */
[----:B------:R-:W-:-:S02]  /*9360*/  PRMT R39, RZ, 0x7610, R39 ;  /* 0x00007610ff277816 */ /* 0x000fc40000000027 */
[----:B------:R-:W-:Y:S01]  /*9370*/  PRMT R35, RZ, 0x7610, R35 ;  /* 0x00007610ff237816 */ /* 0x000fe20000000023 */
[----:B--2---:R2:W-:Y:S04]  /*9380*/  STL [R1+0x5f8], R64 ;  /* 0x0005f84001007387 */ /* 0x0045e80000100800 */
[----:B--2---:R-:W2:Y:S04]  /*9390*/  LDL.LU R64, [R1+0xe48] ;  /* 0x000e480001407983 */ /* 0x004ea80000300800 */
[----:B------:R-:W-:Y:S04]  /*93a0*/  STL [R1+0xaf0], R52 ;  /* 0x000af03401007387 */ /* 0x000fe80000100800 */
[----:B------:R-:W-:Y:S04]  /*93b0*/  STL [R1+0xbe8], R52 ;  /* 0x000be83401007387 */ /* 0x000fe80000100800 */
[----:B------:R-:W-:Y:S04]  /*93c0*/  STL [R1+0xddc], R52 ;  /* 0x000ddc3401007387 */ /* 0x000fe80000100800 */
[----:B------:R-:W-:Y:S04]  /*93d0*/  STL [R1+0xaec], R53 ;  /* 0x000aec3501007387 */ /* 0x000fe80000100800 */
[----:B------:R-:W-:Y:S04]  /*93e0*/  STL [R1+0xbec], R53 ;  /* 0x000bec3501007387 */ /* 0x000fe80000100800 */
[----:B------:R0:W-:Y:S04]  /*93f0*/  STL [R1+0xde0], R53 ;  /* 0x000de03501007387 */ /* 0x0001e80000100800 */
[----:B------:R-:W-:Y:S04]  /*9400*/  STL [R1+0x604], R41 ;  /* 0x0006042901007387 */ /* 0x000fe80000100800 */
[----:B------:R1:W-:Y:S01]  /*9410*/  STL [R1+0x600], R40 ;  /* 0x0006002801007387 */ /* 0x0003e20000100800 */
[----:B0-----:R-:W-:-:S04]  /*9420*/  IMAD.WIDE R52, R54, 0x2, R4 ;  /* 0x0000000236347825 */ /* 0x001fc800078e0204 */
[----:B------:R-:W-:Y:S01]  /*9430*/  VIADD R54, R86, 0xffffffc2 ;  /* 0xffffffc256367836 */ /* 0x000fe20000000000 */
[----:B------:R-:W2:Y:S01]  /*9440*/  @!P4 LDG.E.U16 R46, desc[UR24][R52.64] ;  /* 0x00000018342ec981 */ /* 0x000ea2000c1e1500 */
[----:B-1----:R-:W-:-:S03]  /*9450*/  IMAD.WIDE R40, R56, 0x2, R6 ;  /* 0x0000000238287825 */ /* 0x002fc600078e0206 */
[----:B------:R-:W-:Y:S04]  /*9460*/  STL.64 [R1+0x1e0], R52 ;  /* 0x0001e03401007387 */ /* 0x000fe80000100a00 */
[----:B------:R0:W3:Y:S01]  /*9470*/  @!P5 LDG.E.U16 R36, desc[UR24][R40.64] ;  /* 0x000000182824d981 */ /* 0x0000e2000c1e1500 */
[----:B------:R-:W-:Y:S01]  /*9480*/  ISETP.GE.U32.AND P5, PT, R54, 0x7fffff83, PT ;  /* 0x7fffff833600780c */ /* 0x000fe20003fa6070 */
[----:B------:R-:W-:Y:S02]  /*9490*/  IMAD R54, R9, 0x1d, RZ ;  /* 0x0000001d09367824 */ /* 0x000fe400078e02ff */
[----:B------:R1:W-:Y:S04]  /*94a0*/  STL.64 [R1+0x1d8], R44 ;  /* 0x0001d82c01007387 */ /* 0x0003e80000100a00 */
[----:B------:R0:W-:Y:S01]  /*94b0*/  STL.64 [R1+0x160], R42 ;  /* 0x0001602a01007387 */ /* 0x0001e20000100a00 */
[----:B-1----:R-:W-:-:S04]  /*94c0*/  IMAD.WIDE R44, R54, 0x2, R4 ;  /* 0x00000002362c7825 */ /* 0x002fc800078e0204 */
[----:B0-----:R-:W-:Y:S01]  /*94d0*/  IMAD.WIDE R42, R54, 0x2, R6 ;  /* 0x00000002362a7825 */ /* 0x001fe200078e0206 */
[----:B------:R-:W3:Y:S04]  /*94e0*/  @!P3 LDG.E.U16 R39, desc[UR24][R44.64] ;  /* 0x000000182c27b981 */ /* 0x000ee8000c1e1500 */
[----:B------:R-:W3:Y:S01]  /*94f0*/  @!P3 LDG.E.U16 R35, desc[UR24][R42.64] ;  /* 0x000000182a23b981 */ /* 0x000ee2000c1e1500 */
[----:B------:R-:W-:Y:S02]  /*9500*/  IMAD.MOV.U32 R30, RZ, RZ, R28 ;  /* 0x000000ffff1e7224 */ /* 0x000fe400078e001c */
[----:B------:R-:W-:Y:S02]  /*9510*/  IMAD.MOV.U32 R28, RZ, RZ, R57 ;  /* 0x000000ffff1c7224 */ /* 0x000fe400078e0039 */
[----:B------:R-:W-:-:S05]  /*9520*/  VIADD R57, R86, 0xffffffda ;  /* 0xffffffda56397836 */ /* 0x000fca0000000000 */
[----:B------:R-:W-:Y:S01]  /*9530*/  ISETP.GE.U32.AND P2, PT, R57, 0x7fffff9b, PT ;  /* 0x7fffff9b3900780c */ /* 0x000fe20003f46070 */
[----:B------:R-:W-:Y:S01]  /*9540*/  IMAD R56, R9, 0x25, RZ ;  /* 0x0000002509387824 */ /* 0x000fe200078e02ff */
[----:B------:R0:W-:Y:S01]  /*9550*/  STL.64 [R1+0x158], R40 ;  /* 0x0001582801007387 */ /* 0x0001e20000100a00 */
[----:B------:R-:W-:Y:S02]  /*9560*/  PRMT R38, RZ, 0x7610, R38 ;  /* 0x00007610ff267816 */ /* 0x000fe40000000026 */
[----:B0-----:R-:W-:-:S08]  /*9570*/  IMAD.WIDE R40, R56, 0x2, R4 ;  /* 0x0000000238287825 */ /* 0x001fd000078e0204 */
[----:B------:R0:W3:Y:S01]  /*9580*/  @!P2 LDG.E.U16 R38, desc[UR24][R40.64] ;  /* 0x000000182826a981 */ /* 0x0000e2000c1e1500 */
[----:B------:R-:W-:Y:S01]  /*9590*/  PRMT R16, RZ, 0x7610, R16 ;  /* 0x00007610ff107816 */ /* 0x000fe20000000010 */
[C---:B------:R-:W-:Y:S01]  /*95a0*/  VIADD R54, R86.reuse, 0xfffffff9 ;  /* 0xfffffff956367836 */ /* 0x040fe20000000000 */
[----:B------:R-:W-:Y:S01]  /*95b0*/  PRMT R18, RZ, 0x7610, R18 ;  /* 0x00007610ff127816 */ /* 0x000fe20000000012 */
[----:B------:R-:W-:-:S03]  /*95c0*/  VIADD R57, R86, 0xffffffca ;  /* 0xffffffca56397836 */ /* 0x000fc60000000000 */
[----:B------:R-:W-:Y:S02]  /*95d0*/  ISETP.GE.U32.AND P3, PT, R54, 0x7fffffba, PT ;  /* 0x7fffffba3600780c */ /* 0x000fe40003f66070 */
[----:B------:R-:W-:Y:S02]  /*95e0*/  ISETP.GE.U32.AND P4, PT, R57, 0x7fffff8b, PT ;  /* 0x7fffff8b3900780c */ /* 0x000fe40003f86070 */
[----:B------:R-:W-:Y:S01]  /*95f0*/  PRMT R14, RZ, 0x7610, R14 ;  /* 0x00007610ff0e7816 */ /* 0x000fe2000000000e */
[----:B--2---:R-:W-:Y:S04]  /*9600*/  STL [R1+0x5f4], R46 ;  /* 0x0005f42e01007387 */ /* 0x004fe80000100800 */
[----:B----4-:R1:W-:Y:S02]  /*9610*/  STL [R1+0x5f0], R34 ;  /* 0x0005f02201007387 */ /* 0x0103e40000100800 */
[----:B-1----:R-:W-:-:S02]  /*9620*/  IMAD.MOV.U32 R34, RZ, RZ, R33 ;  /* 0x000000ffff227224 */ /* 0x002fc400078e0021 */
[----:B------:R-:W-:Y:S02]  /*9630*/  IMAD.MOV.U32 R33, RZ, RZ, R27 ;  /* 0x000000ffff217224 */ /* 0x000fe400078e001b */
[----:B------:R-:W-:Y:S02]  /*9640*/  IMAD.MOV.U32 R27, RZ, RZ, R20 ;  /* 0x000000ffff1b7224 */ /* 0x000fe400078e0014 */
[----:B------:R-:W-:Y:S02]  /*9650*/  IMAD.MOV.U32 R20, RZ, RZ, R17 ;  /* 0x000000ffff147224 */ /* 0x000fe400078e0011 */
[----:B------:R-:W2:Y:S04]  /*9660*/  LDL.LU R17, [R1+0x44] ;  /* 0x0000440001117983 */ /* 0x000ea80000300800 */
[----:B---3--:R-:W-:Y:S04]  /*9670*/  STL [R1+0x5ec], R37 ;  /* 0x0005ec2501007387 */ /* 0x008fe80000100800 */
[----:B------:R1:W-:Y:S04]  /*9680*/  STL [R1+0x5e8], R36 ;  /* 0x0005e82401007387 */ /* 0x0003e80000100800 */
[----:B------:R-:W-:Y:S04]  /*9690*/  STL.64 [R1+0xe0], R44 ;  /* 0x0000e02c01007387 */ /* 0x000fe80000100a00 */
[----:B------:R-:W-:Y:S01]  /*96a0*/  STL.64 [R1+0xd8], R42 ;  /* 0x0000d82a01007387 */ /* 0x000fe20000100a00 */
[----:B-1----:R-:W-:-:S03]  /*96b0*/  IMAD.WIDE R36, R56, 0x2, R6 ;  /* 0x0000000238247825 */ /* 0x002fc600078e0206 */
[----:B------:R-:W-:Y:S04]  /*96c0*/  STL.64 [R1+0x60], R40 ;  /* 0x0000602801007387 */ /* 0x000fe80000100a00 */
[----:B------:R-:W-:Y:S04]  /*96d0*/  STL [R1+0x5e4], R39 ;  /* 0x0005e42701007387 */ /* 0x000fe80000100800 */
[----:B------:R1:W-:Y:S04]  /*96e0*/  STL [R1+0x5e0], R35 ;  /* 0x0005e02301007387 */ /* 0x0003e80000100800 */
[----:B------:R-:W3:Y:S01]  /*96f0*/  @!P2 LDG.E.U16 R16, desc[UR24][R36.64] ;  /* 0x000000182410a981 */ /* 0x000ee2000c1e1500 */
[----:B-1----:R-:W-:-:S02]  /*9700*/  IMAD.MOV.U32 R35, RZ, RZ, R34 ;  /* 0x000000ffff237224 */ /* 0x002fc400078e0022 */
[----:B------:R-:W-:Y:S02]  /*9710*/  IMAD.MOV.U32 R34, RZ, RZ, R32 ;  /* 0x000000ffff227224 */ /* 0x000fe400078e0020 */
[----:B------:R-:W-:Y:S02]  /*9720*/  IMAD.MOV.U32 R32, RZ, RZ, R0 ;  /* 0x000000ffff207224 */ /* 0x000fe400078e0000 */
[----:B------:R-:W-:Y:S02]  /*9730*/  IMAD.MOV.U32 R0, RZ, RZ, R13 ;  /* 0x000000ffff007224 */ /* 0x000fe400078e000d */
[----:B------:R-:W-:Y:S02]  /*9740*/  IMAD.MOV.U32 R13, RZ, RZ, R8 ;  /* 0x000000ffff0d7224 */ /* 0x000fe400078e0008 */
[----:B------:R-:W4:Y:S01]  /*9750*/  LDL.LU R8, [R1+0xd0] ;  /* 0x0000d00001087983 */ /* 0x000f220000300800 */
[----:B------:R-:W-:Y:S01]  /*9760*/  IMAD R56, R9, 0x2d, RZ ;  /* 0x0000002d09387824 */ /* 0x000fe200078e02ff */
[----:B------:R-:W-:-:S02]  /*9770*/  ISETP.NE.AND P2, PT, R55, RZ, PT ;  /* 0x000000ff3700720c */ /* 0x000fc40003f45270 */
[----:B0-----:R-:W-:Y:S01]  /*9780*/  LOP3.LUT R40, RZ, R55, RZ, 0x33, !PT ;  /* 0x00000037ff287212 */ /* 0x001fe200078e33ff */
[----:B------:R-:W-:-:S05]  /*9790*/  IMAD.WIDE R54, R56, 0x2, R4 ;  /* 0x0000000238367825 */ /* 0x000fca00078e0204 */
[----:B------:R-:W2:Y:S01]  /*97a0*/  @!P1 LDG.E.U16 R18, desc[UR24][R54.64] ;  /* 0x0000001836129981 */ /* 0x000ea2000c1e1500 */
[----:B------:R-:W-:-:S05]  /*97b0*/  IMAD.WIDE R56, R56, 0x2, R6 ;  /* 0x0000000238387825 */ /* 0x000fca00078e0206 */
[----:B------:R-:W2:Y:S04]  /*97c0*/  @!P1 LDG.E.U16 R14, desc[UR24][R56.64] ;  /* 0x00000018380e9981 */ /* 0x000ea8000c1e1500 */
[----:B------:R-:W-:Y:S04]  /*97d0*/  STL.64 [R1+0x58], R36 ;  /* 0x0000582401007387 */ /* 0x000fe80000100a00 */
[----:B------:R0:W-:Y:S02]  /*97e0*/  STL [R1+0x5dc], R38 ;  /* 0x0005dc2601007387 */ /* 0x0001e40000100800 */
[----:B0-----:R-:W0:Y:S02]  /*97f0*/  S2R R38, SR_TID.X ;  /* 0x0000000000267919 */ /* 0x001e240000002100 */
[----:B0-----:R-:W-:Y:S01]  /*9800*/  LOP3.LUT R38, R38, 0x3f, RZ, 0xc0, !PT ;  /* 0x0000003f26267812 */ /* 0x001fe200078ec0ff */
[----:B---3--:R0:W-:Y:S02]  /*9810*/  STL [R1+0x5d8], R16 ;  /* 0x0005d81001007387 */ /* 0x0081e40000100800 */
[----:B0-----:R-:W-:-:S02]  /*9820*/  IMAD.MOV.U32 R16, RZ, RZ, R35 ;  /* 0x000000ffff107224 */ /* 0x001fc400078e0023 */
[----:B------:R-:W-:Y:S02]  /*9830*/  IMAD.MOV.U32 R35, RZ, RZ, R32 ;  /* 0x000000ffff237224 */ /* 0x000fe400078e0020 */
[----:B------:R-:W-:Y:S02]  /*9840*/  IMAD.MOV.U32 R36, RZ, RZ, R16 ;  /* 0x000000ffff247224 */ /* 0x000fe400078e0010 */
[----:B----4-:R-:W-:Y:S02]  /*9850*/  IMAD.MOV.U32 R32, RZ, RZ, R8 ;  /* 0x000000ffff207224 */ /* 0x010fe400078e0008 */
[----:B------:R-:W-:Y:S02]  /*9860*/  VIADD R8, R86, 0x3f ;  /* 0x0000003f56087836 */ /* 0x000fe40000000000 */
[----:B------:R-:W-:Y:S02]  /*9870*/  IMAD.MOV.U32 R16, RZ, RZ, R35 ;  /* 0x000000ffff107224 */ /* 0x000fe400078e0023 */
[----:B------:R-:W-:Y:S01]  /*9880*/  IMAD.MOV.U32 R35, RZ, RZ, R34 ;  /* 0x000000ffff237224 */ /* 0x000fe200078e0022 */
[----:B------:R-:W-:Y:S01]  /*9890*/  ISETP.GT.AND P1, PT, R8, 0x3f, PT ;  /* 0x0000003f0800780c */ /* 0x000fe20003f24270 */
[----:B------:R-:W-:-:S02]  /*98a0*/  IMAD.MOV.U32 R34, RZ, RZ, R26 ;  /* 0x000000ffff227224 */ /* 0x000fc400078e001a */
[----:B------:R-:W-:Y:S02]  /*98b0*/  IMAD.MOV.U32 R37, RZ, RZ, R36 ;  /* 0x000000ffff257224 */ /* 0x000fe400078e0024 */
[----:B------:R-:W-:Y:S01]  /*98c0*/  IMAD.MOV.U32 R36, RZ, RZ, R16 ;  /* 0x000000ffff247224 */ /* 0x000fe200078e0010 */
[----:B------:R-:W-:Y:S01]  /*98d0*/  STL [R1+0x470], R40 ;  /* 0x0004702801007387 */ /* 0x000fe20000100800 */
[----:B------:R-:W-:Y:S01]  /*98e0*/  IMAD.MOV.U32 R16, RZ, RZ, R35 ;  /* 0x000000ffff107224 */ /* 0x000fe200078e0023 */
[----:B------:R-:W-:Y:S01]  /*98f0*/  ISETP.LT.AND P1, PT, R38, R86, P1 ;  /* 0x000000562600720c */ /* 0x000fe20000f21270 */
[----:B------:R-:W-:Y:S01]  /*9900*/  IMAD.MOV.U32 R35, RZ, RZ, R34 ;  /* 0x000000ffff237224 */ /* 0x000fe200078e0022 */
[----:B------:R-:W-:Y:S01]  /*9910*/  STL [R1+0xaf8], R54 ;  /* 0x000af83601007387 */ /* 0x000fe20000100800 */
[----:B------:R-:W-:Y:S02]  /*9920*/  IMAD.MOV.U32 R34, RZ, RZ, R32 ;  /* 0x000000ffff227224 */ /* 0x000fe400078e0020 */
[----:B------:R-:W-:Y:S01]  /*9930*/  IMAD.MOV.U32 R32, RZ, RZ, R0 ;  /* 0x000000ffff207224 */ /* 0x000fe200078e0000 */
[----:B--2---:R-:W-:Y:S01]  /*9940*/  STL [R1+0x5d4], R18 ;  /* 0x0005d41201007387 */ /* 0x004fe20000100800 */
[----:B------:R-:W-:-:S02]  /*9950*/  IMAD.MOV.U32 R38, RZ, RZ, R37 ;  /* 0x000000ffff267224 */ /* 0x000fc400078e0025 */
[----:B------:R-:W-:Y:S01]  /*9960*/  IMAD.MOV.U32 R0, RZ, RZ, R31 ;  /* 0x000000ffff007224 */ /* 0x000fe200078e001f */
[----:B------:R-:W-:Y:S01]  /*9970*/  STL [R1+0xbf0], R54 ;  /* 0x000bf03601007387 */ /* 0x000fe20000100800 */
[----:B------:R-:W-:Y:S02]  /*9980*/  IMAD.MOV.U32 R37, RZ, RZ, R36 ;  /* 0x000000ffff257224 */ /* 0x000fe400078e0024 */
[----:B------:R-:W-:Y:S01]  /*9990*/  IMAD.MOV.U32 R31, RZ, RZ, R29 ;  /* 0x000000ffff1f7224 */ /* 0x000fe200078e001d */
[----:B------:R-:W-:Y:S01]  /*99a0*/  STL [R1+0xde4], R54 ;  /* 0x000de43601007387 */ /* 0x000fe20000100800 */
[----:B------:R-:W-:Y:S02]  /*99b0*/  IMAD.MOV.U32 R36, RZ, RZ, R16 ;  /* 0x000000ffff247224 */ /* 0x000fe400078e0010 */
[----:B------:R-:W-:Y:S01]  /*99c0*/  IMAD.MOV.U32 R29, RZ, RZ, R11 ;  /* 0x000000ffff1d7224 */ /* 0x000fe200078e000b */
[----:B------:R-:W-:Y:S01]  /*99d0*/  STL [R1+0xaf4], R55 ;  /* 0x000af43701007387 */ /* 0x000fe20000100800 */
        /* <DEDUP_REMOVED lines=8> */
[----:B------:R-:W2:Y:S01]  /*9a60*/  LDL.LU R25, [R1+0x138] ;  /* 0x0001380001197983 */ /* 0x000ea20000300800 */
[----:B------:R-:W-:-:S02]  /*9a70*/  IMAD.MOV.U32 R32, RZ, RZ, R31 ;  /* 0x000000ffff207224 */ /* 0x000fc400078e001f */
[----:B------:R-:W-:Y:S01]  /*9a80*/  IMAD.MOV.U32 R37, RZ, RZ, R36 ;  /* 0x000000ffff257224 */ /* 0x000fe200078e0024 */
[----:B------:R0:W-:Y:S01]  /*9a90*/  STL [R1+0x5d0], R14 ;  /* 0x0005d00e01007387 */ /* 0x0001e20000100800 */
        /* <DEDUP_REMOVED lines=13> */
[----:B------:R-:W-:Y:S01]  /*9b70*/  VIADD R11, R86, 0xfffffff1 ;  /* 0xfffffff1560b7836 */ /* 0x000fe20000000000 */
        /* <DEDUP_REMOVED lines=12> */
[----:B------:R1:W-:Y:S01]  /*9c40*/  STL [R1+0xe40], R11 ;  /* 0x000e400b01007387 */ /* 0x0003e20000100800 */
[----:B------:R-:W-:Y:S02]  /*9c50*/  IMAD.MOV.U32 R34, RZ, RZ, R32 ;  /* 0x000000ffff227224 */ /* 0x000fe400078e0020 */
[----:B------:R-:W-:Y:S01]  /*9c60*/  IMAD.MOV.U32 R32, RZ, RZ, R31 ;  /* 0x000000ffff207224 */ /* 0x000fe200078e001f */
[----:B------:R-:W3:Y:S01]  /*9c70*/  LDL.LU R17, [R1+0x40] ;  /* 0x0000400001117983 */ /* 0x000ee20000300800 */
[----:B------:R-:W-:Y:S02]  /*9c80*/  IMAD.MOV.U32 R31, RZ, RZ, R29 ;  /* 0x000000ffff1f7224 */ /* 0x000fe400078e001d */
[----:B------:R-:W-:Y:S01]  /*9c90*/  IMAD.MOV.U32 R29, RZ, RZ, R27 ;  /* 0x000000ffff1d7224 */ /* 0x000fe200078e001b */
[----:B------:R4:W-:Y:S01]  /*9ca0*/  STL [R1+0xe44], R86 ;  /* 0x000e445601007387 */ /* 0x0009e20000100800 */
[----:B0-----:R-:W-:-:S02]  /*9cb0*/  IMAD.MOV.U32 R14, RZ, RZ, R41 ;  /* 0x000000ffff0e7224 */ /* 0x001fc400078e0029 */
[----:B------:R-:W-:Y:S01]  /*9cc0*/  IMAD.MOV.U32 R27, RZ, RZ, R2 ;  /* 0x000000ffff1b7224 */ /* 0x000fe200078e0002 */
[----:B------:R-:W3:Y:S01]  /*9cd0*/  LDL.LU R10, [R1+0x238] ;  /* 0x00023800010a7983 */ /* 0x000ee20000300800 */
[----:B------:R-:W-:Y:S02]  /*9ce0*/  IMAD.MOV.U32 R41, RZ, RZ, R39 ;  /* 0x000000ffff297224 */ /* 0x000fe400078e0027 */
[----:B------:R-:W-:Y:S01]  /*9cf0*/  IMAD.MOV.U32 R39, RZ, RZ, R38 ;  /* 0x000000ffff277224 */ /* 0x000fe200078e0026 */
[----:B------:R-:W3:Y:S01]  /*9d00*/  LDL.LU R2, [R1+0x1d4] ;  /* 0x0001d40001027983 */ /* 0x000ee20000300800 */
[----:B------:R-:W-:Y:S02]  /*9d10*/  IMAD.MOV.U32 R38, RZ, RZ, R37 ;  /* 0x000000ffff267224 */ /* 0x000fe400078e0025 */
[----:B------:R-:W-:Y:S02]  /*9d20*/  IMAD.MOV.U32 R37, RZ, RZ, R36 ;  /* 0x000000ffff257224 */ /* 0x000fe400078e0024 */
[----:B------:R-:W-:-:S02]  /*9d30*/  IMAD.MOV.U32 R36, RZ, RZ, R35 ;  /* 0x000000ffff247224 */ /* 0x000fc400078e0023 */
[----:B------:R-:W-:Y:S02]  /*9d40*/  IMAD.MOV.U32 R35, RZ, RZ, R34 ;  /* 0x000000ffff237224 */ /* 0x000fe400078e0022 */
[----:B------:R-:W-:Y:S02]  /*9d50*/  IMAD.MOV.U32 R34, RZ, RZ, R32 ;  /* 0x000000ffff227224 */ /* 0x000fe400078e0020 */
[----:B------:R-:W3:Y:S01]  /*9d60*/  LDL.LU R32, [R1+0x1d0] ;  /* 0x0001d00001207983 */ /* 0x000ee20000300800 */
[C---:B------:R-:W-:Y:S02]  /*9d70*/  SEL R87, R40.reuse, R87, !P2 ;  /* 0x0000005728577207 */ /* 0x040fe40005000000 */
[C---:B------:R-:W-:Y:S02]  /*9d80*/  SEL R24, R40.reuse, R24, !P2 ;  /* 0x0000001828187207 */ /* 0x040fe40005000000 */
[C---:B------:R-:W-:Y:S01]  /*9d90*/  SEL R26, R40.reuse, R26, !P2 ;  /* 0x0000001a281a7207 */ /* 0x040fe20005000000 */
[----:B------:R-:W-:Y:S01]  /*9da0*/  IMAD R46, R87, UR7, RZ ;  /* 0x00000007572e7c24 */ /* 0x000fe2000f8e02ff */
[----:B------:R-:W-:-:S02]  /*9db0*/  SEL R3, R40, R3, !P2 ;  /* 0x0000000328037207 */ /* 0x000fc40005000000 */
[C---:B-1----:R-:W-:Y:S02]  /*9dc0*/  SEL R11, R40.reuse, R14, !P2 ;  /* 0x0000000e280b7207 */ /* 0x042fe40005000000 */
[C---:B------:R-:W-:Y:S02]  /*9dd0*/  SEL R12, R40.reuse, R12, !P2 ;  /* 0x0000000c280c7207 */ /* 0x040fe40005000000 */
[C---:B------:R-:W-:Y:S02]  /*9de0*/  SEL R21, R40.reuse, R21, !P2 ;  /* 0x0000001528157207 */ /* 0x040fe40005000000 */
[C---:B------:R-:W-:Y:S02]  /*9df0*/  SEL R23, R40.reuse, R23, !P2 ;  /* 0x0000001728177207 */ /* 0x040fe40005000000 */
[C---:B------:R-:W-:Y:S02]  /*9e00*/  SEL R53, R40.reuse, R31, !P2 ;  /* 0x0000001f28357207 */ /* 0x040fe40005000000 */
[----:B------:R-:W-:-:S02]  /*9e10*/  SEL R87, R40, R29, !P2 ;  /* 0x0000001d28577207 */ /* 0x000fc40005000000 */
[C---:B------:R-:W-:Y:S02]  /*9e20*/  SEL R31, R40.reuse, R82, !P2 ;  /* 0x00000052281f7207 */ /* 0x040fe40005000000 */
[C---:B------:R-:W-:Y:S02]  /*9e30*/  SEL R56, R40.reuse, R36, !P2 ;  /* 0x0000002428387207 */ /* 0x040fe40005000000 */
[C---:B------:R-:W-:Y:S02]  /*9e40*/  SEL R55, R40.reuse, R35, !P2 ;  /* 0x0000002328377207 */ /* 0x040fe40005000000 */
[C---:B------:R-:W-:Y:S02]  /*9e50*/  SEL R54, R40.reuse, R34, !P2 ;  /* 0x0000002228367207 */ /* 0x040fe40005000000 */
[C---:B------:R-:W-:Y:S01]  /*9e60*/  SEL R29, R40.reuse, R80, !P2 ;  /* 0x00000050281d7207 */ /* 0x040fe20005000000 */
[----:B------:R-:W-:Y:S01]  /*9e70*/  IMAD.MOV.U32 R80, RZ, RZ, R26 ;  /* 0x000000ffff507224 */ /* 0x000fe200078e001a */
[C---:B------:R-:W-:Y:S01]  /*9e80*/  SEL R82, R40.reuse, R79, !P2 ;  /* 0x0000004f28527207 */ /* 0x040fe20005000000 */
[----:B------:R-:W-:Y:S01]  /*9e90*/  IMAD.MOV.U32 R79, RZ, RZ, R24 ;  /* 0x000000ffff4f7224 */ /* 0x000fe200078e0018 */
[C---:B------:R-:W-:Y:S01]  /*9ea0*/  SEL R36, R40.reuse, R27, !P2 ;  /* 0x0000001b28247207 */ /* 0x040fe20005000000 */
[----:B------:R-:W-:Y:S01]  /*9eb0*/  IMAD R52, R9, 0x35, RZ ;  /* 0x0000003509347824 */ /* 0x000fe200078e02ff */
[----:B------:R-:W-:-:S02]  /*9ec0*/  SEL R35, R40, R88, !P2 ;  /* 0x0000005828237207 */ /* 0x000fc40005000000 */
[C---:B------:R-:W-:Y:S02]  /*9ed0*/  SEL R34, R40.reuse, R84, !P2 ;  /* 0x0000005428227207 */ /* 0x040fe40005000000 */
[C---:B------:R-:W-:Y:S01]  /*9ee0*/  SEL R27, R40.reuse, R78, !P2 ;  /* 0x0000004e281b7207 */ /* 0x040fe20005000000 */
[----:B------:R-:W-:Y:S01]  /*9ef0*/  IMAD.MOV.U32 R78, RZ, RZ, R23 ;  /* 0x000000ffff4e7224 */ /* 0x000fe200078e0017 */
        /* <DEDUP_REMOVED lines=8> */
[----:B------:R-:W-:-:S02]  /*9f80*/  SEL R45, R40, R73, !P2 ;  /* 0x00000049282d7207 */ /* 0x000fc40005000000 */
[C---:B------:R-:W-:Y:S02]  /*9f90*/  SEL R8, R40.reuse, R41, !P2 ;  /* 0x0000002928087207 */ /* 0x040fe40005000000 */
        /* <DEDUP_REMOVED lines=28> */
[----:B----4-:R-:W-:-:S02]  /*a160*/  SEL R86, R40, R62, !P2 ;  /* 0x0000003e28567207 */ /* 0x010fc40005000000 */
[C---:B------:R-:W-:Y:S02]  /*a170*/  SEL R38, R40.reuse, R61, !P2 ;  /* 0x0000003d28267207 */ /* 0x040fe40005000000 */
[C---:B------:R-:W-:Y:S02]  /*a180*/  SEL R11, R40.reuse, R60, !P2 ;  /* 0x0000003c280b7207 */ /* 0x040fe40005000000 */
[----:B------:R-:W-:Y:S02]  /*a190*/  SEL R37, R40, R59, !P2 ;  /* 0x0000003b28257207 */ /* 0x000fe40005000000 */
[----:B------:R-:W-:Y:S01]  /*a1a0*/  PRMT R50, RZ, 0x7610, R50 ;  /* 0x00007610ff327816 */ /* 0x000fe20000000032 */
[----:B------:R-:W-:Y:S01]  /*a1b0*/  IMAD.WIDE R60, R52, 0x2, R6 ;  /* 0x00000002343c7825 */ /* 0x000fe200078e0206 */
[----:B------:R-:W-:-:S06]  /*a1c0*/  PRMT R49, RZ, 0x7610, R49 ;  /* 0x00007610ff317816 */ /* 0x000fcc0000000031 */
[----:B------:R-:W4:Y:S01]  /*a1d0*/  @!P4 LDG.E.U16 R49, desc[UR24][R60.64] ;  /* 0x000000183c31c981 */ /* 0x000f22000c1e1500 */
[----:B------:R-:W-:Y:S01]  /*a1e0*/  IMAD R51, R9, 0x3d, RZ ;  /* 0x0000003d09337824 */ /* 0x000fe200078e02ff */
[----:B------:R-:W-:-:S03]  /*a1f0*/  PRMT R48, RZ, 0x7610, R48 ;  /* 0x00007610ff307816 */ /* 0x000fc60000000030 */
[----:B------:R-:W-:Y:S01]  /*a200*/  IMAD.WIDE R62, R51, 0x2, R4 ;  /* 0x00000002333e7825 */ /* 0x000fe200078e0204 */
[----:B------:R-:W-:-:S04]  /*a210*/  PRMT R47, RZ, 0x7610, R47 ;  /* 0x00007610ff2f7816 */ /* 0x000fc8000000002f */
[----:B------:R-:W4:Y:S01]  /*a220*/  @!P5 LDG.E.U16 R48, desc[UR24][R62.64] ;  /* 0x000000183e30d981 */ /* 0x000f22000c1e1500 */
[C---:B--2---:R-:W-:Y:S02]  /*a230*/  SEL R25, R40.reuse, R25, !P2 ;  /* 0x0000001928197207 */ /* 0x044fe40005000000 */
[C---:B---3--:R-:W-:Y:S02]  /*a240*/  SEL R17, R40.reuse, R17, !P2 ;  /* 0x0000001128117207 */ /* 0x048fe40005000000 */
[C---:B------:R-:W-:Y:S02]  /*a250*/  SEL R2, R40.reuse, R2, !P2 ;  /* 0x0000000228027207 */ /* 0x040fe40005000000 */
[----:B------:R-:W-:-:S03]  /*a260*/  SEL R10, R40, R10, !P2 ;  /* 0x0000000a280a7207 */ /* 0x000fc60005000000 */
[----:B------:R-:W-:Y:S01]  /*a270*/  IMAD.MOV.U32 R73, RZ, RZ, R2 ;  /* 0x000000ffff497224 */ /* 0x000fe200078e0002 */
[C---:B------:R-:W-:Y:S02]  /*a280*/  SEL R2, R40.reuse, R64, !P2 ;  /* 0x0000004028027207 */ /* 0x040fe40005000000 */
[C---:B------:R-:W-:Y:S02]  /*a290*/  SEL R32, R40.reuse, R32, !P2 ;  /* 0x0000002028207207 */ /* 0x040fe40005000000 */
[----:B------:R-:W-:Y:S01]  /*a2a0*/  SEL R40, R40, R58, !P2 ;  /* 0x0000003a28287207 */ /* 0x000fe20005000000 */
[----:B------:R-:W-:-:S05]  /*a2b0*/  IMAD.WIDE R58, R52, 0x2, R4 ;  /* 0x00000002343a7825 */ /* 0x000fca00078e0204 */
[----:B------:R-:W2:Y:S01]  /*a2c0*/  @!P4 LDG.E.U16 R50, desc[UR24][R58.64] ;  /* 0x000000183a32c981 */ /* 0x000ea2000c1e1500 */
[----:B------:R-:W-:-:S05]  /*a2d0*/  IMAD.WIDE R64, R51, 0x2, R6 ;  /* 0x0000000233407825 */ /* 0x000fca00078e0206 */
[----:B------:R-:W3:Y:S04]  /*a2e0*/  @!P5 LDG.E.U16 R47, desc[UR24][R64.64] ;  /* 0x00000018402fd981 */ /* 0x000ee8000c1e1500 */
[----:B------:R0:W-:Y:S04]  /*a2f0*/  STL [R1+0xda4], R4 ;  /* 0x000da40401007387 */ /* 0x0001e80000100800 */
[----:B------:R-:W-:Y:S04]  /*a300*/  STL [R1+0xd9c], R5 ;  /* 0x000d9c0501007387 */ /* 0x000fe80000100800 */
        /* <DEDUP_REMOVED lines=15> */
[----:B------:R-:W-:Y:S01]  /*a400*/  STL [R1+0xe24], R60 ;  /* 0x000e243c01007387 */ /* 0x000fe20000100800 */
[----:B0-----:R-:W-:-:S03]  /*a410*/  LEA R4, P4, R46, R92, 0x1 ;  /* 0x0000005c2e047211 */ /* 0x001fc600078808ff */
[----:B------:R-:W-:Y:S04]  /*a420*/  STL [R1+0xe2c], R60 ;  /* 0x000e2c3c01007387 */ /* 0x000fe80000100800 */
[----:B------:R-:W-:Y:S04]  /*a430*/  STL [R1+0xe34], R60 ;  /* 0x000e343c01007387 */ /* 0x000fe80000100800 */
[----:B------:R-:W-:Y:S04]  /*a440*/  STL [R1+0xe3c], R60 ;  /* 0x000e3c3c01007387 */ /* 0x000fe80000100800 */
[----:B------:R-:W-:Y:S01]  /*a450*/  STL [R1+0xb0c], R61 ;  /* 0x000b0c3d01007387 */ /* 0x000fe20000100800 */
[----:B------:R-:W-:-:S03]  /*a460*/  IMAD R66, R73, UR7, RZ ;  /* 0x0000000749427c24 */ /* 0x000fc6000f8e02ff */
[----:B------:R-:W-:Y:S04]  /*a470*/  STL [R1+0xc0c], R61 ;  /* 0x000c0c3d01007387 */ /* 0x000fe80000100800 */
[----:B------:R-:W-:Y:S04]  /*a480*/  STL [R1+0xe00], R61 ;  /* 0x000e003d01007387 */ /* 0x000fe80000100800 */
[----:B------:R-:W-:Y:S04]  /*a490*/  STL [R1+0xe10], R61 ;  /* 0x000e103d01007387 */ /* 0x000fe80000100800 */
[----:B------:R-:W-:Y:S04]  /*a4a0*/  STL [R1+0xb18], R62 ;  /* 0x000b183e01007387 */ /* 0x000fe80000100800 */
[----:B------:R0:W-:Y:S01]  /*a4b0*/  STL [R1+0x74c], R4 ;  /* 0x00074c0401007387 */ /* 0x0001e20000100800 */
[----:B------:R-:W-:-:S03]  /*a4c0*/  IMAD R67, R74, UR7, RZ ;  /* 0x000000074a437c24 */ /* 0x000fc6000f8e02ff */
[----:B------:R-:W-:Y:S04]  /*a4d0*/  STL [R1+0xc10], R62 ;  /* 0x000c103e01007387 */ /* 0x000fe80000100800 */
[----:B------:R-:W-:Y:S01]  /*a4e0*/  STL [R1+0xe04], R62 ;  /* 0x000e043e01007387 */ /* 0x000fe20000100800 */
[----:B0-----:R-:W-:-:S03]  /*a4f0*/  LEA R4, P5, R66, R92, 0x1 ;  /* 0x0000005c42047211 */ /* 0x001fc600078a08ff */
[----:B------:R-:W-:Y:S04]  /*a500*/  STL [R1+0xb14], R63 ;  /* 0x000b143f01007387 */ /* 0x000fe80000100800 */
[----:B------:R-:W-:Y:S01]  /*a510*/  STL [R1+0xc14], R63 ;  /* 0x000c143f01007387 */ /* 0x000fe20000100800 */
[----:B------:R-:W-:-:S03]  /*a520*/  LEA.HI.X.SX32 R5, R46, R93, 0x1, P4 ;  /* 0x0000005d2e057211 */ /* 0x000fc600020f0eff */
[----:B------:R-:W-:Y:S01]  /*a530*/  STL [R1+0xe0c], R63 ;  /* 0x000e0c3f01007387 */ /* 0x000fe20000100800 */
[----:B------:R-:W-:Y:S01]  /*a540*/  IMAD R68, R75, UR7, RZ ;  /* 0x000000074b447c24 */ /* 0x000fe2000f8e02ff */
[----:B------:R-:W-:Y:S01]  /*a550*/  LEA R6, P4, R67, R92, 0x1 ;  /* 0x0000005c43067211 */ /* 0x000fe200078808ff */
[----:B------:R-:W-:Y:S02]  /*a560*/  IMAD R69, R76, UR7, RZ ;  /* 0x000000074c457c24 */ /* 0x000fe4000f8e02ff */
[----:B------:R-:W-:Y:S02]  /*a570*/  IMAD R70, R77, UR7, RZ ;  /* 0x000000074d467c24 */ /* 0x000fe4000f8e02ff */
[----:B------:R-:W-:Y:S02]  /*a580*/  IMAD R71, R78, UR7, RZ ;  /* 0x000000074e477c24 */ /* 0x000fe4000f8e02ff */
[----:B------:R-:W-:Y:S02]  /*a590*/  IMAD R72, R79, UR7, RZ ;  /* 0x000000074f487c24 */ /* 0x000fe4000f8e02ff */
[----:B------:R-:W-:-:S02]  /*a5a0*/  IMAD R73, R80, UR7, RZ ;  /* 0x0000000750497c24 */ /* 0x000fc4000f8e02ff */
[----:B------:R-:W-:Y:S02]  /*a5b0*/  IMAD R80, R91, UR7, RZ ;  /* 0x000000075b507c24 */ /* 0x000fe4000f8e02ff */
        /* <DEDUP_REMOVED lines=10> */
[----:B------:R-:W-:Y:S01]  /*a660*/  IMAD R81, R81, UR7, RZ ;  /* 0x0000000751517c24 */ /* 0x000fe2000f8e02ff */
[----:B--2---:R-:W-:Y:S04]  /*a670*/  STL [R1+0x5c4], R50 ;  /* 0x0005c43201007387 */ /* 0x004fe80000100800 */
[----:B------:R-:W-:Y:S04]  /*a680*/  STL [R1+0xb28], R64 ;  /* 0x000b284001007387 */ /* 0x000fe80000100800 */
[----:B------:R-:W-:Y:S04]  /*a690*/  STL [R1+0xb1c], R65 ;  /* 0x000b1c4101007387 */ /* 0x000fe80000100800 */
[----:B------:R0:W-:Y:S04]  /*a6a0*/  STL [R1+0x764], R4 ;  /* 0x0007640401007387 */ /* 0x0001e80000100800 */
[----:B----4-:R-:W-:Y:S01]  /*a6b0*/  STL [R1+0x5c0], R49 ;  /* 0x0005c03101007387 */ /* 0x010fe20000100800 */
[----:B0-----:R-:W-:-:S03]  /*a6c0*/  LEA.HI.X.SX32 R4, R66, R93, 0x1, P5 ;  /* 0x0000005d42047211 */ /* 0x001fc600028f0eff */
[----:B------:R0:W-:Y:S04]  /*a6d0*/  STL [R1+0x748], R5 ;  /* 0x0007480501007387 */ /* 0x0001e80000100800 */
[----:B------:R-:W-:Y:S04]  /*a6e0*/  STL [R1+0x77c], R6 ;  /* 0x00077c0601007387 */ /* 0x000fe80000100800 */
[----:B------:R1:W-:Y:S01]  /*a6f0*/  STL [R1+0x760], R4 ;  /* 0x0007600401007387 */ /* 0x0003e20000100800 */
[----:B0-----:R-:W-:-:S05]  /*a700*/  LEA R5, P5, R68, R92, 0x1 ;  /* 0x0000005c44057211 */ /* 0x001fca00078a08ff */
[----:B------:R0:W-:Y:S01]  /*a710*/  STL [R1+0x78c], R5 ;  /* 0x00078c0501007387 */ /* 0x0001e20000100800 */
[----:B-1----:R-:W-:Y:S02]  /*a720*/  LEA.HI.X.SX32 R4, R67, R93, 0x1, P4 ;  /* 0x0000005d43047211 */ /* 0x002fe400020f0eff */
[----:B------:R-:W-:-:S03]  /*a730*/  LEA R6, P4, R69, R92, 0x1 ;  /* 0x0000005c45067211 */ /* 0x000fc600078808ff */
[----:B------:R1:W-:Y:S01]  /*a740*/  STL [R1+0x778], R4 ;  /* 0x0007780401007387 */ /* 0x0003e20000100800 */
[----:B0-----:R-:W-:-:S03]  /*a750*/  LEA.HI.X.SX32 R5, R68, R93, 0x1, P5 ;  /* 0x0000005d44057211 */ /* 0x001fc600028f0eff */
[----:B------:R-:W-:Y:S01]  /*a760*/  STL [R1+0x79c], R6 ;  /* 0x00079c0601007387 */ /* 0x000fe20000100800 */
[----:B-1----:R-:W-:-:S03]  /*a770*/  LEA R4, P5, R70, R92, 0x1 ;  /* 0x0000005c46047211 */ /* 0x002fc600078a08ff */
[----:B------:R0:W-:Y:S04]  /*a780*/  STL [R1+0x788], R5 ;  /* 0x0007880501007387 */ /* 0x0001e80000100800 */
[----:B------:R1:W-:Y:S01]  /*a790*/  STL [R1+0x7ac], R4 ;  /* 0x0007ac0401007387 */ /* 0x0003e20000100800 */
[-C--:B0-----:R-:W-:Y:S02]  /*a7a0*/  LEA.HI.X.SX32 R5, R69, R93.reuse, 0x1, P4 ;  /* 0x0000005d45057211 */ /* 0x081fe400020f0eff */
[-C--:B------:R-:W-:Y:S02]  /*a7b0*/  LEA R6, P4, R71, R92.reuse, 0x1 ;  /* 0x0000005c47067211 */ /* 0x080fe400078808ff */
[----:B-1----:R-:W-:Y:S01]  /*a7c0*/  LEA.HI.X.SX32 R4, R70, R93, 0x1, P5 ;  /* 0x0000005d46047211 */ /* 0x002fe200028f0eff */
[----:B------:R-:W-:Y:S04]  /*a7d0*/  STL [R1+0x5b4], R48 ;  /* 0x0005b43001007387 */ /* 0x000fe80000100800 */
[----:B------:R0:W-:Y:S04]  /*a7e0*/  STL [R1+0x798], R5 ;  /* 0x0007980501007387 */ /* 0x0001e80000100800 */
[----:B------:R-:W-:Y:S04]  /*a7f0*/  STL [R1+0x7bc], R6 ;  /* 0x0007bc0601007387 */ /* 0x000fe80000100800 */
[----:B------:R1:W-:Y:S01]  /*a800*/  STL [R1+0x7a8], R4 ;  /* 0x0007a80401007387 */ /* 0x0003e20000100800 */
[----:B0-----:R-:W-:-:S03]  /*a810*/  LEA R5, P5, R72, R92, 0x1 ;  /* 0x0000005c48057211 */ /* 0x001fc600078a08ff */
[----:B---3--:R-:W-:Y:S01]  /*a820*/  STL [R1+0x5b0], R47 ;  /* 0x0005b02f01007387 */ /* 0x008fe20000100800 */
[----:B-1----:R-:W-:-:S03]  /*a830*/  LEA.HI.X.SX32 R4, R71, R93, 0x1, P4 ;  /* 0x0000005d47047211 */ /* 0x002fc600020f0eff */
[----:B------:R0:W-:Y:S01]  /*a840*/  STL [R1+0x7cc], R5 ;  /* 0x0007cc0501007387 */ /* 0x0001e20000100800 */
        /* <DEDUP_REMOVED lines=18> */
[----:B0-----:R-:W-:-:S05]  /*a970*/  LEA.HI.X.SX32 R5, R78, R93, 0x1, P5 ;  /* 0x0000005d4e057211 */ /* 0x001fca00028f0eff */
[----:B------:R0:W-:Y:S01]  /*a980*/  STL [R1+0x808], R5 ;  /* 0x0008080501007387 */ /* 0x0001e20000100800 */
[----:B-1----:R-:W-:-:S03]  /*a990*/  LEA R4, P5, R76, R92, 0x1 ;  /* 0x0000005c4c047211 */ /* 0x002fc600078a08ff */
[----:B------:R-:W-:Y:S04]  /*a9a0*/  STL [R1+0x81c], R61 ;  /* 0x00081c3d01007387 */ /* 0x000fe80000100800 */
[----:B------:R1:W-:Y:S01]  /*a9b0*/  STL [R1+0x82c], R4 ;  /* 0x00082c0401007387 */ /* 0x0003e20000100800 */
[----:B0-----:R-:W-:-:S03]  /*a9c0*/  LEA.HI.X.SX32 R5, R77, R93, 0x1, P4 ;  /* 0x0000005d4d057211 */ /* 0x001fc600020f0eff */
[----:B------:R-:W-:Y:S01]  /*a9d0*/  STL [R1+0xe18], R61 ;  /* 0x000e183d01007387 */ /* 0x000fe20000100800 */
[----:B------:R-:W-:-:S03]  /*a9e0*/  LEA R63, P4, R75, R92, 0x1 ;  /* 0x0000005c4b3f7211 */ /* 0x000fc600078808ff */
[----:B------:R-:W-:Y:S01]  /*a9f0*/  STL [R1+0xe20], R61 ;  /* 0x000e203d01007387 */ /* 0x000fe20000100800 */
[----:B-1----:R-:W-:-:S03]  /*aa00*/  LEA.HI.X.SX32 R4, R76, R93, 0x1, P5 ;  /* 0x0000005d4c047211 */ /* 0x002fc600028f0eff */
[----:B------:R-:W-:Y:S01]  /*aa10*/  STL [R1+0xe28], R61 ;  /* 0x000e283d01007387 */ /* 0x000fe20000100800 */
[----:B------:R-:W-:-:S03]  /*aa20*/  LEA R62, P5, R74, R92, 0x1 ;  /* 0x0000005c4a3e7211 */ /* 0x000fc600078a08ff */
[----:B------:R-:W-:Y:S04]  /*aa30*/  STL [R1+0xe30], R61 ;  /* 0x000e303d01007387 */ /* 0x000fe80000100800 */
[----:B------:R-:W-:Y:S04]  /*aa40*/  STL [R1+0xe38], R61 ;  /* 0x000e383d01007387 */ /* 0x000fe80000100800 */
[----:B------:R0:W-:Y:S04]  /*aa50*/  STL [R1+0x818], R5 ;  /* 0x0008180501007387 */ /* 0x0001e80000100800 */
[----:B------:R1:W-:Y:S01]  /*aa60*/  STL [R1+0x828], R4 ;  /* 0x0008280401007387 */ /* 0x0003e20000100800 */
[----:B0-----:R-:W-:-:S03]  /*aa70*/  LEA.HI.X.SX32 R5, R75, R93, 0x1, P4 ;  /* 0x0000005d4b057211 */ /* 0x001fc600020f0eff */
[----:B------:R-:W-:Y:S01]  /*aa80*/  STL [R1+0x83c], R63 ;  /* 0x00083c3f01007387 */ /* 0x000fe20000100800 */
[----:B-1----:R-:W-:-:S03]  /*aa90*/  LEA R4, P4, R87, R92, 0x1 ;  /* 0x0000005c57047211 */ /* 0x002fc600078808ff */
[----:B------:R-:W-:Y:S04]  /*aaa0*/  STL [R1+0x84c], R62 ;  /* 0x00084c3e01007387 */ /* 0x000fe80000100800 */
[----:B------:R0:W-:Y:S04]  /*aab0*/  STL [R1+0x838], R5 ;  /* 0x0008380501007387 */ /* 0x0001e80000100800 */
[----:B------:R1:W-:Y:S01]  /*aac0*/  STL [R1+0x85c], R4 ;  /* 0x00085c0401007387 */ /* 0x0003e20000100800 */
[----:B0-----:R-:W-:Y:S02]  /*aad0*/  LEA.HI.X.SX32 R5, R74, R93, 0x1, P5 ;  /* 0x0000005d4a057211 */ /* 0x001fe400028f0eff */
[----:B-1----:R-:W-:-:S03]  /*aae0*/  LEA R4, P5, R89, R92, 0x1 ;  /* 0x0000005c59047211 */ /* 0x002fc600078a08ff */
[----:B------:R0:W-:Y:S01]  /*aaf0*/  STL [R1+0x848], R5 ;  /* 0x0008480501007387 */ /* 0x0001e20000100800 */
[----:B------:R-:W-:-:S03]  /*ab00*/  IMAD R70, R82, UR7, RZ ;  /* 0x0000000752467c24 */ /* 0x000fc6000f8e02ff */
[----:B------:R1:W-:Y:S01]  /*ab10*/  STL [R1+0x86c], R4 ;  /* 0x00086c0401007387 */ /* 0x0003e20000100800 */
[-C--:B0-----:R-:W-:Y:S02]  /*ab20*/  LEA.HI.X.SX32 R5, R87, R93.reuse, 0x1, P4 ;  /* 0x0000005d57057211 */ /* 0x081fe400020f0eff */
[-C--:B------:R-:W-:Y:S02]  /*ab30*/  LEA R58, P4, R85, R92.reuse, 0x1 ;  /* 0x0000005c553a7211 */ /* 0x080fe400078808ff */
[-C--:B-1----:R-:W-:Y:S02]  /*ab40*/  LEA.HI.X.SX32 R4, R89, R93.reuse, 0x1, P5 ;  /* 0x0000005d59047211 */ /* 0x082fe400028f0eff */
[-C--:B------:R-:W-:Y:S01]  /*ab50*/  LEA R57, P5, R83, R92.reuse, 0x1 ;  /* 0x0000005c53397211 */ /* 0x080fe200078a08ff */
[----:B------:R0:W-:Y:S01]  /*ab60*/  STL [R1+0x858], R5 ;  /* 0x0008580501007387 */ /* 0x0001e20000100800 */
[----:B------:R-:W-:Y:S02]  /*ab70*/  LEA.HI.X.SX32 R59, R85, R93, 0x1, P4 ;  /* 0x0000005d553b7211 */ /* 0x000fe400020f0eff */
[----:B------:R-:W-:Y:S01]  /*ab80*/  LEA R56, P4, R81, R92, 0x1 ;  /* 0x0000005c51387211 */ /* 0x000fe200078808ff */
[----:B------:R1:W-:Y:S01]  /*ab90*/  STL [R1+0x868], R4 ;  /* 0x0008680401007387 */ /* 0x0003e20000100800 */
[----:B------:R-:W-:-:S03]  /*aba0*/  IMAD R69, R84, UR7, RZ ;  /* 0x0000000754457c24 */ /* 0x000fc6000f8e02ff */
[----:B------:R-:W-:Y:S01]  /*abb0*/  STL [R1+0x87c], R58 ;  /* 0x00087c3a01007387 */ /* 0x000fe20000100800 */
[----:B0-----:R-:W-:-:S03]  /*abc0*/  LEA.HI.X.SX32 R5, R83, R93, 0x1, P5 ;  /* 0x0000005d53057211 */ /* 0x001fc600028f0eff */
[----:B------:R-:W-:Y:S01]  /*abd0*/  STL [R1+0x88c], R57 ;  /* 0x00088c3901007387 */ /* 0x000fe20000100800 */
[----:B-1----:R-:W-:-:S03]  /*abe0*/  LEA R4, P5, R70, R92, 0x1 ;  /* 0x0000005c46047211 */ /* 0x002fc600078a08ff */
[----:B------:R-:W-:Y:S01]  /*abf0*/  STL [R1+0x878], R59 ;  /* 0x0008783b01007387 */ /* 0x000fe20000100800 */
[----:B------:R-:W-:-:S03]  /*ac00*/  IMAD R68, R88, UR7, RZ ;  /* 0x0000000758447c24 */ /* 0x000fc6000f8e02ff */
[----:B------:R0:W-:Y:S01]  /*ac10*/  STL [R1+0x888], R5 ;  /* 0x0008880501007387 */ /* 0x0001e20000100800 */
[----:B------:R-:W-:-:S03]  /*ac20*/  IMAD R67, R45, UR7, RZ ;  /* 0x000000072d437c24 */ /* 0x000fc6000f8e02ff */
[----:B------:R-:W-:Y:S04]  /*ac30*/  STL [R1+0x89c], R56 ;  /* 0x00089c3801007387 */ /* 0x000fe80000100800 */
[----:B------:R1:W-:Y:S01]  /*ac40*/  STL [R1+0x8ac], R4 ;  /* 0x0008ac0401007387 */ /* 0x0003e20000100800 */
[-C--:B0-----:R-:W-:Y:S02]  /*ac50*/  LEA.HI.X.SX32 R5, R81, R93.reuse, 0x1, P4 ;  /* 0x0000005d51057211 */ /* 0x081fe400020f0eff */
[-C--:B------:R-:W-:Y:S02]  /*ac60*/  LEA R55, P4, R69, R92.reuse, 0x1 ;  /* 0x0000005c45377211 */ /* 0x080fe400078808ff */
[----:B-1----:R-:W-:Y:S01]  /*ac70*/  LEA.HI.X.SX32 R4, R70, R93, 0x1, P5 ;  /* 0x0000005d46047211 */ /* 0x002fe200028f0eff */
[----:B------:R0:W-:Y:S01]  /*ac80*/  STL [R1+0x898], R5 ;  /* 0x0008980501007387 */ /* 0x0001e20000100800 */
[----:B------:R-:W-:-:S03]  /*ac90*/  LEA R53, P5, R68, R92, 0x1 ;  /* 0x0000005c44357211 */ /* 0x000fc600078a08ff */
[----:B------:R1:W-:Y:S01]  /*aca0*/  STL [R1+0x8a8], R4 ;  /* 0x0008a80401007387 */ /* 0x0003e20000100800 */
[----:B------:R-:W-:Y:S01]  /*acb0*/  IMAD R66, R44, UR7, RZ ;  /* 0x000000072c427c24 */ /* 0x000fe2000f8e02ff */
[----:B0-----:R-:W-:Y:S02]  /*acc0*/  LEA.HI.X.SX32 R5, R69, R93, 0x1, P4 ;  /* 0x0000005d45057211 */ /* 0x001fe400020f0eff */
[----:B------:R-:W-:Y:S01]  /*acd0*/  STL [R1+0x8bc], R55 ;  /* 0x0008bc3701007387 */ /* 0x000fe20000100800 */
[----:B-1----:R-:W-:-:S03]  /*ace0*/  LEA R4, P4, R67, R92, 0x1 ;  /* 0x0000005c43047211 */ /* 0x002fc600078808ff */
[----:B------:R-:W-:Y:S01]  /*acf0*/  STL [R1+0x8cc], R53 ;  /* 0x0008cc3501007387 */ /* 0x000fe20000100800 */
[----:B------:R-:W-:-:S03]  /*ad00*/  LEA.HI.X.SX32 R54, R68, R93, 0x1, P5 ;  /* 0x0000005d44367211 */ /* 0x000fc600028f0eff */
[----:B------:R-:W-:Y:S01]  /*ad10*/  STL [R1+0x8b8], R5 ;  /* 0x0008b80501007387 */ /* 0x000fe20000100800 */
[----:B------:R-:W-:-:S03]  /*ad20*/  IMAD R73, R43, UR7, RZ ;  /* 0x000000072b497c24 */ /* 0x000fc6000f8e02ff */
[----:B------:R0:W-:Y:S01]  /*ad30*/  STL [R1+0x8dc], R4 ;  /* 0x0008dc0401007387 */ /* 0x0001e20000100800 */
[-C--:B------:R-:W-:Y:S01]  /*ad40*/  LEA R52, P5, R66, R92.reuse, 0x1 ;  /* 0x0000005c42347211 */ /* 0x080fe200078a08ff */
[----:B------:R-:W-:Y:S02]  /*ad50*/  IMAD R72, R42, UR7, RZ ;  /* 0x000000072a487c24 */ /* 0x000fe4000f8e02ff */
[----:B------:R-:W-:Y:S01]  /*ad60*/  STL [R1+0x8c8], R54 ;  /* 0x0008c83601007387 */ /* 0x000fe20000100800 */
[----:B0-----:R-:W-:Y:S02]  /*ad70*/  LEA.HI.X.SX32 R4, R67, R93, 0x1, P4 ;  /* 0x0000005d43047211 */ /* 0x001fe400020f0eff */
[----:B------:R-:W-:-:S03]  /*ad80*/  LEA R50, P4, R73, R92, 0x1 ;  /* 0x0000005c49327211 */ /* 0x000fc600078808ff */
[----:B------:R0:W-:Y:S01]  /*ad90*/  STL [R1+0x8d8], R4 ;  /* 0x0008d80401007387 */ /* 0x0001e20000100800 */
[----:B------:R-:W-:Y:S01]  /*ada0*/  IMAD R71, R41, UR7, RZ ;  /* 0x0000000729477c24 */ /* 0x000fe2000f8e02ff */
[-C--:B------:R-:W-:Y:S02]  /*adb0*/  LEA.HI.X.SX32 R51, R73, R93.reuse, 0x1, P4 ;  /* 0x0000005d49337211 */ /* 0x080fe400020f0eff */
[----:B------:R-:W-:Y:S01]  /*adc0*/  STL [R1+0x8ec], R52 ;  /* 0x0008ec3401007387 */ /* 0x000fe20000100800 */
[----:B0-----:R-:W-:Y:S02]  /*add0*/  LEA.HI.X.SX32 R4, R66, R93, 0x1, P5 ;  /* 0x0000005d42047211 */ /* 0x001fe400028f0eff */
[-C--:B------:R-:W-:Y:S01]  /*ade0*/  LEA R49, P5, R72, R92.reuse, 0x1 ;  /* 0x0000005c48317211 */ /* 0x080fe200078a08ff */
[----:B------:R-:W-:Y:S02]  /*adf0*/  IMAD R70, R39, UR7, RZ ;  /* 0x0000000727467c24 */ /* 0x000fe4000f8e02ff */
[----:B------:R0:W-:Y:S01]  /*ae00*/  STL [R1+0x8e8], R4 ;  /* 0x0008e80401007387 */ /* 0x0001e20000100800 */
[----:B------:R-:W-:-:S03]  /*ae10*/  LEA R48, P4, R71, R92, 0x1 ;  /* 0x0000005c47307211 */ /* 0x000fc600078808ff */
[----:B------:R-:W-:Y:S01]  /*ae20*/  STL [R1+0x8fc], R50 ;  /* 0x0008fc3201007387 */ /* 0x000fe20000100800 */
[----:B0-----:R-:W-:-:S03]  /*ae30*/  LEA.HI.X.SX32 R4, R72, R93, 0x1, P5 ;  /* 0x0000005d48047211 */ /* 0x001fc600028f0eff */
[----:B------:R-:W-:Y:S01]  /*ae40*/  STL [R1+0x90c], R49 ;  /* 0x00090c3101007387 */ /* 0x000fe20000100800 */
[----:B------:R-:W-:-:S03]  /*ae50*/  LEA R47, P5, R70, R92, 0x1 ;  /* 0x0000005c462f7211 */ /* 0x000fc600078a08ff */
[----:B------:R-:W-:Y:S04]  /*ae60*/  STL [R1+0x8f8], R51 ;  /* 0x0008f83301007387 */ /* 0x000fe80000100800 */
[----:B------:R0:W-:Y:S01]  /*ae70*/  STL [R1+0x908], R4 ;  /* 0x0009080401007387 */ /* 0x0001e20000100800 */
[----:B------:R-:W-:-:S03]  /*ae80*/  IMAD R68, R38, UR7, RZ ;  /* 0x0000000726447c24 */ /* 0x000fc6000f8e02ff */
[----:B------:R-:W-:Y:S01]  /*ae90*/  STL [R1+0x91c], R48 ;  /* 0x00091c3001007387 */ /* 0x000fe20000100800 */
[----:B0-----:R-:W-:-:S03]  /*aea0*/  LEA.HI.X.SX32 R4, R71, R93, 0x1, P4 ;  /* 0x0000005d47047211 */ /* 0x001fc600020f0eff */
[----:B------:R-:W-:Y:S01]  /*aeb0*/  STL [R1+0x92c], R47 ;  /* 0x00092c2f01007387 */ /* 0x000fe20000100800 */
[----:B------:R-:W-:-:S03]  /*aec0*/  IMAD R66, R37, UR7, RZ ;  /* 0x0000000725427c24 */ /* 0x000fc6000f8e02ff */
[----:B------:R0:W-:Y:S01]  /*aed0*/  STL [R1+0x918], R4 ;  /* 0x0009180401007387 */ /* 0x0001e20000100800 */
[-C--:B------:R-:W-:Y:S01]  /*aee0*/  LEA R46, P4, R68, R92.reuse, 0x1 ;  /* 0x0000005c442e7211 */ /* 0x080fe200078808ff */
[----:B------:R-:W-:Y:S01]  /*aef0*/  IMAD R33, R33, UR7, RZ ;  /* 0x0000000721217c24 */ /* 0x000fe2000f8e02ff */
[----:B0-----:R-:W-:Y:S02]  /*af00*/  LEA.HI.X.SX32 R4, R70, R93, 0x1, P5 ;  /* 0x0000005d46047211 */ /* 0x001fe400028f0eff */
[----:B------:R-:W-:-:S03]  /*af10*/  LEA R45, P5, R66, R92, 0x1 ;  /* 0x0000005c422d7211 */ /* 0x000fc600078a08ff */
[----:B------:R0:W-:Y:S01]  /*af20*/  STL [R1+0x928], R4 ;  /* 0x0009280401007387 */ /* 0x0001e20000100800 */
[----:B------:R-:W-:Y:S02]  /*af30*/  IMAD R32, R32, UR7, RZ ;  /* 0x0000000720207c24 */ /* 0x000fe4000f8e02ff */
[----:B------:R-:W-:Y:S01]  /*af40*/  IMAD R15, R15, UR7, RZ ;  /* 0x000000070f0f7c24 */ /* 0x000fe2000f8e02ff */
[----:B------:R-:W-:Y:S01]  /*af50*/  STL [R1+0x93c], R46 ;  /* 0x00093c2e01007387 */ /* 0x000fe20000100800 */
[----:B0-----:R-:W-:-:S03]  /*af60*/  LEA.HI.X.SX32 R4, R68, R93, 0x1, P4 ;  /* 0x0000005d44047211 */ /* 0x001fc600020f0eff */
[----:B------:R-:W-:Y:S01]  /*af70*/  STL [R1+0x94c], R45 ;  /* 0x00094c2d01007387 */ /* 0x000fe20000100800 */
[CC--:B------:R-:W-:Y:S01]  /*af80*/  LEA R44, P4, R33.reuse, R92.reuse, 0x1 ;  /* 0x0000005c212c7211 */ /* 0x0c0fe200078808ff */
[----:B------:R-:W-:Y:S02]  /*af90*/  IMAD R30, R30, UR7, RZ ;  /* 0x000000071e1e7c24 */ /* 0x000fe4000f8e02ff */
[----:B------:R0:W-:Y:S01]  /*afa0*/  STL [R1+0x938], R4 ;  /* 0x0009380401007387 */ /* 0x0001e20000100800 */
[-C--:B------:R-:W-:Y:S01]  /*afb0*/  LEA.HI.X.SX32 R9, R33, R93.reuse, 0x1, P4 ;  /* 0x0000005d21097211 */ /* 0x080fe200020f0eff */
[----:B------:R-:W-:Y:S01]  /*afc0*/  IMAD R28, R28, UR7, RZ ;  /* 0x000000071c1c7c24 */ /* 0x000fe2000f8e02ff */
[CC--:B------:R-:W-:Y:S01]  /*afd0*/  LEA R42, P4, R15.reuse, R92.reuse, 0x1 ;  /* 0x0000005c0f2a7211 */ /* 0x0c0fe200078808ff */
[----:B------:R-:W-:Y:S01]  /*afe0*/  IMAD R8, R8, UR7, RZ ;  /* 0x0000000708087c24 */ /* 0x000fe2000f8e02ff */
[-C--:B0-----:R-:W-:Y:S02]  /*aff0*/  LEA.HI.X.SX32 R4, R66, R93.reuse, 0x1, P5 ;  /* 0x0000005d42047211 */ /* 0x081fe400028f0eff */
[----:B------:R-:W-:Y:S01]  /*b000*/  LEA R43, P5, R32, R92, 0x1 ;  /* 0x0000005c202b7211 */ /* 0x000fe200078a08ff */
[----:B------:R-:W-:Y:S01]  /*b010*/  IMAD R18, R18, UR7, RZ ;  /* 0x0000000712127c24 */ /* 0x000fe2000f8e02ff */
[----:B------:R-:W-:-:S02]  /*b020*/  LEA.HI.X.SX32 R7, R15, R93, 0x1, P4 ;  /* 0x0000005d0f077211 */ /* 0x000fc400020f0eff */
[-C--:B------:R-:W-:Y:S02]  /*b030*/  LEA.HI.X.SX32 R6, R32, R93.reuse, 0x1, P5 ;  /* 0x0000005d20067211 */ /* 0x080fe400028f0eff */
[-C--:B------:R-:W-:Y:S01]  /*b040*/  LEA R39, P5, R30, R92.reuse, 0x1 ;  /* 0x0000005c1e277211 */ /* 0x080fe200078a08ff */
[----:B------:R0:W-:Y:S01]  /*b050*/  STL [R1+0x948], R4 ;  /* 0x0009480401007387 */ /* 0x0001e20000100800 */
[-C--:B------:R-:W-:Y:S01]  /*b060*/  LEA R15, P4, R28, R92.reuse, 0x1 ;  /* 0x0000005c1c0f7211 */ /* 0x080fe200078808ff */
[----:B------:R-:W-:Y:S02]  /*b070*/  IMAD R14, R14, UR7, RZ ;  /* 0x000000070e0e7c24 */ /* 0x000fe4000f8e02ff */
[----:B------:R-:W-:Y:S01]  /*b080*/  IMAD R25, R25, UR7, RZ ;  /* 0x0000000719197c24 */ /* 0x000fe2000f8e02ff */
[----:B------:R-:W-:Y:S02]  /*b090*/  LEA.HI.X.SX32 R5, R28, R93, 0x1, P4 ;  /* 0x0000005d1c057211 */ /* 0x000fe400020f0eff */
[----:B------:R-:W-:-:S02]  /*b0a0*/  LEA R37, P4, R18, R92, 0x1 ;  /* 0x0000005c12257211 */ /* 0x000fc400078808ff */
[-C--:B0-----:R-:W-:Y:S02]  /*b0b0*/  LEA.HI.X.SX32 R4, R30, R93.reuse, 0x1, P5 ;  /* 0x0000005d1e047211 */ /* 0x081fe400028f0eff */
[-C--:B------:R-:W-:Y:S01]  /*b0c0*/  LEA R38, P5, R8, R92.reuse, 0x1 ;  /* 0x0000005c08267211 */ /* 0x080fe200078a08ff */
[----:B------:R-:W-:Y:S01]  /*b0d0*/  IMAD R69, R36, UR7, RZ ;  /* 0x0000000724457c24 */ /* 0x000fe2000f8e02ff */
[----:B------:R-:W-:Y:S01]  /*b0e0*/  STL [R1+0x754], R44 ;  /* 0x0007542c01007387 */ /* 0x000fe20000100800 */
[----:B------:R-:W-:Y:S01]  /*b0f0*/  IMAD R16, R16, UR7, RZ ;  /* 0x0000000710107c24 */ /* 0x000fe2000f8e02ff */
[-C--:B------:R-:W-:Y:S01]  /*b100*/  LEA.HI.X.SX32 R8, R8, R93.reuse, 0x1, P5 ;  /* 0x0000005d08087211 */ /* 0x080fe200028f0eff */
[----:B------:R-:W-:Y:S01]  /*b110*/  IMAD R67, R35, UR7, RZ ;  /* 0x0000000723437c24 */ /* 0x000fe2000f8e02ff */
[----:B------:R-:W-:Y:S01]  /*b120*/  STL [R1+0x76c], R43 ;  /* 0x00076c2b01007387 */ /* 0x000fe20000100800 */
[-C--:B------:R-:W-:Y:S01]  /*b130*/  LEA R36, P5, R14, R92.reuse, 0x1 ;  /* 0x0000005c0e247211 */ /* 0x080fe200078a08ff */
[----:B------:R-:W-:Y:S01]  /*b140*/  IMAD R13, R13, UR7, RZ ;  /* 0x000000070d0d7c24 */ /* 0x000fe2000f8e02ff */
[----:B------:R-:W-:Y:S01]  /*b150*/  LEA.HI.X.SX32 R18, R18, R93, 0x1, P4 ;  /* 0x0000005d12127211 */ /* 0x000fe200020f0eff */
[----:B------:R-:W-:Y:S01]  /*b160*/  STL [R1+0x750], R9 ;  /* 0x0007500901007387 */ /* 0x000fe20000100800 */
[----:B------:R-:W-:Y:S01]  /*b170*/  LEA R35, P4, R25, R92, 0x1 ;  /* 0x0000005c19237211 */ /* 0x000fe200078808ff */
[----:B------:R-:W-:-:S02]  /*b180*/  IMAD R66, R34, UR7, RZ ;  /* 0x0000000722427c24 */ /* 0x000fc4000f8e02ff */
[----:B------:R-:W-:Y:S01]  /*b190*/  STL [R1+0x784], R42 ;  /* 0x0007842a01007387 */ /* 0x000fe20000100800 */
[----:B------:R-:W-:Y:S01]  /*b1a0*/  LEA.HI.X.SX32 R14, R14, R93, 0x1, P5 ;  /* 0x0000005d0e0e7211 */ /* 0x000fe200028f0eff */
[----:B------:R-:W-:Y:S02]  /*b1b0*/  IMAD R0, R0, UR7, RZ ;  /* 0x0000000700007c24 */ /* 0x000fe4000f8e02ff */
[----:B------:R-:W-:Y:S01]  /*b1c0*/  STL [R1+0x768], R6 ;  /* 0x0007680601007387 */ /* 0x000fe20000100800 */
[----:B------:R-:W-:-:S03]  /*b1d0*/  LEA R34, P5, R16, R92, 0x1 ;  /* 0x0000005c10227211 */ /* 0x000fc600078a08ff */
[----:B------:R-:W-:Y:S01]  /*b1e0*/  STL [R1+0x794], R39 ;  /* 0x0007942701007387 */ /* 0x000fe20000100800 */
[----:B------:R-:W-:Y:S01]  /*b1f0*/  LEA.HI.X.SX32 R41, R25, R93, 0x1, P4 ;  /* 0x0000005d19297211 */ /* 0x000fe200020f0eff */
[----:B------:R-:W-:Y:S02]  /*b200*/  IMAD R22, R22, UR7, RZ ;  /* 0x0000000716167c24 */ /* 0x000fe4000f8e02ff */
[----:B------:R-:W-:Y:S01]  /*b210*/  STL [R1+0x780], R7 ;  /* 0x0007800701007387 */ /* 0x000fe20000100800 */
[----:B------:R-:W-:-:S03]  /*b220*/  LEA R32, P4, R13, R92, 0x1 ;  /* 0x0000005c0d207211 */ /* 0x000fc600078808ff */
[----:B------:R-:W-:Y:S01]  /*b230*/  STL [R1+0x7a4], R15 ;  /* 0x0007a40f01007387 */ /* 0x000fe20000100800 */
[----:B------:R-:W-:Y:S01]  /*b240*/  IMAD R68, R31, UR7, RZ ;  /* 0x000000071f447c24 */ /* 0x000fe2000f8e02ff */
[-C--:B------:R-:W-:Y:S02]  /*b250*/  LEA.HI.X.SX32 R16, R16, R93.reuse, 0x1, P5 ;  /* 0x0000005d10107211 */ /* 0x080fe400028f0eff */
[----:B------:R-:W-:Y:S01]  /*b260*/  STL [R1+0x790], R4 ;  /* 0x0007900401007387 */ /* 0x000fe20000100800 */
[----:B------:R-:W-:Y:S01]  /*b270*/  IMAD R19, R19, UR7, RZ ;  /* 0x0000000713137c24 */ /* 0x000fe2000f8e02ff */
[----:B------:R-:W-:Y:S02]  /*b280*/  LEA R31, P5, R0, R92, 0x1 ;  /* 0x0000005c001f7211 */ /* 0x000fe400078a08ff */
[----:B------:R-:W-:Y:S01]  /*b290*/  STL [R1+0x7b4], R38 ;  /* 0x0007b42601007387 */ /* 0x000fe20000100800 */
[----:B------:R-:W-:-:S03]  /*b2a0*/  LEA.HI.X.SX32 R33, R13, R93, 0x1, P4 ;  /* 0x0000005d0d217211 */ /* 0x000fc600020f0eff */
[----:B------:R-:W-:Y:S01]  /*b2b0*/  STL [R1+0x7a0], R5 ;  /* 0x0007a00501007387 */ /* 0x000fe20000100800 */
[----:B------:R-:W-:Y:S01]  /*b2c0*/  IMAD R20, R20, UR7, RZ ;  /* 0x0000000714147c24 */ /* 0x000fe2000f8e02ff */
[----:B------:R-:W-:Y:S02]  /*b2d0*/  LEA R13, P4, R22, R92, 0x1 ;  /* 0x0000005c160d7211 */ /* 0x000fe400078808ff */
[----:B------:R-:W-:Y:S01]  /*b2e0*/  STL [R1+0x7c4], R37 ;  /* 0x0007c42501007387 */ /* 0x000fe20000100800 */
[----:B------:R-:W-:-:S03]  /*b2f0*/  LEA.HI.X.SX32 R0, R0, R93, 0x1, P5 ;  /* 0x0000005d00007211 */ /* 0x000fc600028f0eff */
[----:B------:R-:W-:Y:S01]  /*b300*/  STL [R1+0x7b0], R8 ;  /* 0x0007b00801007387 */ /* 0x000fe20000100800 */
[----:B------:R-:W-:-:S03]  /*b310*/  IMAD R17, R17, UR7, RZ ;  /* 0x0000000711117c24 */ /* 0x000fc6000f8e02ff */
[----:B------:R-:W-:Y:S01]  /*b320*/  STL [R1+0x7d4], R36 ;  /* 0x0007d42401007387 */ /* 0x000fe20000100800 */
[----:B------:R-:W-:-:S03]  /*b330*/  LEA R28, P5, R19, R92, 0x1 ;  /* 0x0000005c131c7211 */ /* 0x000fc600078a08ff */
[----:B------:R-:W-:Y:S01]  /*b340*/  STL [R1+0x7c0], R18 ;  /* 0x0007c01201007387 */ /* 0x000fe20000100800 */
[----:B------:R-:W-:Y:S01]  /*b350*/  IMAD R72, R26, UR7, RZ ;  /* 0x000000071a487c24 */ /* 0x000fe2000f8e02ff */
[----:B------:R-:W-:Y:S02]  /*b360*/  LEA.HI.X.SX32 R30, R22, R93, 0x1, P4 ;  /* 0x0000005d161e7211 */ /* 0x000fe400020f0eff */
[----:B------:R-:W-:Y:S01]  /*b370*/  STL [R1+0x7e4], R35 ;  /* 0x0007e42301007387 */ /* 0x000fe20000100800 */
[----:B------:R-:W-:-:S03]  /*b380*/  LEA R26, P4, R20, R92, 0x1 ;  /* 0x0000005c141a7211 */ /* 0x000fc600078808ff */
[----:B------:R-:W-:Y:S01]  /*b390*/  STL [R1+0x7d0], R14 ;  /* 0x0007d00e01007387 */ /* 0x000fe20000100800 */
[----:B------:R-:W-:-:S03]  /*b3a0*/  IMAD R70, R29, UR7, RZ ;  /* 0x000000071d467c24 */ /* 0x000fc6000f8e02ff */
[----:B------:R-:W-:Y:S01]  /*b3b0*/  STL [R1+0x7f4], R34 ;  /* 0x0007f42201007387 */ /* 0x000fe20000100800 */
[----:B------:R-:W-:-:S03]  /*b3c0*/  LEA.HI.X.SX32 R29, R19, R93, 0x1, P5 ;  /* 0x0000005d131d7211 */ /* 0x000fc600028f0eff */
[----:B------:R-:W-:Y:S01]  /*b3d0*/  STL [R1+0x7e0], R41 ;  /* 0x0007e02901007387 */ /* 0x000fe20000100800 */
[----:B------:R-:W-:Y:S01]  /*b3e0*/  IMAD R71, R27, UR7, RZ ;  /* 0x000000071b477c24 */ /* 0x000fe2000f8e02ff */
[-C--:B------:R-:W-:Y:S02]  /*b3f0*/  LEA R19, P5, R17, R92.reuse, 0x1 ;  /* 0x0000005c11137211 */ /* 0x080fe400078a08ff */
        /* <DEDUP_REMOVED lines=15> */
[----:B------:R-:W-:-:S03]  /*b4f0*/  LEA R17, P4, R66, R92, 0x1 ;  /* 0x0000005c42117211 */ /* 0x000fc600078808ff */
[----:B------:R-:W-:Y:S01]  /*b500*/  STL [R1+0x820], R30 ;  /* 0x0008201e01007387 */ /* 0x000fe20000100800 */
[----:B------:R-:W-:-:S03]  /*b510*/  LEA.HI.X.SX32 R22, R67, R93, 0x1, P5 ;  /* 0x0000005d43167211 */ /* 0x000fc600028f0eff */
[----:B------:R-:W-:Y:S01]  /*b520*/  STL [R1+0x844], R26 ;  /* 0x0008441a01007387 */ /* 0x000fe20000100800 */
[----:B------:R-:W-:-:S03]  /*b530*/  LEA R91, P5, R68, R92, 0x1 ;  /* 0x0000005c445b7211 */ /* 0x000fc600078a08ff */
[----:B------:R-:W-:Y:S01]  /*b540*/  STL [R1+0x830], R29 ;  /* 0x0008301d01007387 */ /* 0x000fe20000100800 */
[----:B------:R-:W-:-:S03]  /*b550*/  IMAD R67, R3, UR7, RZ ;  /* 0x0000000703437c24 */ /* 0x000fc6000f8e02ff */
        /* <DEDUP_REMOVED lines=21> */
[----:B------:R-:W-:Y:S01]  /*b6b0*/  IMAD R70, R86, UR7, RZ ;  /* 0x0000000756467c24 */ /* 0x000fe2000f8e02ff */
[----:B------:R-:W-:Y:S02]  /*b6c0*/  LEA.HI.X.SX32 R88, R72, R93, 0x1, P4 ;  /* 0x0000005d48587211 */ /* 0x000fe400020f0eff */
[----:B------:R-:W-:Y:S04]  /*b6d0*/  STL [R1+0x890], R12 ;  /* 0x0008900c01007387 */ /* 0x000fe80000100800 */
[----:B------:R-:W-:Y:S04]  /*b6e0*/  STL [R1+0x8b4], R89 ;  /* 0x0008b45901007387 */ /* 0x000fe80000100800 */
[----:B------:R-:W-:Y:S04]  /*b6f0*/  STL [R1+0x8a0], R90 ;  /* 0x0008a05a01007387 */ /* 0x000fe80000100800 */
[----:B------:R-:W2:Y:S01]  /*b700*/  LDL.LU R86, [R1+0xe44] ;  /* 0x000e440001567983 */ /* 0x000ea20000300800 */
[----:B------:R-:W-:-:S03]  /*b710*/  IMAD R69, R11, UR7, RZ ;  /* 0x000000070b457c24 */ /* 0x000fc6000f8e02ff */
[----:B------:R-:W-:Y:S04]  /*b720*/  STL [R1+0x8c4], R87 ;  /* 0x0008c45701007387 */ /* 0x000fe80000100800 */
[----:B------:R-:W-:Y:S04]  /*b730*/  STL [R1+0x8b0], R2 ;  /* 0x0008b00201007387 */ /* 0x000fe80000100800 */
[----:B------:R-:W-:Y:S04]  /*b740*/  STL [R1+0x8d4], R84 ;  /* 0x0008d45401007387 */ /* 0x000fe80000100800 */
[----:B------:R-:W-:Y:S04]  /*b750*/  STL [R1+0x8c0], R88 ;  /* 0x0008c05801007387 */ /* 0x000fe80000100800 */
[----:B------:R-:W3:Y:S01]  /*b760*/  LDL.LU R11, [R1+0xe40] ;  /* 0x000e4000010b7983 */ /* 0x000ee20000300800 */
[----:B------:R-:W-:-:S02]  /*b770*/  LEA R82, P4, R74, R92, 0x1 ;  /* 0x0000005c4a527211 */ /* 0x000fc400078808ff */
[-C--:B------:R-:W-:Y:S02]  /*b780*/  LEA.HI.X.SX32 R85, R73, R93.reuse, 0x1, P5 ;  /* 0x0000005d49557211 */ /* 0x080fe400028f0eff */
[CC--:B------:R-:W-:Y:S02]  /*b790*/  LEA R80, P5, R75.reuse, R92.reuse, 0x1 ;  /* 0x0000005c4b507211 */ /* 0x0c0fe400078a08ff */
[-C--:B------:R-:W-:Y:S02]  /*b7a0*/  LEA.HI.X.SX32 R83, R74, R93.reuse, 0x1, P4 ;  /* 0x0000005d4a537211 */ /* 0x080fe400020f0eff */
[CC--:B------:R-:W-:Y:S02]  /*b7b0*/  LEA R79, P4, R76.reuse, R92.reuse, 0x1 ;  /* 0x0000005c4c4f7211 */ /* 0x0c0fe400078808ff */
[-C--:B------:R-:W-:Y:S02]  /*b7c0*/  LEA.HI.X.SX32 R81, R75, R93.reuse, 0x1, P5 ;  /* 0x0000005d4b517211 */ /* 0x080fe400028f0eff */
[----:B------:R-:W-:Y:S01]  /*b7d0*/  LEA R78, P5, R67, R92, 0x1 ;  /* 0x0000005c434e7211 */ /* 0x000fe200078a08ff */
[----:B------:R-:W-:Y:S01]  /*b7e0*/  STL [R1+0x8e4], R82 ;  /* 0x0008e45201007387 */ /* 0x000fe20000100800 */
[----:B------:R-:W-:-:S02]  /*b7f0*/  LEA.HI.X.SX32 R76, R76, R93, 0x1, P4 ;  /* 0x0000005d4c4c7211 */ /* 0x000fc400020f0eff */
[-C--:B------:R-:W-:Y:S01]  /*b800*/  LEA R73, P4, R77, R92.reuse, 0x1 ;  /* 0x0000005c4d497211 */ /* 0x080fe200078808ff */
[----:B------:R-:W-:Y:S01]  /*b810*/  STL [R1+0x8d0], R85 ;  /* 0x0008d05501007387 */ /* 0x000fe20000100800 */
[-C--:B------:R-:W-:Y:S01]  /*b820*/  LEA.HI.X.SX32 R75, R67, R93.reuse, 0x1, P5 ;  /* 0x0000005d434b7211 */ /* 0x080fe200028f0eff */
[----:B------:R-:W-:Y:S01]  /*b830*/  IMAD R68, R40, UR7, RZ ;  /* 0x0000000728447c24 */ /* 0x000fe2000f8e02ff */
[----:B------:R-:W-:Y:S01]  /*b840*/  LEA R72, P5, R70, R92, 0x1 ;  /* 0x0000005c46487211 */ /* 0x000fe200078a08ff */
        /* <DEDUP_REMOVED lines=14> */
[----:B------:R-:W-:-:S03]  /*b930*/  LEA.HI.X.SX32 R64, R68, R93, 0x1, P5 ;  /* 0x0000005d44407211 */ /* 0x000fc600028f0eff */
        /* <DEDUP_REMOVED lines=9> */
[----:B--2---:R-:W-:Y:S01]  /*b9d0*/  VIADD R67, R86, 0xffffffe9 ;  /* 0xffffffe956437836 */ /* 0x004fe20000000000 */
[----:B---3--:R-:W-:-:S02]  /*b9e0*/  ISETP.GE.U32.AND P5, PT, R11, 0x7fffffb2, PT ;  /* 0x7fffffb20b00780c */ /* 0x008fc40003fa6070 */
[----:B------:R-:W-:Y:S02]  /*b9f0*/  LEA.HI.X.SX32 R11, R66, R93, 0x1, P4 ;  /* 0x0000005d420b7211 */ /* 0x000fe400020f0eff */
[----:B------:R-:W-:Y:S01]  /*ba00*/  ISETP.GE.U32.AND P4, PT, R67, 0x7fffffaa, PT ;  /* 0x7fffffaa4300780c */ /* 0x000fe20003f86070 */
[----:B------:R-:W2:Y:S04]  /*ba10*/  LDL R66, [R1+0x74c] ;  /* 0x00074c0001427983 */ /* 0x000ea80000100800 */
[----:B------:R-:W2:Y:S01]  /*ba20*/  LDL R67, [R1+0x748] ;  /* 0x0007480001437983 */ /* 0x000ea20000100800 */
[----:B------:R-:W-:-:S06]  /*ba30*/  PRMT R60, RZ, 0x7610, R60 ;  /* 0x00007610ff3c7816 */ /* 0x000fcc000000003c */
[----:B--2---:R-:W2:Y:S04]  /*ba40*/  @P1 LDG.E.U16 R60, desc[UR24][R66.64] ;  /* 0x00000018423c1981 */ /* 0x004ea8000c1e1500 */
[----:B------:R-:W-:Y:S04]  /*ba50*/  STL [R1+0x758], R11 ;  /* 0x0007580b01007387 */ /* 0x000fe80000100800 */
[----:B--2---:R0:W-:Y:S04]  /*ba60*/  STL [R1+0x474], R60 ;  /* 0x0004743c01007387 */ /* 0x0041e80000100800 */
[----:B0-----:R-:W2:Y:S04]  /*ba70*/  LDL.LU R60, [R1+0xe3c] ;  /* 0x000e3c00013c7983 */ /* 0x001ea80000300800 */
[----:B------:R-:W3:Y:S04]  /*ba80*/  LDL R66, [R1+0x760] ;  /* 0x0007600001427983 */ /* 0x000ee80000100800 */
[----:B------:R-:W3:Y:S01]  /*ba90*/  LDL R67, [R1+0x764] ;  /* 0x0007640001437983 */ /* 0x000ee20000100800 */
[----:B------:R-:W-:-:S02]  /*baa0*/  PRMT R69, RZ, 0x7610, R69 ;  /* 0x00007610ff457816 */ /* 0x000fc40000000045 */
[----:B---3--:R-:W-:-:S04]  /*bab0*/  @P1 LOP3.LUT R67, R67, R66, RZ, 0x3c, !PT ;  /* 0x0000004243431212 */ /* 0x008fc800078e3cff */
[----:B------:R-:W-:-:S04]  /*bac0*/  @P1 LOP3.LUT R66, R67, R66, RZ, 0x3c, !PT ;  /* 0x0000004243421212 */ /* 0x000fc800078e3cff */
[----:B------:R-:W-:-:S05]  /*bad0*/  @P1 LOP3.LUT R67, R67, R66, RZ, 0x3c, !PT ;  /* 0x0000004243431212 */ /* 0x000fca00078e3cff */
[----:B------:R0:W3:Y:S04]  /*bae0*/  @P1 LDG.E.U16 R69, desc[UR24][R66.64] ;  /* 0x0000001842451981 */ /* 0x0000e8000c1e1500 */
[----:B------:R-:W0:Y:S04]  /*baf0*/  LDL R66, [R1+0x778] ;  /* 0x0007780001427983 */ /* 0x000e280000100800 */
[----:B------:R-:W0:Y:S01]  /*bb00*/  LDL R67, [R1+0x77c] ;  /* 0x00077c0001437983 */ /* 0x000e220000100800 */
[----:B------:R-:W-:Y:S02]  /*bb10*/  PRMT R61, RZ, 0x7610, R61 ;  /* 0x00007610ff3d7816 */ /* 0x000fe4000000003d */
[----:B0-----:R-:W-:-:S04]  /*bb20*/  @P1 LOP3.LUT R67, R67, R66, RZ, 0x3c, !PT ;  /* 0x0000004243431212 */ /* 0x001fc800078e3cff */
[----:B------:R-:W-:-:S04]  /*bb30*/  @P1 LOP3.LUT R66, R67, R66, RZ, 0x3c, !PT ;  /* 0x0000004243421212 */ /* 0x000fc800078e3cff */
[----:B------:R-:W-:-:S05]  /*bb40*/  @P1 LOP3.LUT R67, R67, R66, RZ, 0x3c, !PT ;  /* 0x0000004243431212 */ /* 0x000fca00078e3cff */
[----:B------:R-:W4:Y:S04]  /*bb50*/  @P1 LDG.E.U16 R61, desc[UR24][R66.64] ;  /* 0x00000018423d1981 */ /* 0x000f28000c1e1500 */
[----:B---3--:R0:W-:Y:S04]  /*bb60*/  STL [R1+0x46c], R69 ;  /* 0x00046c4501007387 */ /* 0x0081e80000100800 */
[----:B0-----:R-:W3:Y:S04]  /*bb70*/  LDL R69, [R1+0x818] ;  /* 0x0008180001457983 */ /* 0x001ee80000100800 */
[----:B----4-:R0:W-:Y:S04]  /*bb80*/  STL [R1+0x468], R61 ;  /* 0x0004683d01007387 */ /* 0x0101e80000100800 */
[----:B0-----:R-:W4:Y:S04]  /*bb90*/  LDL.LU R61, [R1+0xe38] ;  /* 0x000e3800013d7983 */ /* 0x001f280000300800 */
[----:B------:R-:W3:Y:S04]  /*bba0*/  LDL R66, [R1+0x788] ;  /* 0x0007880001427983 */ /* 0x000ee80000100800 */
[----:B------:R-:W3:Y:S01]  /*bbb0*/  LDL R67, [R1+0x78c] ;  /* 0x00078c0001437983 */ /* 0x000ee20000100800 */
[----:B--2---:R-:W-:-:S02]  /*bbc0*/  PRMT R60, RZ, 0x7610, R60 ;  /* 0x00007610ff3c7816 */ /* 0x004fc4000000003c */
[----:B---3--:R-:W-:-:S04]  /*bbd0*/  @P1 LOP3.LUT R67, R67, R66, RZ, 0x3c, !PT ;  /* 0x0000004243431212 */ /* 0x008fc800078e3cff */
[----:B------:R-:W-:-:S04]  /*bbe0*/  @P1 LOP3.LUT R66, R67, R66, RZ, 0x3c, !PT ;  /* 0x0000004243421212 */ /* 0x000fc800078e3cff */
[----:B------:R-:W-:-:S05]  /*bbf0*/  @P1 LOP3.LUT R67, R67, R66, RZ, 0x3c, !PT ;  /* 0x0000004243431212 */ /* 0x000fca00078e3cff */
[----:B------:R-:W2:Y:S04]  /*bc00*/  @P1 LDG.E.U16 R60, desc[UR24][R66.64] ;  /* 0x00000018423c1981 */ /* 0x000ea8000c1e1500 */
[----:B--2---:R0:W-:Y:S04]  /*bc10*/  STL [R1+0x464], R60 ;  /* 0x0004643c01007387 */ /* 0x0041e80000100800 */
[----:B0-----:R-:W2:Y:S04]  /*bc20*/  LDL.LU R60, [R1+0xe34] ;  /* 0x000e3400013c7983 */ /* 0x001ea80000300800 */
[----:B------:R-:W3:Y:S04]  /*bc30*/  LDL R66, [R1+0x798] ;  /* 0x0007980001427983 */ /* 0x000ee80000100800 */
[----:B------:R-:W3:Y:S01]  /*bc40*/  LDL R67, [R1+0x79c] ;  /* 0x00079c0001437983 */ /* 0x000ee20000100800 */
[----:B----4-:R-:W-:-:S02]  /*bc50*/  PRMT R61, RZ, 0x7610, R61 ;  /* 0x00007610ff3d7816 */ /* 0x010fc4000000003d */
[----:B---3--:R-:W-:-:S04]  /*bc60*/  @P1 LOP3.LUT R67, R67, R66, RZ, 0x3c, !PT ;  /* 0x0000004243431212 */ /* 0x008fc800078e3cff */
[----:B------:R-:W-:-:S04]  /*bc70*/  @P1 LOP3.LUT R66, R67, R66, RZ, 0x3c, !PT ;  /* 0x0000004243421212 */ /* 0x000fc800078e3cff */
[----:B------:R-:W-:-:S05]  /*bc80*/  @P1 LOP3.LUT R67, R67, R66, RZ, 0x3c, !PT ;  /* 0x0000004243431212 */ /* 0x000fca00078e3cff */
[----:B------:R-:W3:Y:S04]  /*bc90*/  @P1 LDG.E.U16 R61, desc[UR24][R66.64] ;  /* 0x00000018423d1981 */ /* 0x000ee8000c1e1500 */
[----:B---3--:R0:W-:Y:S04]  /*bca0*/  STL [R1+0x460], R61 ;  /* 0x0004603d01007387 */ /* 0x0081e80000100800 */
[----:B0-----:R-:W3:Y:S04]  /*bcb0*/  LDL.LU R61, [R1+0xe30] ;  /* 0x000e3000013d7983 */ /* 0x001ee80000300800 */
[----:B------:R-:W4:Y:S04]  /*bcc0*/  LDL R66, [R1+0x7a8] ;  /* 0x0007a80001427983 */ /* 0x000f280000100800 */
[----:B------:R-:W4:Y:S01]  /*bcd0*/  LDL R67, [R1+0x7ac] ;  /* 0x0007ac0001437983 */ /* 0x000f220000100800 */
[----:B--2---:R-:W-:-:S02]  /*bce0*/  PRMT R60, RZ, 0x7610, R60 ;  /* 0x00007610ff3c7816 */ /* 0x004fc4000000003c */
[----:B----4-:R-:W-:-:S04]  /*bcf0*/  @P1 LOP3.LUT R67, R67, R66, RZ, 0x3c, !PT ;  /* 0x0000004243431212 */ /* 0x010fc800078e3cff */
[----:B------:R-:W-:-:S04]  /*bd00*/  @P1 LOP3.LUT R66, R67, R66, RZ, 0x3c, !PT ;  /* 0x0000004243421212 */ /* 0x000fc800078e3cff */
[----:B------:R-:W-:-:S05]  /*bd10*/  @P1 LOP3.LUT R67, R67, R66, RZ, 0x3c, !PT ;  /* 0x0000004243431212 */ /* 0x000fca00078e3cff */
[----:B------:R-:W2:Y:S04]  /*bd20*/  @P1 LDG.E.U16 R60, desc[UR24][R66.64] ;  /* 0x00000018423c1981 */ /* 0x000ea8000c1e1500 */
[----:B--2---:R0:W-:Y:S04]  /*bd30*/  STL [R1+0x45c], R60 ;  /* 0x00045c3c01007387 */ /* 0x0041e80000100800 */
[----:B0-----:R-:W2:Y:S04]  /*bd40*/  LDL.LU R60, [R1+0xe2c] ;  /* 0x000e2c00013c7983 */ /* 0x001ea80000300800 */
[----:B------:R-:W4:Y:S04]  /*bd50*/  LDL R66, [R1+0x7b8] ;  /* 0x0007b80001427983 */ /* 0x000f280000100800 */
[----:B------:R-:W4:Y:S01]  /*bd60*/  LDL R67, [R1+0x7bc] ;  /* 0x0007bc0001437983 */ /* 0x000f220000100800 */
[----:B---3--:R-:W-:-:S02]  /*bd70*/  PRMT R61, RZ, 0x7610, R61 ;  /* 0x00007610ff3d7816 */ /* 0x008fc4000000003d */
[----:B----4-:R-:W-:-:S04]  /*bd80*/  @P1 LOP3.LUT R67, R67, R66, RZ, 0x3c, !PT ;  /* 0x0000004243431212 */ /* 0x010fc800078e3cff */
        /* <DEDUP_REMOVED lines=47> */
[----:B------:R3:W2:Y:S01]  /*c080*/  @P1 LDG.E.U16 R60, desc[UR24][R66.64] ;  /* 0x00000018423c1981 */ /* 0x0006a2000c1e1500 */
[----:B------:R-:W-:Y:S01]  /*c090*/  PRMT R68, RZ, 0x7610, R68 ;  /* 0x00007610ff447816 */ /* 0x000fe20000000044 */
[----:B---3--:R-:W-:Y:S02]  /*c0a0*/  @P1 IMAD.MOV.U32 R66, RZ, RZ, R61 ;  /* 0x000000ffff421224 */ /* 0x008fe400078e003d */
[----:B------:R-:W-:-:S05]  /*c0b0*/  @P1 IMAD.MOV.U32 R67, RZ, RZ, R69 ;  /* 0x000000ffff431224 */ /* 0x000fca00078e0045 */
[----:B------:R-:W3:Y:S04]  /*c0c0*/  @P1 LDG.E.U16 R68, desc[UR24][R66.64] ;  /* 0x0000001842441981 */ /* 0x000ee8000c1e1500 */
[----:B--2---:R0:W-:Y:S04]  /*c0d0*/  STL [R1+0x444], R60 ;  /* 0x0004443c01007387 */ /* 0x0041e80000100800 */
[----:B0-----:R-:W2:Y:S04]  /*c0e0*/  LDL.LU R60, [R1+0xe14] ;  /* 0x000e1400013c7983 */ /* 0x001ea80000300800 */
[----:B------:R-:W4:Y:S04]  /*c0f0*/  LDL.LU R61, [R1+0xe10] ;  /* 0x000e1000013d7983 */ /* 0x000f280000300800 */
[----:B------:R-:W2:Y:S04]  /*c100*/  LDL R66, [R1+0x828] ;  /* 0x0008280001427983 */ /* 0x000ea80000100800 */
[----:B------:R-:W2:Y:S01]  /*c110*/  LDL R67, [R1+0x82c] ;  /* 0x00082c0001437983 */ /* 0x000ea20000100800 */
[----:B------:R-:W-:-:S03]  /*c120*/  PRMT R77, RZ, 0x7610, R77 ;  /* 0x00007610ff4d7816 */ /* 0x000fc6000000004d */
[----:B---3--:R0:W-:Y:S04]  /*c130*/  STL [R1+0x440], R68 ;  /* 0x0004404401007387 */ /* 0x0081e80000100800 */
[----:B------:R-:W3:Y:S04]  /*c140*/  LDL R69, [R1+0x8ac] ;  /* 0x0008ac0001457983 */ /* 0x000ee80000100800 */
[----:B0-----:R-:W3:Y:S01]  /*c150*/  LDL R68, [R1+0x8a8] ;  /* 0x0008a80001447983 */ /* 0x001ee20000100800 */
[----:B--2---:R-:W-:-:S04]  /*c160*/  @P1 LOP3.LUT R67, R67, R66, RZ, 0x3c, !PT ;  /* 0x0000004243431212 */ /* 0x004fc800078e3cff */
[----:B------:R-:W-:-:S04]  /*c170*/  @P1 LOP3.LUT R66, R67, R66, RZ, 0x3c, !PT ;  /* 0x0000004243421212 */ /* 0x000fc800078e3cff */
[----:B------:R-:W-:-:S05]  /*c180*/  @P1 LOP3.LUT R67, R67, R66, RZ, 0x3c, !PT ;  /* 0x0000004243431212 */ /* 0x000fca00078e3cff */
[----:B------:R0:W2:Y:S04]  /*c190*/  @P1 LDG.E.U16 R77, desc[UR24][R66.64] ;  /* 0x00000018424d1981 */ /* 0x0000a8000c1e1500 */
[----:B------:R-:W2:Y:S01]  /*c1a0*/  LDL R67, [R1+0x838] ;  /* 0x0008380001437983 */ /* 0x000ea20000100800 */
[----:B------:R-:W-:Y:S01]  /*c1b0*/  PRMT R60, RZ, 0x7610, R60 ;  /* 0x00007610ff3c7816 */ /* 0x000fe2000000003c */
[----:B0-----:R-:W-:-:S05]  /*c1c0*/  @P1 IMAD.MOV.U32 R66, RZ, RZ, R63 ;  /* 0x000000ffff421224 */ /* 0x001fca00078e003f */
[----:B--2---:R-:W2:Y:S04]  /*c1d0*/  @P1 LDG.E.U16 R60, desc[UR24][R66.64] ;  /* 0x00000018423c1981 */ /* 0x004ea8000c1e1500 */
[----:B------:R0:W-:Y:S04]  /*c1e0*/  STL [R1+0x43c], R77 ;  /* 0x00043c4d01007387 */ /* 0x0001e80000100800 */
[----:B0-----:R-:W3:Y:S04]  /*c1f0*/  LDL R77, [R1+0x8b8] ;  /* 0x0008b800014d7983 */ /* 0x001ee80000100800 */
[----:B------:R-:W3:Y:S04]  /*c200*/  LDL.LU R63, [R1+0xe0c] ;  /* 0x000e0c00013f7983 */ /* 0x000ee80000300800 */
[----:B--2---:R0:W-:Y:S04]  /*c210*/  STL [R1+0x438], R60 ;  /* 0x0004383c01007387 */ /* 0x0041e80000100800 */
[----:B0-----:R-:W2:Y:S04]  /*c220*/  LDL.LU R60, [R1+0xe08] ;  /* 0x000e0800013c7983 */ /* 0x001ea80000300800 */
[----:B------:R-:W2:Y:S01]  /*c230*/  LDL R67, [R1+0x848] ;  /* 0x0008480001437983 */ /* 0x000ea20000100800 */
[----:B----4-:R-:W-:Y:S01]  /*c240*/  PRMT R61, RZ, 0x7610, R61 ;  /* 0x00007610ff3d7816 */ /* 0x010fe2000000003d */
[----:B------:R-:W-:-:S02]  /*c250*/  @P1 IMAD.MOV.U32 R66, RZ, RZ, R62 ;  /* 0x000000ffff421224 */ /* 0x000fc400078e003e */
[----:B------:R-:W4:Y:S04]  /*c260*/  LDL.LU R62, [R1+0xe04] ;  /* 0x000e0400013e7983 */ /* 0x000f280000300800 */
[----:B--2---:R-:W2:Y:S04]  /*c270*/  @P1 LDG.E.U16 R61, desc[UR24][R66.64] ;  /* 0x00000018423d1981 */ /* 0x004ea8000c1e1500 */
[----:B--2---:R0:W-:Y:S04]  /*c280*/  STL [R1+0x434], R61 ;  /* 0x0004343d01007387 */ /* 0x0041e80000100800 */
[----:B0-----:R-:W2:Y:S04]  /*c290*/  LDL.LU R61, [R1+0xe00] ;  /* 0x000e0000013d7983 */ /* 0x001ea80000300800 */
[----:B------:R-:W2:Y:S04]  /*c2a0*/  LDL R66, [R1+0x858] ;  /* 0x0008580001427983 */ /* 0x000ea80000100800 */
[----:B------:R-:W2:Y:S01]  /*c2b0*/  LDL R67, [R1+0x85c] ;  /* 0x00085c0001437983 */ /* 0x000ea20000100800 */
[----:B------:R-:W-:-:S02]  /*c2c0*/  PRMT R60, RZ, 0x7610, R60 ;  /* 0x00007610ff3c7816 */ /* 0x000fc4000000003c */
[----:B--2---:R-:W-:-:S04]  /*c2d0*/  @P1 LOP3.LUT R67, R67, R66, RZ, 0x3c, !PT ;  /* 0x0000004243431212 */ /* 0x004fc800078e3cff */
[----:B------:R-:W-:-:S04]  /*c2e0*/  @P1 LOP3.LUT R66, R67, R66, RZ, 0x3c, !PT ;  /* 0x0000004243421212 */ /* 0x000fc800078e3cff */
[----:B------:R-:W-:-:S05]  /*c2f0*/  @P1 LOP3.LUT R67, R67, R66, RZ, 0x3c, !PT ;  /* 0x0000004243431212 */ /* 0x000fca00078e3cff */
[----:B------:R-:W2:Y:S04]  /*c300*/  @P1 LDG.E.U16 R60, desc[UR24][R66.64] ;  /* 0x00000018423c1981 */ /* 0x000ea8000c1e1500 */
[----:B--2---:R0:W-:Y:S04]  /*c310*/  STL [R1+0x430], R60 ;  /* 0x0004303c01007387 */ /* 0x0041e80000100800 */
[----:B0-----:R-:W2:Y:S04]  /*c320*/  LDL.LU R60, [R1+0xdfc] ;  /* 0x000dfc00013c7983 */ /* 0x001ea80000300800 */
[----:B------:R-:W2:Y:S04]  /*c330*/  LDL R66, [R1+0x868] ;  /* 0x0008680001427983 */ /* 0x000ea80000100800 */
[----:B------:R-:W2:Y:S01]  /*c340*/  LDL R67, [R1+0x86c] ;  /* 0x00086c0001437983 */ /* 0x000ea20000100800 */
[----:B---3--:R-:W-:-:S02]  /*c350*/  PRMT R63, RZ, 0x7610, R63 ;  /* 0x00007610ff3f7816 */ /* 0x008fc4000000003f */
[----:B--2---:R-:W-:-:S04]  /*c360*/  @P1 LOP3.LUT R67, R67, R66, RZ, 0x3c, !PT ;  /* 0x0000004243431212 */ /* 0x004fc800078e3cff */
[----:B------:R-:W-:-:S04]  /*c370*/  @P1 LOP3.LUT R66, R67, R66, RZ, 0x3c, !PT ;  /* 0x0000004243421212 */ /* 0x000fc800078e3cff */
[----:B------:R-:W-:-:S05]  /*c380*/  @P1 LOP3.LUT R67, R67, R66, RZ, 0x3c, !PT ;  /* 0x0000004243431212 */ /* 0x000fca00078e3cff */
[----:B------:R0:W2:Y:S01]  /*c390*/  @P1 LDG.E.U16 R63, desc[UR24][R66.64] ;  /* 0x00000018423f1981 */ /* 0x0000a2000c1e1500 */
[----:B----4-:R-:W-:Y:S01]  /*c3a0*/  PRMT R62, RZ, 0x7610, R62 ;  /* 0x00007610ff3e7816 */ /* 0x010fe2000000003e */
[----:B0-----:R-:W-:Y:S02]  /*c3b0*/  @P1 IMAD.MOV.U32 R66, RZ, RZ, R58 ;  /* 0x000000ffff421224 */ /* 0x001fe400078e003a */
[----:B------:R-:W-:-:S05]  /*c3c0*/  @P1 IMAD.MOV.U32 R67, RZ, RZ, R59 ;  /* 0x000000ffff431224 */ /* 0x000fca00078e003b */
[----:B------:R0:W3:Y:S04]  /*c3d0*/  @P1 LDG.E.U16 R62, desc[UR24][R66.64] ;  /* 0x00000018423e1981 */ /* 0x0000e8000c1e1500 */
[----:B--2---:R-:W-:Y:S04]  /*c3e0*/  STL [R1+0xc18], R63 ;  /* 0x000c183f01007387 */ /* 0x004fe80000100800 */
[----:B------:R-:W2:Y:S04]  /*c3f0*/  LDL.LU R59, [R1+0xdf8] ;  /* 0x000df800013b7983 */ /* 0x000ea80000300800 */
[----:B------:R-:W4:Y:S04]  /*c400*/  LDL.LU R58, [R1+0xdf4] ;  /* 0x000df400013a7983 */ /* 0x000f280000300800 */
[----:B------:R-:W2:Y:S01]  /*c410*/  LDL R67, [R1+0x888] ;  /* 0x0008880001437983 */ /* 0x000ea20000100800 */
[----:B------:R-:W-:Y:S01]  /*c420*/  PRMT R61, RZ, 0x7610, R61 ;  /* 0x00007610ff3d7816 */ /* 0x000fe2000000003d */
[----:B0-----:R-:W-:-:S02]  /*c430*/  @P1 IMAD.MOV.U32 R66, RZ, RZ, R57 ;  /* 0x000000ffff421224 */ /* 0x001fc400078e0039 */
[----:B---3--:R-:W-:Y:S04]  /*c440*/  STL [R1+0xc1c], R62 ;  /* 0x000c1c3e01007387 */ /* 0x008fe80000100800 */
[----:B------:R-:W3:Y:S04]  /*c450*/  LDL.LU R57, [R1+0xdf0] ;  /* 0x000df00001397983 */ /* 0x000ee80000300800 */
[----:B--2---:R0:W2:Y:S04]  /*c460*/  @P1 LDG.E.U16 R61, desc[UR24][R66.64] ;  /* 0x00000018423d1981 */ /* 0x0040a8000c1e1500 */
[----:B------:R-:W2:Y:S01]  /*c470*/  LDL R67, [R1+0x898] ;  /* 0x0008980001437983 */ /* 0x000ea20000100800 */
[----:B------:R-:W-:Y:S01]  /*c480*/  PRMT R60, RZ, 0x7610, R60 ;  /* 0x00007610ff3c7816 */ /* 0x000fe2000000003c */
[----:B0-----:R-:W-:Y:S01]  /*c490*/  @P1 IMAD.MOV.U32 R66, RZ, RZ, R56 ;  /* 0x000000ffff421224 */ /* 0x001fe200078e0038 */
[----:B------:R-:W-:-:S02]  /*c4a0*/  PRMT R59, RZ, 0x7610, R59 ;  /* 0x00007610ff3b7816 */ /* 0x000fc4000000003b */
[----:B----4-:R-:W-:Y:S02]  /*c4b0*/  PRMT R58, RZ, 0x7610, R58 ;  /* 0x00007610ff3a7816 */ /* 0x010fe4000000003a */
[----:B--2---:R0:W2:Y:S02]  /*c4c0*/  @P1 LDG.E.U16 R60, desc[UR24][R66.64] ;  /* 0x00000018423c1981 */ /* 0x0040a4000c1e1500 */
[----:B0-----:R-:W-:Y:S02]  /*c4d0*/  @P1 IMAD.MOV.U32 R66, RZ, RZ, R69 ;  /* 0x000000ffff421224 */ /* 0x001fe400078e0045 */
[----:B------:R-:W-:-:S05]  /*c4e0*/  @P1 IMAD.MOV.U32 R67, RZ, RZ, R68 ;  /* 0x000000ffff431224 */ /* 0x000fca00078e0044 */
[----:B------:R0:W4:Y:S02]  /*c4f0*/  @P1 LDG.E.U16 R59, desc[UR24][R66.64] ;  /* 0x00000018423b1981 */ /* 0x000124000c1e1500 */
[----:B0-----:R-:W-:Y:S02]  /*c500*/  @P1 IMAD.MOV.U32 R66, RZ, RZ, R55 ;  /* 0x000000ffff421224 */ /* 0x001fe400078e0037 */
[----:B------:R-:W-:-:S05]  /*c510*/  @P1 IMAD.MOV.U32 R67, RZ, RZ, R77 ;  /* 0x000000ffff431224 */ /* 0x000fca00078e004d */
[----:B------:R0:W4:Y:S01]  /*c520*/  @P1 LDG.E.U16 R58, desc[UR24][R66.64] ;  /* 0x00000018423a1981 */ /* 0x000122000c1e1500 */
[----:B---3--:R-:W-:-:S03]  /*c530*/  PRMT R57, RZ, 0x7610, R57 ;  /* 0x00007610ff397816 */ /* 0x008fc60000000039 */
[----:B------:R-:W-:Y:S04]  /*c540*/  STL [R1+0xc20], R61 ;  /* 0x000c203d01007387 */ /* 0x000fe80000100800 */
[----:B------:R-:W3:Y:S01]  /*c550*/  LDL.LU R56, [R1+0xdec] ;  /* 0x000dec0001387983 */ /* 0x000ee20000300800 */
[----:B0-----:R-:W-:Y:S02]  /*c560*/  @P1 IMAD.MOV.U32 R66, RZ, RZ, R53 ;  /* 0x000000ffff421224 */ /* 0x001fe400078e0035 */
[----:B------:R-:W-:-:S05]  /*c570*/  @P1 IMAD.MOV.U32 R67, RZ, RZ, R54 ;  /* 0x000000ffff431224 */ /* 0x000fca00078e0036 */
[----:B------:R-:W3:Y:S04]  /*c580*/  @P1 LDG.E.U16 R57, desc[UR24][R66.64] ;  /* 0x0000001842391981 */ /* 0x000ee8000c1e1500 */
[----:B--2---:R-:W-:Y:S04]  /*c590*/  STL [R1+0xc24], R60 ;  /* 0x000c243c01007387 */ /* 0x004fe80000100800 */
[----:B------:R-:W2:Y:S04]  /*c5a0*/  LDL R68, [R1+0x928] ;  /* 0x0009280001447983 */ /* 0x000ea80000100800 */
[----:B----4-:R-:W-:Y:S04]  /*c5b0*/  STL [R1+0xc28], R59 ;  /* 0x000c283b01007387 */ /* 0x010fe80000100800 */
[----:B------:R-:W4:Y:S04]  /*c5c0*/  LDL.LU R55, [R1+0xde8] ;  /* 0x000de80001377983 */ /* 0x000f280000300800 */
[----:B------:R-:W2:Y:S04]  /*c5d0*/  LDL R69, [R1+0x938] ;  /* 0x0009380001457983 */ /* 0x000ea80000100800 */
[----:B------:R-:W-:Y:S04]  /*c5e0*/  STL [R1+0xc2c], R58 ;  /* 0x000c2c3a01007387 */ /* 0x000fe80000100800 */
[----:B------:R-:W2:Y:S04]  /*c5f0*/  LDL.LU R54, [R1+0xde4] ;  /* 0x000de40001367983 */ /* 0x000ea80000300800 */
[----:B------:R-:W2:Y:S04]  /*c600*/  LDL.LU R53, [R1+0xde0] ;  /* 0x000de00001357983 */ /* 0x000ea80000300800 */
[----:B------:R-:W2:Y:S04]  /*c610*/  LDL R66, [R1+0x8d8] ;  /* 0x0008d80001427983 */ /* 0x000ea80000100800 */
[----:B------:R-:W2:Y:S01]  /*c620*/  LDL R67, [R1+0x8dc] ;  /* 0x0008dc0001437983 */ /* 0x000ea20000100800 */
[----:B---3--:R-:W-:-:S03]  /*c630*/  PRMT R56, RZ, 0x7610, R56 ;  /* 0x00007610ff387816 */ /* 0x008fc60000000038 */
[----:B------:R-:W3:Y:S04]  /*c640*/  LDL R77, [R1+0x948] ;  /* 0x00094800014d7983 */ /* 0x000ee80000100800 */
[----:B------:R-:W-:Y:S01]  /*c650*/  STL [R1+0xc30], R57 ;  /* 0x000c303901007387 */ /* 0x000fe20000100800 */
[----:B--2---:R-:W-:-:S04]  /*c660*/  @P1 LOP3.LUT R67, R67, R66, RZ, 0x3c, !PT ;  /* 0x0000004243431212 */ /* 0x004fc800078e3cff */
[----:B------:R-:W-:-:S04]  /*c670*/  @P1 LOP3.LUT R66, R67, R66, RZ, 0x3c, !PT ;  /* 0x0000004243421212 */ /* 0x000fc800078e3cff */
[----:B------:R-:W-:-:S05]  /*c680*/  @P1 LOP3.LUT R67, R67, R66, RZ, 0x3c, !PT ;  /* 0x0000004243431212 */ /* 0x000fca00078e3cff */
[----:B------:R0:W2:Y:S04]  /*c690*/  @P1 LDG.E.U16 R56, desc[UR24][R66.64] ;  /* 0x0000001842381981 */ /* 0x0000a8000c1e1500 */
[----:B------:R-:W2:Y:S01]  /*c6a0*/  LDL R67, [R1+0x8e8] ;  /* 0x0008e80001437983 */ /* 0x000ea20000100800 */
[----:B----4-:R-:W-:Y:S01]  /*c6b0*/  PRMT R55, RZ, 0x7610, R55 ;  /* 0x00007610ff377816 */ /* 0x010fe20000000037 */
[----:B0-----:R-:W-:Y:S01]  /*c6c0*/  @P1 IMAD.MOV.U32 R66, RZ, RZ, R52 ;  /* 0x000000ffff421224 */ /* 0x001fe200078e0034 */
[----:B------:R-:W-:-:S04]  /*c6d0*/  PRMT R54, RZ, 0x7610, R54 ;  /* 0x00007610ff367816 */ /* 0x000fc80000000036 */
[----:B--2---:R0:W2:Y:S02]  /*c6e0*/  @P1 LDG.E.U16 R55, desc[UR24][R66.64] ;  /* 0x0000001842371981 */ /* 0x0040a4000c1e1500 */
[----:B0-----:R-:W-:Y:S02]  /*c6f0*/  @P1 IMAD.MOV.U32 R66, RZ, RZ, R50 ;  /* 0x000000ffff421224 */ /* 0x001fe400078e0032 */
[----:B------:R-:W-:-:S05]  /*c700*/  @P1 IMAD.MOV.U32 R67, RZ, RZ, R51 ;  /* 0x000000ffff431224 */ /* 0x000fca00078e0033 */
[----:B------:R-:W4:Y:S04]  /*c710*/  @P1 LDG.E.U16 R54, desc[UR24][R66.64] ;  /* 0x0000001842361981 */ /* 0x000f28000c1e1500 */
[----:B------:R-:W-:Y:S04]  /*c720*/  STL [R1+0xc34], R56 ;  /* 0x000c343801007387 */ /* 0x000fe80000100800 */
[----:B------:R-:W3:Y:S04]  /*c730*/  LDL.LU R52, [R1+0xddc] ;  /* 0x000ddc0001347983 */ /* 0x000ee80000300800 */
[----:B--2---:R-:W-:Y:S04]  /*c740*/  STL [R1+0xc38], R55 ;  /* 0x000c383701007387 */ /* 0x004fe80000100800 */
[----:B------:R-:W2:Y:S04]  /*c750*/  LDL.LU R51, [R1+0xdd8] ;  /* 0x000dd80001337983 */ /* 0x000ea80000300800 */
[----:B------:R-:W2:Y:S04]  /*c760*/  LDL.LU R50, [R1+0xdd4] ;  /* 0x000dd40001327983 */ /* 0x000ea80000300800 */
[----:B------:R-:W2:Y:S04]  /*c770*/  LDL R67, [R1+0x908] ;  /* 0x0009080001437983 */ /* 0x000ea80000100800 */
[----:B----4-:R0:W-:Y:S04]  /*c780*/  STL [R1+0xc3c], R54 ;  /* 0x000c3c3601007387 */ /* 0x0101e80000100800 */
[----:B0-----:R-:W4:Y:S01]  /*c790*/  LDL R54, [R1+0x918] ;  /* 0x0009180001367983 */ /* 0x001f220000100800 */
[----:B------:R-:W-:Y:S01]  /*c7a0*/  PRMT R53, RZ, 0x7610, R53 ;  /* 0x00007610ff357816 */ /* 0x000fe20000000035 */
[----:B------:R-:W-:Y:S01]  /*c7b0*/  @P1 IMAD.MOV.U32 R66, RZ, RZ, R49 ;  /* 0x000000ffff421224 */ /* 0x000fe200078e0031 */
[----:B---3--:R-:W-:Y:S01]  /*c7c0*/  PRMT R52, RZ, 0x7610, R52 ;  /* 0x00007610ff347816 */ /* 0x008fe20000000034 */
[----:B------:R-:W3:Y:S04]  /*c7d0*/  LDL.LU R49, [R1+0xdd0] ;  /* 0x000dd00001317983 */ /* 0x000ee80000300800 */
[----:B--2---:R0:W2:Y:S02]  /*c7e0*/  @P1 LDG.E.U16 R53, desc[UR24][R66.64] ;  /* 0x0000001842351981 */ /* 0x0040a4000c1e1500 */
[----:B0-----:R-:W-:-:S02]  /*c7f0*/  @P1 IMAD.MOV.U32 R66, RZ, RZ, R48 ;  /* 0x000000ffff421224 */ /* 0x001fc400078e0030 */
[----:B----4-:R-:W-:-:S05]  /*c800*/  @P1 IMAD.MOV.U32 R67, RZ, RZ, R54 ;  /* 0x000000ffff431224 */ /* 0x010fca00078e0036 */
[----:B------:R0:W4:Y:S02]  /*c810*/  @P1 LDG.E.U16 R52, desc[UR24][R66.64] ;  /* 0x0000001842341981 */ /* 0x000124000c1e1500 */
[----:B0-----:R-:W-:Y:S01]  /*c820*/  @P1 IMAD.MOV.U32 R66, RZ, RZ, R47 ;  /* 0x000000ffff421224 */ /* 0x001fe200078e002f */
[----:B------:R-:W-:Y:S01]  /*c830*/  PRMT R51, RZ, 0x7610, R51 ;  /* 0x00007610ff337816 */ /* 0x000fe20000000033 */
[----:B------:R-:W-:Y:S01]  /*c840*/  @P1 IMAD.MOV.U32 R67, RZ, RZ, R68 ;  /* 0x000000ffff431224 */ /* 0x000fe200078e0044 */
[----:B------:R-:W-:-:S04]  /*c850*/  PRMT R50, RZ, 0x7610, R50 ;  /* 0x00007610ff327816 */ /* 0x000fc80000000032 */
[----:B------:R0:W3:Y:S04]  /*c860*/  @P1 LDG.E.U16 R51, desc[UR24][R66.64] ;  /* 0x0000001842331981 */ /* 0x0000e8000c1e1500 */
[----:B--2---:R-:W-:Y:S04]  /*c870*/  STL [R1+0xc40], R53 ;  /* 0x000c403501007387 */ /* 0x004fe80000100800 */
[----:B------:R-:W2:Y:S04]  /*c880*/  LDL.LU R48, [R1+0xdcc] ;  /* 0x000dcc0001307983 */ /* 0x000ea80000300800 */
[----:B----4-:R-:W-:Y:S04]  /*c890*/  STL [R1+0xc44], R52 ;  /* 0x000c443401007387 */ /* 0x010fe80000100800 */
[----:B------:R-:W4:Y:S01]  /*c8a0*/  LDL.LU R47, [R1+0xdc8] ;  /* 0x000dc800012f7983 */ /* 0x000f220000300800 */
[----:B0-----:R-:W-:-:S02]  /*c8b0*/  @P1 IMAD.MOV.U32 R66, RZ, RZ, R46 ;  /* 0x000000ffff421224 */ /* 0x001fc400078e002e */
[----:B------:R-:W-:Y:S01]  /*c8c0*/  @P1 IMAD.MOV.U32 R67, RZ, RZ, R69 ;  /* 0x000000ffff431224 */ /* 0x000fe200078e0045 */
[----:B---3--:R-:W-:-:S04]  /*c8d0*/  PRMT R49, RZ, 0x7610, R49 ;  /* 0x00007610ff317816 */ /* 0x008fc80000000031 */
[----:B------:R0:W3:Y:S02]  /*c8e0*/  @P1 LDG.E.U16 R50, desc[UR24][R66.64] ;  /* 0x0000001842321981 */ /* 0x0000e4000c1e1500 */
[----:B0-----:R-:W-:Y:S02]  /*c8f0*/  @P1 IMAD.MOV.U32 R66, RZ, RZ, R45 ;  /* 0x000000ffff421224 */ /* 0x001fe400078e002d */
[----:B------:R-:W-:-:S05]  /*c900*/  @P1 IMAD.MOV.U32 R67, RZ, RZ, R77 ;  /* 0x000000ffff431224 */ /* 0x000fca00078e004d */
[----:B------:R0:W3:Y:S02]  /*c910*/  @P1 LDG.E.U16 R49, desc[UR24][R66.64] ;  /* 0x0000001842311981 */ /* 0x0000e4000c1e1500 */
[----:B0-----:R-:W-:Y:S02]  /*c920*/  @P1 IMAD.MOV.U32 R66, RZ, RZ, R44 ;  /* 0x000000ffff421224 */ /* 0x001fe400078e002c */
[----:B------:R-:W-:Y:S01]  /*c930*/  @P1 IMAD.MOV.U32 R67, RZ, RZ, R9 ;  /* 0x000000ffff431224 */ /* 0x000fe200078e0009 */
[----:B--2---:R-:W-:-:S06]  /*c940*/  PRMT R48, RZ, 0x7610, R48 ;  /* 0x00007610ff307816 */ /* 0x004fcc0000000030 */
[----:B------:R0:W2:Y:S02]  /*c950*/  @P1 LDG.E.U16 R48, desc[UR24][R66.64] ;  /* 0x0000001842301981 */ /* 0x0000a4000c1e1500 */
[----:B0-----:R-:W-:Y:S02]  /*c960*/  @P1 IMAD.MOV.U32 R66, RZ, RZ, R43 ;  /* 0x000000ffff421224 */ /* 0x001fe400078e002b */
[----:B------:R-:W-:Y:S01]  /*c970*/  @P1 IMAD.MOV.U32 R67, RZ, RZ, R6 ;  /* 0x000000ffff431224 */ /* 0x000fe200078e0006 */
[----:B----4-:R-:W-:-:S06]  /*c980*/  PRMT R47, RZ, 0x7610, R47 ;  /* 0x00007610ff2f7816 */ /* 0x010fcc000000002f */
[----:B------:R0:W4:Y:S04]  /*c990*/  @P1 LDG.E.U16 R47, desc[UR24][R66.64] ;  /* 0x00000018422f1981 */ /* 0x000128000c1e1500 */
[----:B------:R-:W-:Y:S04]  /*c9a0*/  STL [R1+0xc48], R51 ;  /* 0x000c483301007387 */ /* 0x000fe80000100800 */
[----:B------:R-:W4:Y:S04]  /*c9b0*/  LDL.LU R46, [R1+0xdc4] ;  /* 0x000dc400012e7983 */ /* 0x000f280000300800 */
[----:B---3--:R-:W-:Y:S04]  /*c9c0*/  STL [R1+0xc50], R50 ;  /* 0x000c503201007387 */ /* 0x008fe80000100800 */
[----:B------:R-:W3:Y:S04]  /*c9d0*/  LDL.LU R45, [R1+0xdc0] ;  /* 0x000dc000012d7983 */ /* 0x000ee80000300800 */
[----:B------:R-:W-:Y:S04]  /*c9e0*/  STL [R1+0xc54], R49 ;  /* 0x000c543101007387 */ /* 0x000fe80000100800 */
[----:B------:R-:W3:Y:S04]  /*c9f0*/  LDL.LU R9, [R1+0xdbc] ;  /* 0x000dbc0001097983 */ /* 0x000ee80000300800 */
[----:B------:R-:W3:Y:S01]  /*ca00*/  LDL.LU R44, [R1+0xdb8] ;  /* 0x000db800012c7983 */ /* 0x000ee20000300800 */
[----:B0-----:R-:W-:-:S02]  /*ca10*/  @P1 IMAD.MOV.U32 R67, RZ, RZ, R7 ;  /* 0x000000ffff431224 */ /* 0x001fc400078e0007 */
[----:B------:R-:W-:Y:S01]  /*ca20*/  @P1 IMAD.MOV.U32 R66, RZ, RZ, R42 ;  /* 0x000000ffff421224 */ /* 0x000fe200078e002a */
[----:B--2---:R-:W-:Y:S04]  /*ca30*/  STL [R1+0xc58], R48 ;  /* 0x000c583001007387 */ /* 0x004fe80000100800 */
[----:B------:R-:W2:Y:S04]  /*ca40*/  LDL.LU R6, [R1+0xdb4] ;  /* 0x000db40001067983 */ /* 0x000ea80000300800 */
[----:B------:R-:W2:Y:S04]  /*ca50*/  LDL.LU R43, [R1+0xdb0] ;  /* 0x000db000012b7983 */ /* 0x000ea80000300800 */
[----:B----4-:R-:W-:Y:S04]  /*ca60*/  STL [R1+0xc5c], R47 ;  /* 0x000c5c2f01007387 */ /* 0x010fe80000100800 */
[----:B------:R-:W4:Y:S04]  /*ca70*/  LDL.LU R7, [R1+0xdac] ;  /* 0x000dac0001077983 */ /* 0x000f280000300800 */
[----:B------:R-:W4:Y:S01]  /*ca80*/  LDL.LU R42, [R1+0xda8] ;  /* 0x000da800012a7983 */ /* 0x000f220000300800 */
[----:B------:R-:W-:-:S06]  /*ca90*/  PRMT R46, RZ, 0x7610, R46 ;  /* 0x00007610ff2e7816 */ /* 0x000fcc000000002e */
[----:B------:R0:W4:Y:S01]  /*caa0*/  @P1 LDG.E.U16 R46, desc[UR24][R66.64] ;  /* 0x00000018422e1981 */ /* 0x000122000c1e1500 */
[----:B---3--:R-:W-:Y:S01]  /*cab0*/  PRMT R45, RZ, 0x7610, R45 ;  /* 0x00007610ff2d7816 */ /* 0x008fe2000000002d */
[----:B0-----:R-:W-:Y:S02]  /*cac0*/  @P1 IMAD.MOV.U32 R66, RZ, RZ, R39 ;  /* 0x000000ffff421224 */ /* 0x001fe400078e0027 */
[----:B------:R-:W-:Y:S01]  /*cad0*/  @P1 IMAD.MOV.U32 R67, RZ, RZ, R4 ;  /* 0x000000ffff431224 */ /* 0x000fe200078e0004 */
[----:B------:R-:W-:-:S04]  /*cae0*/  PRMT R44, RZ, 0x7610, R44 ;  /* 0x00007610ff2c7816 */ /* 0x000fc8000000002c */
        /* <DEDUP_REMOVED lines=14> */
[----:B------:R-:W4:Y:S04]  /*cbd0*/  LDL.LU R39, [R1+0xda0] ;  /* 0x000da00001277983 */ /* 0x000f280000300800 */
[----:B---3--:R-:W-:Y:S04]  /*cbe0*/  STL [R1+0xc64], R45 ;  /* 0x000c642d01007387 */ /* 0x008fe80000100800 */
[----:B------:R-:W3:Y:S04]  /*cbf0*/  LDL.LU R5, [R1+0xd9c] ;  /* 0x000d9c0001057983 */ /* 0x000ee80000300800 */
        /* <DEDUP_REMOVED lines=16> */
[----:B------:R-:W-:-:S05]  /*cd00*/  @P1 IMAD.MOV.U32 R67, RZ, RZ, R41 ;  /* 0x000000ffff431224 */ /* 0x000fca00078e0029 */
[----:B------:R0:W3:Y:S01]  /*cd10*/  @P1 LDG.E.U16 R15, desc[UR24][R66.64] ;  /* 0x00000018420f1981 */ /* 0x0000e2000c1e1500 */
[----:B------:R-:W-:Y:S01]  /*cd20*/  PRMT R38, RZ, 0x7610, R38 ;  /* 0x00007610ff267816 */ /* 0x000fe20000000026 */
        /* <DEDUP_REMOVED lines=29> */
[----:B------:R0:W4:Y:S02]  /*cf00*/  @P1 LDG.E.U16 R35, desc[UR24][R66.64] ;  /* 0x0000001842231981 */ /* 0x000124000c1e1500 */
[----:B0-----:R-:W-:Y:S01]  /*cf10*/  @P1 IMAD.MOV.U32 R66, RZ, RZ, R28 ;  /* 0x000000ffff421224 */ /* 0x001fe200078e001c */
[----:B---3--:R-:W-:Y:S01]  /*cf20*/  PRMT R34, RZ, 0x7610, R34 ;  /* 0x00007610ff227816 */ /* 0x008fe20000000022 */
[----:B------:R-:W-:-:S05]  /*cf30*/  @P1 IMAD.MOV.U32 R67, RZ, RZ, R29 ;  /* 0x000000ffff431224 */ /* 0x000fca00078e001d */
[----:B------:R0:W3:Y:S01]  /*cf40*/  @P1 LDG.E.U16 R34, desc[UR24][R66.64] ;  /* 0x0000001842221981 */ /* 0x0000e2000c1e1500 */
[----:B------:R-:W-:Y:S01]  /*cf50*/  PRMT R33, RZ, 0x7610, R33 ;  /* 0x00007610ff217816 */ /* 0x000fe20000000021 */
        /* <DEDUP_REMOVED lines=9> */
[----:B--2---:R-:W-:Y:S02]  /*cff0*/  PRMT R31, RZ, 0x7610, R31 ;  /* 0x00007610ff1f7816 */ /* 0x004fe4000000001f */
[----:B----4-:R-:W-:-:S06]  /*d000*/  PRMT R13, RZ, 0x7610, R13 ;  /* 0x00007610ff0d7816 */ /* 0x010fcc000000000d */
[----:B------:R0:W2:Y:S01]  /*d010*/  @P1 LDG.E.U16 R13, desc[UR24][R66.64] ;  /* 0x00000018420d1981 */ /* 0x0000a2000c1e1500 */
[----:B------:R-:W-:Y:S01]  /*d020*/  PRMT R30, RZ, 0x7610, R30 ;  /* 0x00007610ff1e7816 */ /* 0x000fe2000000001e */
[----:B0-----:R-:W-:Y:S02]  /*d030*/  @P1 IMAD.MOV.U32 R66, RZ, RZ, R21 ;  /* 0x000000ffff421224 */ /* 0x001fe400078e0015 */
[----:B------:R-:W-:-:S05]  /*d040*/  @P1 IMAD.MOV.U32 R67, RZ, RZ, R22 ;  /* 0x000000ffff431224 */ /* 0x000fca00078e0016 */
[----:B------:R0:W4:Y:S02]  /*d050*/  @P1 LDG.E.U16 R31, desc[UR24][R66.64] ;  /* 0x00000018421f1981 */ /* 0x000124000c1e1500 */
[----:B0-----:R-:W-:Y:S02]  /*d060*/  @P1 IMAD.MOV.U32 R66, RZ, RZ, R17 ;  /* 0x000000ffff421224 */ /* 0x001fe400078e0011 */
[----:B------:R-:W-:-:S05]  /*d070*/  @P1 IMAD.MOV.U32 R67, RZ, RZ, R20 ;  /* 0x000000ffff431224 */ /* 0x000fca00078e0014 */
        /* <DEDUP_REMOVED lines=9> */
[----:B------:R-:W3:Y:S04]  /*d110*/  LDL.LU R19, [R1+0xd40] ;  /* 0x000d400001137983 */ /* 0x000ee80000300800 */
[----:B------:R-:W-:Y:S04]  /*d120*/  STL [R1+0xc94], R32 ;  /* 0x000c942001007387 */ /* 0x000fe80000100800 */
[----:B------:R-:W3:Y:S04]  /*d130*/  LDL.LU R24, [R1+0xd3c] ;  /* 0x000d3c0001187983 */ /* 0x000ee80000300800 */
[----:B------:R-:W3:Y:S01]  /*d140*/  LDL.LU R23, [R1+0xd38] ;  /* 0x000d380001177983 */ /* 0x000ee20000300800 */
[----:B0-----:R-:W-:-:S03]  /*d150*/  @P1 IMAD.MOV.U32 R67, RZ, RZ, R12 ;  /* 0x000000ffff431224 */ /* 0x001fc600078e000c */
[----:B--2---:R0:W-:Y:S04]  /*d160*/  STL [R1+0xc98], R13 ;  /* 0x000c980d01007387 */ /* 0x0041e80000100800 */
[----:B------:R-:W2:Y:S04]  /*d170*/  LDL.LU R22, [R1+0xd34] ;  /* 0x000d340001167983 */ /* 0x000ea80000300800 */
[----:B------:R-:W2:Y:S04]  /*d180*/  LDL.LU R21, [R1+0xd30] ;  /* 0x000d300001157983 */ /* 0x000ea80000300800 */
[----:B----4-:R-:W-:Y:S04]  /*d190*/  STL [R1+0xc9c], R31 ;  /* 0x000c9c1f01007387 */ /* 0x010fe80000100800 */
[----:B------:R-:W4:Y:S04]  /*d1a0*/  LDL.LU R20, [R1+0xd2c] ;  /* 0x000d2c0001147983 */ /* 0x000f280000300800 */
[----:B------:R-:W4:Y:S04]  /*d1b0*/  LDL.LU R17, [R1+0xd28] ;  /* 0x000d280001117983 */ /* 0x000f280000300800 */
[----:B------:R-:W-:Y:S04]  /*d1c0*/  STL [R1+0xca0], R30 ;  /* 0x000ca01e01007387 */ /* 0x000fe80000100800 */
[----:B------:R-:W4:Y:S01]  /*d1d0*/  LDL.LU R12, [R1+0xd24] ;  /* 0x000d2400010c7983 */ /* 0x000f220000300800 */
[----:B------:R-:W-:Y:S01]  /*d1e0*/  @P1 IMAD.MOV.U32 R66, RZ, RZ, R91 ;  /* 0x000000ffff421224 */ /* 0x000fe200078e005b */
[----:B------:R-:W-:-:S02]  /*d1f0*/  PRMT R29, RZ, 0x7610, R29 ;  /* 0x00007610ff1d7816 */ /* 0x000fc4000000001d */
[----:B------:R-:W4:Y:S01]  /*d200*/  LDL.LU R91, [R1+0xd20] ;  /* 0x000d2000015b7983 */ /* 0x000f220000300800 */
[----:B------:R-:W-:Y:S02]  /*d210*/  PRMT R28, RZ, 0x7610, R28 ;  /* 0x00007610ff1c7816 */ /* 0x000fe4000000001c */
[----:B---3--:R-:W-:-:S06]  /*d220*/  PRMT R19, RZ, 0x7610, R19 ;  /* 0x00007610ff137816 */ /* 0x008fcc0000000013 */
[----:B------:R1:W3:Y:S02]  /*d230*/  @P1 LDG.E.U16 R19, desc[UR24][R66.64] ;  /* 0x0000001842131981 */ /* 0x0002e4000c1e1500 */
[----:B-1----:R-:W-:Y:S02]  /*d240*/  @P1 IMAD.MOV.U32 R66, RZ, RZ, R3 ;  /* 0x000000ffff421224 */ /* 0x002fe400078e0003 */
[----:B------:R-:W-:-:S05]  /*d250*/  @P1 IMAD.MOV.U32 R67, RZ, RZ, R90 ;  /* 0x000000ffff431224 */ /* 0x000fca00078e005a */
[----:B------:R1:W3:Y:S01]  /*d260*/  @P1 LDG.E.U16 R29, desc[UR24][R66.64] ;  /* 0x00000018421d1981 */ /* 0x0002e2000c1e1500 */
[----:B------:R-:W-:Y:S01]  /*d270*/  PRMT R27, RZ, 0x7610, R27 ;  /* 0x00007610ff1b7816 */ /* 0x000fe2000000001b */
        /* <DEDUP_REMOVED lines=22> */
[----:B------:R1:W3:Y:S02]  /*d3e0*/  @P1 LDG.E.U16 R23, desc[UR24][R66.64] ;  /* 0x0000001842171981 */ /* 0x0002e4000c1e1500 */
[----:B-1----:R-:W-:Y:S02]  /*d3f0*/  @P1 IMAD.MOV.U32 R66, RZ, RZ, R78 ;  /* 0x000000ffff421224 */ /* 0x002fe400078e004e */
[----:B------:R-:W-:-:S05]  /*d400*/  @P1 IMAD.MOV.U32 R67, RZ, RZ, R75 ;  /* 0x000000ffff431224 */ /* 0x000fca00078e004b */
[----:B------:R1:W3:Y:S02]  /*d410*/  @P1 LDG.E.U16 R41, desc[UR24][R66.64] ;  /* 0x0000001842291981 */ /* 0x0002e4000c1e1500 */
[----:B-1----:R-:W-:Y:S02]  /*d420*/  @P1 IMAD.MOV.U32 R66, RZ, RZ, R73 ;  /* 0x000000ffff421224 */ /* 0x002fe400078e0049 */
[----:B------:R-:W-:Y:S01]  /*d430*/  @P1 IMAD.MOV.U32 R67, RZ, RZ, R74 ;  /* 0x000000ffff431224 */ /* 0x000fe200078e004a */
[----:B--2---:R-:W-:Y:S02]  /*d440*/  PRMT R22, RZ, 0x7610, R22 ;  /* 0x00007610ff167816 */ /* 0x004fe40000000016 */
[----:B----4-:R-:W-:-:S06]  /*d450*/  PRMT R12, RZ, 0x7610, R12 ;  /* 0x00007610ff0c7816 */ /* 0x010fcc000000000c */
[----:B------:R1:W2:Y:S02]  /*d460*/  @P1 LDG.E.U16 R12, desc[UR24][R66.64] ;  /* 0x00000018420c1981 */ /* 0x0002a4000c1e1500 */
[----:B-1----:R-:W-:Y:S02]  /*d470*/  @P1 IMAD.MOV.U32 R66, RZ, RZ, R72 ;  /* 0x000000ffff421224 */ /* 0x002fe400078e0048 */
[----:B------:R-:W-:-:S05]  /*d480*/  @P1 IMAD.MOV.U32 R67, RZ, RZ, R70 ;  /* 0x000000ffff431224 */ /* 0x000fca00078e0046 */
[----:B------:R1:W4:Y:S01]  /*d490*/  @P1 LDG.E.U16 R22, desc[UR24][R66.64] ;  /* 0x0000001842161981 */ /* 0x000322000c1e1500 */
[----:B------:R-:W-:Y:S02]  /*d4a0*/  PRMT R17, RZ, 0x7610, R17 ;  /* 0x00007610ff117816 */ /* 0x000fe40000000011 */
[----:B------:R-:W-:Y:S01]  /*d4b0*/  PRMT R21, RZ, 0x7610, R21 ;  /* 0x00007610ff157816 */ /* 0x000fe20000000015 */
[----:B-1----:R-:W-:Y:S02]  /*d4c0*/  @P1 IMAD.MOV.U32 R66, RZ, RZ, R65 ;  /* 0x000000ffff421224 */ /* 0x002fe400078e0041 */
[----:B------:R-:W-:Y:S01]  /*d4d0*/  @P1 IMAD.MOV.U32 R67, RZ, RZ, R71 ;  /* 0x000000ffff431224 */ /* 0x000fe200078e0047 */
[----:B---3--:R-:W-:Y:S04]  /*d4e0*/  STL [R1+0xca4], R19 ;  /* 0x000ca41301007387 */ /* 0x008fe80000100800 */
[----:B------:R-:W3:Y:S04]  /*d4f0*/  LDL.LU R90, [R1+0xd1c] ;  /* 0x000d1c00015a7983 */ /* 0x000ee80000300800 */
[----:B------:R-:W3:Y:S04]  /*d500*/  LDL.LU R3, [R1+0xd18] ;  /* 0x000d180001037983 */ /* 0x000ee80000300800 */
[----:B------:R1:W3:Y:S04]  /*d510*/  @P1 LDG.E.U16 R17, desc[UR24][R66.64] ;  /* 0x0000001842111981 */ /* 0x0002e8000c1e1500 */
[----:B------:R-:W-:Y:S04]  /*d520*/  STL [R1+0xca8], R29 ;  /* 0x000ca81d01007387 */ /* 0x000fe80000100800 */
[----:B------:R-:W3:Y:S01]  /*d530*/  LDL.LU R2, [R1+0xd14] ;  /* 0x000d140001027983 */ /* 0x000ee20000300800 */
[----:B-1----:R-:W-:-:S02]  /*d540*/  @P1 IMAD.MOV.U32 R66, RZ, RZ, R40 ;  /* 0x000000ffff421224 */ /* 0x002fc400078e0028 */
[----:B------:R-:W-:Y:S01]  /*d550*/  @P1 IMAD.MOV.U32 R67, RZ, RZ, R64 ;  /* 0x000000ffff431224 */ /* 0x000fe200078e0040 */
[----:B------:R-:W-:Y:S01]  /*d560*/  PRMT R20, RZ, 0x7610, R20 ;  /* 0x00007610ff147816 */ /* 0x000fe20000000014 */
[----:B------:R-:W-:-:S03]  /*d570*/  IMAD R68, R9, 0x6, RZ ;  /* 0x0000000609447824 */ /* 0x000fc600078e02ff */
[----:B------:R1:W3:Y:S04]  /*d580*/  @P1 LDG.E.U16 R21, desc[UR24][R66.64] ;  /* 0x0000001842151981 */ /* 0x0002e8000c1e1500 */
[----:B------:R-:W-:Y:S01]  /*d590*/  STL [R1+0xcac], R28 ;  /* 0x000cac1c01007387 */ /* 0x000fe20000100800 */
[----:B0-----:R-:W-:Y:S01]  /*d5a0*/  PRMT R13, RZ, 0x7610, R13 ;  /* 0x00007610ff0d7816 */ /* 0x001fe2000000000d */
[----:B-1----:R-:W-:Y:S02]  /*d5b0*/  @P1 IMAD.MOV.U32 R66, RZ, RZ, R10 ;  /* 0x000000ffff421224 */ /* 0x002fe400078e000a */
[----:B------:R-:W-:-:S05]  /*d5c0*/  @P1 IMAD.MOV.U32 R67, RZ, RZ, R11 ;  /* 0x000000ffff431224 */ /* 0x000fca00078e000b */
[----:B------:R0:W3:Y:S04]  /*d5d0*/  @P1 LDG.E.U16 R20, desc[UR24][R66.64] ;  /* 0x0000001842141981 */ /* 0x0000e8000c1e1500 */
[----:B------:R-:W-:Y:S04]  /*d5e0*/  STL [R1+0xcb0], R27 ;  /* 0x000cb01b01007387 */ /* 0x000fe80000100800 */
[----:B------:R-:W-:Y:S04]  /*d5f0*/  STL [R1+0xcb4], R26 ;  /* 0x000cb41a01007387 */ /* 0x000fe80000100800 */
[----:B------:R-:W-:Y:S04]  /*d600*/  STL [R1+0xcb8], R25 ;  /* 0x000cb81901007387 */ /* 0x000fe80000100800 */
[----:B------:R-:W-:Y:S04]  /*d610*/  STL [R1+0xcbc], R24 ;  /* 0x000cbc1801007387 */ /* 0x000fe80000100800 */
[----:B------:R-:W-:Y:S04]  /*d620*/  STL [R1+0xcc0], R23 ;  /* 0x000cc01701007387 */ /* 0x000fe80000100800 */
[----:B------:R-:W-:Y:S04]  /*d630*/  STL [R1+0xcc4], R41 ;  /* 0x000cc42901007387 */ /* 0x000fe80000100800 */
[----:B--2---:R-:W-:Y:S04]  /*d640*/  STL [R1+0xcc8], R12 ;  /* 0x000cc80c01007387 */ /* 0x004fe80000100800 */
[----:B----4-:R1:W-:Y:S02]  /*d650*/  STL [R1+0xccc], R22 ;  /* 0x000ccc1601007387 */ /* 0x0103e40000100800 */
[----:B-1----:R-:W-:-:S05]  /*d660*/  IMAD.WIDE R22, R68, 0x2, R4 ;  /* 0x0000000244167825 */ /* 0x002fca00078e0204 */
[----:B------:R-:W2:Y:S01]  /*d670*/  @!P3 LDG.E.U16 R13, desc[UR24][R22.64] ;  /* 0x00000018160db981 */ /* 0x000ea2000c1e1500 */
[----:B------:R-:W-:Y:S01]  /*d680*/  PRMT R32, RZ, 0x7610, R32 ;  /* 0x00007610ff207816 */ /* 0x000fe20000000020 */
[----:B------:R-:W-:Y:S01]  /*d690*/  IMAD.WIDE R10, R68, 0x2, R6 ;  /* 0x00000002440a7825 */ /* 0x000fe200078e0206 */
[----:B------:R-:W-:-:S03]  /*d6a0*/  PRMT R33, RZ, 0x7610, R33 ;  /* 0x00007610ff217816 */ /* 0x000fc60000000021 */
[----:B0-----:R-:W-:Y:S01]  /*d6b0*/  IMAD R66, R9, 0xe, RZ ;  /* 0x0000000e09427824 */ /* 0x001fe200078e02ff */
[----:B------:R0:W4:Y:S04]  /*d6c0*/  @!P3 LDG.E.U16 R32, desc[UR24][R10.64] ;  /* 0x000000180a20b981 */ /* 0x000128000c1e1500 */
[----:B---3--:R-:W-:Y:S01]  /*d6d0*/  STL [R1+0xcd0], R17 ;  /* 0x000cd01101007387 */ /* 0x008fe20000100800 */
[----:B------:R-:W-:-:S03]  /*d6e0*/  PRMT R34, RZ, 0x7610, R34 ;  /* 0x00007610ff227816 */ /* 0x000fc60000000022 */
[----:B------:R-:W-:Y:S04]  /*d6f0*/  STL [R1+0xcd4], R21 ;  /* 0x000cd41501007387 */ /* 0x000fe80000100800 */
[----:B------:R-:W-:Y:S04]  /*d700*/  STL [R1+0xcd8], R20 ;  /* 0x000cd81401007387 */ /* 0x000fe80000100800 */
[----:B------:R-:W-:Y:S04]  /*d710*/  STL.64 [R1+0x250], R22 ;  /* 0x0002501601007387 */ /* 0x000fe80000100a00 */
[----:B------:R0:W-:Y:S02]  /*d720*/  STL.64 [R1+0x248], R10 ;  /* 0x0002480a01007387 */ /* 0x0001e40000100a00 */
[----:B0-----:R-:W-:-:S05]  /*d730*/  IMAD.WIDE R10, R66, 0x2, R6 ;  /* 0x00000002420a7825 */ /* 0x001fca00078e0206 */
[----:B------:R-:W3:Y:S04]  /*d740*/  @!P5 LDG.E.U16 R34, desc[UR24][R10.64] ;  /* 0x000000180a22d981 */ /* 0x000ee8000c1e1500 */
[----:B--2---:R0:W-:Y:S02]  /*d750*/  STL [R1+0xcdc], R13 ;  /* 0x000cdc0d01007387 */ /* 0x0041e40000100800 */
[----:B0-----:R-:W-:-:S05]  /*d760*/  IMAD.WIDE R12, R66, 0x2, R4 ;  /* 0x00000002420c7825 */ /* 0x001fca00078e0204 */
[----:B------:R0:W2:Y:S01]  /*d770*/  @!P5 LDG.E.U16 R33, desc[UR24][R12.64] ;  /* 0x000000180c21d981 */ /* 0x0000a2000c1e1500 */
[----:B------:R-:W-:-:S04]  /*d780*/  LOP3.LUT R66, R90, 0xbe, RZ, 0xfc, !PT ;  /* 0x000000be5a427812 */ /* 0x000fc800078efcff */
[----:B------:R-:W-:Y:S02]  /*d790*/  ISETP.GE.AND P5, PT, R66, RZ, PT ;  /* 0x000000ff4200720c */ /* 0x000fe40003fa6270 */
[----:B------:R-:W-:Y:S01]  /*d7a0*/  IABS R68, R66 ;  /* 0x0000004200447213 */ /* 0x000fe20000000000 */
[----:B------:R-:W-:Y:S01]  /*d7b0*/  IMAD R66, R9, 0x16, RZ ;  /* 0x0000001609427824 */ /* 0x000fe200078e02ff */
[----:B----4-:R-:W-:Y:S01]  /*d7c0*/  STL [R1+0xce0], R32 ;  /* 0x000ce02001007387 */ /* 0x010fe20000100800 */
[----:B------:R-:W-:Y:S01]  /*d7d0*/  VIADD R67, R86, 0xffffffe1 ;  /* 0xffffffe156437836 */ /* 0x000fe20000000000 */
[----:B------:R-:W-:Y:S02]  /*d7e0*/  PRMT R35, RZ, 0x7610, R35 ;  /* 0x00007610ff237816 */ /* 0x000fe40000000023 */
[----:B------:R-:W4:Y:S01]  /*d7f0*/  LDL.LU R65, [R1+0x470] ;  /* 0x0004700001417983 */ /* 0x000f220000300800 */
[----:B------:R-:W-:Y:S01]  /*d800*/  PRMT R36, RZ, 0x7610, R36 ;  /* 0x00007610ff247816 */ /* 0x000fe20000000024 */
[----:B------:R-:W-:-:S02]  /*d810*/  IMAD.WIDE R20, R66, 0x2, R4 ;  /* 0x0000000242147825 */ /* 0x000fc400078e0204 */
[----:B------:R0:W-:Y:S01]  /*d820*/  STL.64 [R1+0x1d0], R12 ;  /* 0x0001d00c01007387 */ /* 0x0001e20000100a00 */
[----:B------:R-:W-:-:S03]  /*d830*/  ISETP.GE.U32.AND P3, PT, R67, 0x7fffffa2, PT ;  /* 0x7fffffa24300780c */ /* 0x000fc60003f66070 */
[----:B------:R1:W4:Y:S01]  /*d840*/  @!P4 LDG.E.U16 R35, desc[UR24][R20.64] ;  /* 0x000000181423c981 */ /* 0x000322000c1e1500 */
[----:B0-----:R-:W-:Y:S01]  /*d850*/  IMAD.WIDE R12, R66, 0x2, R6 ;  /* 0x00000002420c7825 */ /* 0x001fe200078e0206 */
[----:B------:R-:W-:-:S04]  /*d860*/  LOP3.LUT R66, R90, 0xc4, RZ, 0xfc, !PT ;  /* 0x000000c45a427812 */ /* 0x000fc800078efcff */
[----:B------:R0:W4:Y:S01]  /*d870*/  @!P4 LDG.E.U16 R36, desc[UR24][R12.64] ;  /* 0x000000180c24c981 */ /* 0x000122000c1e1500 */
[----:B------:R-:W-:Y:S02]  /*d880*/  ISETP.GE.AND P4, PT, R66, RZ, PT ;  /* 0x000000ff4200720c */ /* 0x000fe40003f86270 */
[----:B------:R-:W-:Y:S01]  /*d890*/  IABS R67, R66 ;  /* 0x0000004200437213 */ /* 0x000fe20000000000 */
[----:B------:R-:W-:Y:S02]  /*d8a0*/  IMAD.MOV.U32 R66, RZ, RZ, R68 ;  /* 0x000000ffff427224 */ /* 0x000fe400078e0044 */
[----:B------:R-:W-:Y:S01]  /*d8b0*/  IMAD R68, R9, 0x1e, RZ ;  /* 0x0000001e09447824 */ /* 0x000fe200078e02ff */
[----:B------:R-:W-:Y:S01]  /*d8c0*/  PRMT R37, RZ, 0x7610, R37 ;  /* 0x00007610ff257816 */ /* 0x000fe20000000025 */
[----:B--2---:R-:W-:Y:S04]  /*d8d0*/  STL [R1+0xce4], R33 ;  /* 0x000ce42101007387 */ /* 0x004fe80000100800 */
[----:B------:R2:W-:Y:S04]  /*d8e0*/  STL.64 [R1+0x1c8], R10 ;  /* 0x0001c80a01007387 */ /* 0x0005e80000100a00 */
[----:B--2---:R-:W2:Y:S04]  /*d8f0*/  LDL.LU R10, [R1+0x2b4] ;  /* 0x0002b400010a7983 */ /* 0x004ea80000300800 */
[----:B---3--:R-:W-:Y:S04]  /*d900*/  STL [R1+0xce8], R34 ;  /* 0x000ce82201007387 */ /* 0x008fe80000100800 */
[----:B------:R1:W-:Y:S02]  /*d910*/  STL.64 [R1+0x150], R20 ;  /* 0x0001501401007387 */ /* 0x0003e40000100a00 */
[----:B-1----:R-:W-:-:S05]  /*d920*/  IMAD.WIDE R20, R68, 0x2, R4 ;  /* 0x0000000244147825 */ /* 0x002fca00078e0204 */
[----:B------:R-:W3:Y:S01]  /*d930*/  @!P3 LDG.E.U16 R37, desc[UR24][R20.64] ;  /* 0x000000181425b981 */ /* 0x000ee2000c1e1500 */
[----:B------:R-:W-:-:S03]  /*d940*/  PRMT R38, RZ, 0x7610, R38 ;  /* 0x00007610ff267816 */ /* 0x000fc60000000026 */
[----:B----4-:R-:W-:Y:S04]  /*d950*/  STL [R1+0xd00], R35 ;  /* 0x000d002301007387 */ /* 0x010fe80000100800 */
[----:B------:R0:W-:Y:S01]  /*d960*/  STL.64 [R1+0x148], R12 ;  /* 0x0001480c01007387 */ /* 0x0001e20000100a00 */
[----:B------:R-:W-:-:S04]  /*d970*/  IMAD.HI.U32 R69, R3, R66, RZ ;  /* 0x0000004203457227 */ /* 0x000fc800078e00ff */
[----:B0-----:R-:W-:-:S04]  /*d980*/  IMAD.WIDE R12, R68, 0x2, R6 ;  /* 0x00000002440c7825 */ /* 0x001fc800078e0206 */
[----:B------:R-:W-:Y:S01]  /*d990*/  VIADD R68, R86, 0xffffffd9 ;  /* 0xffffffd956447836 */ /* 0x000fe20000000000 */
[----:B------:R0:W4:Y:S01]  /*d9a0*/  @!P3 LDG.E.U16 R38, desc[UR24][R12.64] ;  /* 0x000000180c26b981 */ /* 0x000122000c1e1500 */
[----:B------:R-:W-:-:S03]  /*d9b0*/  IMAD R71, R9, 0x26, RZ ;  /* 0x0000002609477824 */ /* 0x000fc600078e02ff */
[----:B------:R-:W-:Y:S01]  /*d9c0*/  ISETP.GE.U32.AND P3, PT, R68, 0x7fffff9a, PT ;  /* 0x7fffff9a4400780c */ /* 0x000fe20003f66070 */
[----:B------:R-:W-:Y:S01]  /*d9d0*/  IMAD.HI.U32 R68, R3, R67, RZ ;  /* 0x0000004303447227 */ /* 0x000fe200078e00ff */
[----:B------:R-:W-:Y:S03]  /*d9e0*/  STL.64 [R1+0xd0], R20 ;  /* 0x0000d01401007387 */ /* 0x000fe60000100a00 */
[----:B------:R-:W-:Y:S02]  /*d9f0*/  IMAD.MOV R70, RZ, RZ, -R69 ;  /* 0x000000ffff467224 */ /* 0x000fe400078e0a45 */
[----:B------:R-:W-:Y:S01]  /*da00*/  IMAD.MOV R69, RZ, RZ, -R68 ;  /* 0x000000ffff457224 */ /* 0x000fe200078e0a44 */
[----:B--2---:R-:W-:Y:S01]  /*da10*/  SEL R68, R65, R10, !P2 ;  /* 0x0000000a41447207 */ /* 0x004fe20005000000 */
[C---:B------:R-:W-:Y:S01]  /*da20*/  IMAD.WIDE R10, R71.reuse, 0x2, R6 ;  /* 0x00000002470a7825 */ /* 0x040fe200078e0206 */
[----:B---3--:R-:W-:Y:S04]  /*da30*/  STL.64 [R1+0xcf0], R36 ;  /* 0x000cf02401007387 */ /* 0x008fe80000100a00 */
[----:B------:R0:W-:Y:S02]  /*da40*/  STL.64 [R1+0xc8], R12 ;  /* 0x0000c80c01007387 */ /* 0x0001e40000100a00 */
[----:B0-----:R-:W-:-:S05]  /*da50*/  IMAD.WIDE R12, R71, 0x2, R4 ;  /* 0x00000002470c7825 */ /* 0x001fca00078e0204 */
[----:B------:R-:W-:Y:S04]  /*da60*/  STL.64 [R1+0x50], R12 ;  /* 0x0000500c01007387 */ /* 0x000fe80000100a00 */
[----:B------:R0:W-:Y:S04]  /*da70*/  STL.64 [R1+0x48], R10 ;  /* 0x0000480a01007387 */ /* 0x0001e80000100a00 */
[----:B------:R-:W2:Y:S04]  /*da80*/  LDL.LU R82, [R1+0x58c] ;  /* 0x00058c0001527983 */ /* 0x000ea80000300800 */
[----:B------:R-:W3:Y:S01]  /*da90*/  LDL.LU R40, [R1+0x588] ;  /* 0x0005880001287983 */ /* 0x000ee20000300800 */
[----:B------:R-:W-:-:S02]  /*daa0*/  PRMT R63, RZ, 0x7610, R63 ;  /* 0x00007610ff3f7816 */ /* 0x000fc4000000003f */
[----:B------:R-:W-:Y:S01]  /*dab0*/  PRMT R62, RZ, 0x7610, R62 ;  /* 0x00007610ff3e7816 */ /* 0x000fe2000000003e */
[----:B------:R-:W-:-:S03]  /*dac0*/  VIADD R71, R86, 0xffffffd1 ;  /* 0xffffffd156477836 */ /* 0x000fc60000000000 */
[----:B------:R-:W4:Y:S04]  /*dad0*/  @!P3 LDG.E.U16 R63, desc[UR24][R12.64] ;  /* 0x000000180c3fb981 */ /* 0x000f28000c1e1500 */
[----:B------:R0:W4:Y:S01]  /*dae0*/  @!P3 LDG.E.U16 R62, desc[UR24][R10.64] ;  /* 0x000000180a3eb981 */ /* 0x000122000c1e1500 */
[----:B------:R-:W-:Y:S02]  /*daf0*/  ISETP.GE.U32.AND P3, PT, R71, 0x7fffff92, PT ;  /* 0x7fffff924700780c */ /* 0x000fe40003f66070 */
[----:B------:R-:W-:Y:S01]  /*db00*/  PRMT R61, RZ, 0x7610, R61 ;  /* 0x00007610ff3d7816 */ /* 0x000fe2000000003d */
[----:B0-----:R-:W-:Y:S02]  /*db10*/  IMAD R11, R91, R70, R66 ;  /* 0x000000465b0b7224 */ /* 0x001fe400078e0242 */
[----:B------:R-:W-:-:S02]  /*db20*/  IMAD R70, R68, UR7, RZ ;  /* 0x0000000744467c24 */ /* 0x000fc4000f8e02ff */
[----:B------:R-:W-:Y:S01]  /*db30*/  IMAD R68, R9, 0x2e, RZ ;  /* 0x0000002e09447824 */ /* 0x000fe200078e02ff */
[----:B------:R-:W-:Y:S01]  /*db40*/  PRMT R60, RZ, 0x7610, R60 ;  /* 0x00007610ff3c7816 */ /* 0x000fe2000000003c */
[----:B------:R-:W-:Y:S02]  /*db50*/  IMAD R10, R91, R69, R67 ;  /* 0x000000455b0a7224 */ /* 0x000fe400078e0243 */
[----:B------:R-:W-:-:S04]  /*db60*/  IMAD.WIDE R66, R68, 0x2, R4 ;  /* 0x0000000244427825 */ /* 0x000fc800078e0204 */
[----:B------:R-:W-:Y:S01]  /*db70*/  IMAD.WIDE R68, R68, 0x2, R6 ;  /* 0x0000000244447825 */ /* 0x000fe200078e0206 */
[----:B------:R0:W4:Y:S04]  /*db80*/  @!P3 LDG.E.U16 R61, desc[UR24][R66.64] ;  /* 0x00000018423db981 */ /* 0x000128000c1e1500 */
[----:B------:R-:W4:Y:S01]  /*db90*/  @!P3 LDG.E.U16 R60, desc[UR24][R68.64] ;  /* 0x00000018443cb981 */ /* 0x000f22000c1e1500 */
[----:B------:R-:W-:-:S03]  /*dba0*/  LEA R13, P3, R70, R92, 0x1 ;  /* 0x0000005c460d7211 */ /* 0x000fc600078608ff */
[----:B------:R-:W-:Y:S01]  /*dbb0*/  STL.64 [R1+0xb20], R66 ;  /* 0x000b204201007387 */ /* 0x000fe20000100a00 */
[----:B------:R-:W-:-:S03]  /*dbc0*/  LEA.HI.X.SX32 R19, R70, R93, 0x1, P3 ;  /* 0x0000005d46137211 */ /* 0x000fc600018f0eff */
[----:B------:R-:W-:Y:S04]  /*dbd0*/  STL [R1+0xb38], R68 ;  /* 0x000b384401007387 */ /* 0x000fe80000100800 */
[----:B------:R-:W-:Y:S04]  /*dbe0*/  STL [R1+0xb2c], R69 ;  /* 0x000b2c4501007387 */ /* 0x000fe80000100800 */
[----:B------:R-:W-:Y:S04]  /*dbf0*/  STL [R1+0x774], R13 ;  /* 0x0007740d01007387 */ /* 0x000fe80000100800 */
[----:B------:R-:W-:Y:S04]  /*dc00*/  STL [R1+0x770], R19 ;  /* 0x0007701301007387 */ /* 0x000fe80000100800 */
[----:B------:R-:W4:Y:S04]  /*dc10*/  LDL.LU R81, [R1+0x52c] ;  /* 0x00052c0001517983 */ /* 0x000f280000300800 */
[----:B------:R-:W4:Y:S04]  /*dc20*/  LDL.LU R83, [R1+0x528] ;  /* 0x0005280001537983 */ /* 0x000f280000300800 */
[----:B------:R-:W4:Y:S04]  /*dc30*/  LDL.LU R89, [R1+0x524] ;  /* 0x0005240001597983 */ /* 0x000f280000300800 */
[----:B------:R-:W4:Y:S04]  /*dc40*/  LDL.LU R87, [R1+0x520] ;  /* 0x0005200001577983 */ /* 0x000f280000300800 */
[----:B------:R-:W4:Y:S04]  /*dc50*/  LDL.LU R88, [R1+0x304] ;  /* 0x0003040001587983 */ /* 0x000f280000300800 */
[----:B------:R-:W4:Y:S04]  /*dc60*/  LDL.LU R80, [R1+0x300] ;  /* 0x0003000001507983 */ /* 0x000f280000300800 */
[----:B------:R-:W4:Y:S04]  /*dc70*/  LDL.LU R85, [R1+0x568] ;  /* 0x0005680001557983 */ /* 0x000f280000300800 */
[----:B------:R-:W4:Y:S01]  /*dc80*/  LDL.LU R78, [R1+0x564] ;  /* 0x00056400014e7983 */ /* 0x000f220000300800 */
[----:B------:R-:W-:-:S04]  /*dc90*/  @!UP1 UIADD3 UR4, UPT, UPT, -UR6, 0x100000, URZ ;  /* 0x0010000006049890 */ /* 0x000fc8000fffe1ff */
[----:B------:R-:W-:Y:S02]  /*dca0*/  @!UP1 USHF.L.U32 UR5, UR4, 0xb, URZ ;  /* 0x0000000b04059899 */ /* 0x000fe400080006ff */
[----:B------:R-:W-:Y:S01]  /*dcb0*/  @!UP1 USHF.L.U32 UR4, UR4, 0x1, URZ ;  /* 0x0000000104049899 */ /* 0x000fe200080006ff */
[----:B------:R-:W-:Y:S01]  /*dcc0*/  VOTEU.ALL UP1, P0 ;  /* 0x0000000000ff7886 */ /* 0x000fe20000020000 */
[----:B------:R-:W4:Y:S04]  /*dcd0*/  LDL.LU R79, [R1+0x4cc] ;  /* 0x0004cc00014f7983 */ /* 0x000f280000300800 */
[----:B------:R-:W4:Y:S06]  /*dce0*/  LDL.LU R84, [R1+0x4c8] ;  /* 0x0004c80001547983 */ /* 0x000f2c0000300800 */
[----:B------:R1:W0:Y:S01]  /*dcf0*/  @!UP1 SYNCS.EXCH.64 URZ, [UR9+0x20008], UR4 ;  /* 0x0200080409ff95b2 */ /* 0x0002220008000100 */
[----:B--2---:R2:W-:Y:S04]  /*dd00*/  STS.U16 [R2+UR9], R82 ;  /* 0x0000005202007988 */ /* 0x0045e80008000409 */
[----:B---3--:R3:W-:Y:S04]  /*dd10*/  STS.U16 [R2+UR9+0x4000], R40 ;  /* 0x0040002802007988 */ /* 0x0087e80008000409 */
[----:B--2---:R-:W2:Y:S04]  /*dd20*/  LDL.LU R82, [R1+0x310] ;  /* 0x0003100001527983 */ /* 0x004ea80000300800 */
[----:B---3--:R-:W3:Y:S01]  /*dd30*/  LDL.LU R40, [R1+0x30c] ;  /* 0x00030c0001287983 */ /* 0x008ee20000300800 */
[----:B------:R-:W-:-:S02]  /*dd40*/  LOP3.LUT R70, R90, 0xc6, RZ, 0xfc, !PT ;  /* 0x000000c65a467812 */ /* 0x000fc400078efcff */
[----:B------:R-:W-:Y:S02]  /*dd50*/  LOP3.LUT R12, R90, 0xcc, RZ, 0xfc, !PT ;  /* 0x000000cc5a0c7812 */ /* 0x000fe400078efcff */
[----:B------:R-:W-:Y:S02]  /*dd60*/  ISETP.GE.AND P3, PT, R70, RZ, PT ;  /* 0x000000ff4600720c */ /* 0x000fe40003f66270 */
[----:B------:R-:W-:Y:S02]  /*dd70*/  IABS R71, R12 ;  /* 0x0000000c00477213 */ /* 0x000fe40000000000 */
[----:B------:R-:W-:-:S03]  /*dd80*/  IABS R70, R70 ;  /* 0x0000004600467213 */ /* 0x000fc60000000000 */
[----:B------:R-:W-:-:S04]  /*dd90*/  IMAD.HI.U32 R73, R3, R71, RZ ;  /* 0x0000004703497227 */ /* 0x000fc800078e00ff */
[----:B------:R-:W-:-:S04]  /*dda0*/  IMAD.HI.U32 R72, R3, R70, RZ ;  /* 0x0000004603487227 */ /* 0x000fc800078e00ff */
[----:B------:R-:W-:Y:S02]  /*ddb0*/  IMAD.MOV R73, RZ, RZ, -R73 ;  /* 0x000000ffff497224 */ /* 0x000fe400078e0a49 */
[----:B------:R-:W-:Y:S02]  /*ddc0*/  IMAD.MOV R72, RZ, RZ, -R72 ;  /* 0x000000ffff487224 */ /* 0x000fe400078e0a48 */
[C---:B------:R-:W-:Y:S02]  /*ddd0*/  IMAD R64, R91.reuse, R73, R71 ;  /* 0x000000495b407224 */ /* 0x040fe400078e0247 */
[----:B0-----:R-:W-:Y:S02]  /*dde0*/  IMAD R67, R91, R72, R70 ;  /* 0x000000485b437224 */ /* 0x001fe400078e0246 */
[----:B------:R-:W-:Y:S02]  /*ddf0*/  VIADD R73, R86, 0xffffffc9 ;  /* 0xffffffc956497836 */ /* 0x000fe40000000000 */
[----:B------:R-:W-:-:S03]  /*de00*/  IMAD R72, R9, 0x36, RZ ;  /* 0x0000003609487824 */ /* 0x000fc600078e02ff */
[----:B------:R-:W-:Y:S01]  /*de10*/  ISETP.GE.U32.AND P6, PT, R73, 0x7fffff8a, PT ;  /* 0x7fffff8a4900780c */ /* 0x000fe20003fc6070 */
[----:B------:R-:W-:-:S04]  /*de20*/  IMAD.WIDE R70, R72, 0x2, R4 ;  /* 0x0000000248467825 */ /* 0x000fc800078e0204 */
[----:B------:R-:W-:Y:S01]  /*de30*/  IMAD.WIDE R72, R72, 0x2, R6 ;  /* 0x0000000248487825 */ /* 0x000fe200078e0206 */
[----:B------:R-:W-:Y:S04]  /*de40*/  STL.64 [R1+0xb30], R70 ;  /* 0x000b304601007387 */ /* 0x000fe80000100a00 */
[----:B------:R-:W-:Y:S04]  /*de50*/  STL [R1+0xb3c], R73 ;  /* 0x000b3c4901007387 */ /* 0x000fe80000100800 */
[----:B------:R-:W3:Y:S04]  /*de60*/  LDL.LU R30, [R1+0x50c] ;  /* 0x00050c00011e7983 */ /* 0x000ee80000300800 */
[----:B------:R-:W3:Y:S04]  /*de70*/  LDL.LU R54, [R1+0x508] ;  /* 0x0005080001367983 */ /* 0x000ee80000300800 */
[----:B----4-:R0:W-:Y:S04]  /*de80*/  STS.U16 [R2+UR9+0x400], R81 ;  /* 0x0004005102007988 */ /* 0x0101e80008000409 */
[----:B------:R4:W-:Y:S04]  /*de90*/  STS.U16 [R2+UR9+0x800], R89 ;  /* 0x0008005902007988 */ /* 0x0009e80008000409 */
[----:B------:R1:W-:Y:S04]  /*dea0*/  STS.U16 [R2+UR9+0x4800], R87 ;  /* 0x0048005702007988 */ /* 0x0003e80008000409 */
[----:B0-----:R-:W3:Y:S04]  /*deb0*/  LDL.LU R81, [R1+0x55c] ;  /* 0x00055c0001517983 */ /* 0x001ee80000300800 */
[----:B----4-:R-:W4:Y:S04]  /*dec0*/  LDL.LU R89, [R1+0x558] ;  /* 0x0005580001597983 */ /* 0x010f280000300800 */
[----:B-1----:R-:W4:Y:S04]  /*ded0*/  LDL.LU R87, [R1+0x328] ;  /* 0x0003280001577983 */ /* 0x002f280000300800 */
[----:B------:R0:W-:Y:S04]  /*dee0*/  STS.U16 [R2+UR9+0x5000], R78 ;  /* 0x0050004e02007988 */ /* 0x0001e80008000409 */
[----:B------:R1:W-:Y:S01]  /*def0*/  STS.U16 [R2+UR9+0xc00], R88 ;  /* 0x000c005802007988 */ /* 0x0003e20008000409 */
[----:B0-----:R-:W-:-:S03]  /*df00*/  IMAD R78, R9, 0x7, RZ ;  /* 0x00000007094e7824 */ /* 0x001fc600078e02ff */
[----:B------:R0:W-:Y:S01]  /*df10*/  STS.U16 [R2+UR9+0x4c00], R80 ;  /* 0x004c005002007988 */ /* 0x0001e20008000409 */
[----:B------:R-:W-:-:S03]  /*df20*/  IMAD.WIDE R22, R78, 0x2, R4 ;  /* 0x000000024e167825 */ /* 0x000fc600078e0204 */
[----:B-1----:R-:W4:Y:S01]  /*df30*/  LDL.LU R88, [R1+0x324] ;  /* 0x0003240001587983 */ /* 0x002f220000300800 */
[----:B------:R-:W-:-:S03]  /*df40*/  IMAD.WIDE R20, R78, 0x2, R6 ;  /* 0x000000024e147825 */ /* 0x000fc600078e0206 */
[----:B0-----:R-:W4:Y:S04]  /*df50*/  LDL.LU R80, [R1+0x308] ;  /* 0x0003080001507983 */ /* 0x001f280000300800 */
[----:B------:R-:W-:Y:S04]  /*df60*/  STL.64 [R1+0x240], R22 ;  /* 0x0002401601007387 */ /* 0x000fe80000100a00 */
[----:B------:R-:W-:Y:S04]  /*df70*/  STL.64 [R1+0x238], R20 ;  /* 0x0002381401007387 */ /* 0x000fe80000100a00 */
[----:B------:R-:W4:Y:S04]  /*df80*/  LDL.LU R31, [R1+0x580] ;  /* 0x00058000011f7983 */ /* 0x000f280000300800 */
[----:B------:R0:W-:Y:S04]  /*df90*/  STS.U16 [R2+UR9+0x4400], R83 ;  /* 0x0044005302007988 */ /* 0x0001e80008000409 */
[----:B------:R1:W-:Y:S04]  /*dfa0*/  STS.U16 [R2+UR9+0x1000], R85 ;  /* 0x0010005502007988 */ /* 0x0003e80008000409 */
[----:B------:R1:W-:Y:S04]  /*dfb0*/  STS.U16 [R2+UR9+0x5400], R84 ;  /* 0x0054005402007988 */ /* 0x0003e80008000409 */
[----:B0-----:R-:W4:Y:S04]  /*dfc0*/  LDL.LU R83, [R1+0x504] ;  /* 0x0005040001537983 */ /* 0x001f280000300800 */
[----:B-1----:R-:W4:Y:S04]  /*dfd0*/  LDL.LU R85, [R1+0x500] ;  /* 0x0005000001557983 */ /* 0x002f280000300800 */
[----:B------:R-:W4:Y:S04]  /*dfe0*/  LDL.LU R84, [R1+0x4fc] ;  /* 0x0004fc0001547983 */ /* 0x000f280000300800 */
[----:B--2---:R0:W-:Y:S04]  /*dff0*/  STS.U16 [R2+UR9+0x1800], R82 ;  /* 0x0018005202007988 */ /* 0x0041e80008000409 */
[----:B---3--:R1:W-:Y:S04]  /*e000*/  STS.U16 [R2+UR9+0x5800], R40 ;  /* 0x0058002802007988 */ /* 0x0083e80008000409 */
[----:B0-----:R-:W2:Y:S04]  /*e010*/  LDL.LU R82, [R1+0x4f8] ;  /* 0x0004f80001527983 */ /* 0x001ea80000300800 */
[----:B-1----:R-:W3:Y:S01]  /*e020*/  LDL.LU R40, [R1+0x2fc] ;  /* 0x0002fc0001287983 */ /* 0x002ee20000300800 */
[----:B------:R-:W-:-:S02]  /*e030*/  PRMT R57, RZ, 0x7610, R57 ;  /* 0x00007610ff397816 */ /* 0x000fc40000000039 */
[----:B------:R-:W-:Y:S01]  /*e040*/  PRMT R50, RZ, 0x7610, R50 ;  /* 0x00007610ff327816 */ /* 0x000fe20000000032 */
[----:B------:R-:W-:-:S03]  /*e050*/  VIADD R77, R86, 0xffffffc1 ;  /* 0xffffffc1564d7836 */ /* 0x000fc60000000000 */
[----:B------:R-:W3:Y:S04]  /*e060*/  @!P6 LDG.E.U16 R57, desc[UR24][R70.64] ;  /* 0x000000184639e981 */ /* 0x000ee8000c1e1500 */
[----:B------:R-:W3:Y:S01]  /*e070*/  @!P6 LDG.E.U16 R50, desc[UR24][R72.64] ;  /* 0x000000184832e981 */ /* 0x000ee2000c1e1500 */
[----:B------:R-:W-:Y:S01]  /*e080*/  ISETP.GE.U32.AND P6, PT, R77, 0x7fffff82, PT ;  /* 0x7fffff824d00780c */ /* 0x000fe20003fc6070 */
[----:B------:R-:W-:Y:S01]  /*e090*/  IMAD R76, R9, 0x3e, RZ ;  /* 0x0000003e094c7824 */ /* 0x000fe200078e02ff */
[----:B------:R-:W-:Y:S01]  /*e0a0*/  PRMT R56, RZ, 0x7610, R56 ;  /* 0x00007610ff387816 */ /* 0x000fe20000000038 */
[----:B------:R0:W-:Y:S01]  /*e0b0*/  STS.U16 [R2+UR9+0x1400], R79 ;  /* 0x0014004f02007988 */ /* 0x0001e20008000409 */
[----:B------:R-:W-:Y:S01]  /*e0c0*/  PRMT R53, RZ, 0x7610, R53 ;  /* 0x00007610ff357816 */ /* 0x000fe20000000035 */
[----:B------:R-:W-:-:S04]  /*e0d0*/  IMAD.WIDE R74, R76, 0x2, R4 ;  /* 0x000000024c4a7825 */ /* 0x000fc800078e0204 */
[----:B------:R-:W-:-:S04]  /*e0e0*/  IMAD.WIDE R76, R76, 0x2, R6 ;  /* 0x000000024c4c7825 */ /* 0x000fc800078e0206 */
[C---:B0-----:R-:W-:Y:S01]  /*e0f0*/  VIADD R79, R86.reuse, 0xfffffff8 ;  /* 0xfffffff8564f7836 */ /* 0x041fe20000000000 */
[----:B------:R-:W3:Y:S04]  /*e100*/  @!P6 LDG.E.U16 R56, desc[UR24][R74.64] ;  /* 0x000000184a38e981 */ /* 0x000ee8000c1e1500 */
[----:B------:R-:W3:Y:S01]  /*e110*/  @!P6 LDG.E.U16 R53, desc[UR24][R76.64] ;  /* 0x000000184c35e981 */ /* 0x000ee2000c1e1500 */
[----:B------:R-:W-:Y:S02]  /*e120*/  ISETP.GE.U32.AND P6, PT, R79, 0x7fffffb9, PT ;  /* 0x7fffffb94f00780c */ /* 0x000fe40003fc6070 */
[----:B------:R-:W-:Y:S02]  /*e130*/  PRMT R52, RZ, 0x7610, R52 ;  /* 0x00007610ff347816 */ /* 0x000fe40000000034 */
[----:B------:R-:W-:Y:S01]  /*e140*/  PRMT R51, RZ, 0x7610, R51 ;  /* 0x00007610ff337816 */ /* 0x000fe20000000033 */
[----:B------:R-:W-:Y:S01]  /*e150*/  VIADD R79, R86, 0xfffffff0 ;  /* 0xfffffff0564f7836 */ /* 0x000fe20000000000 */
[----:B------:R-:W-:Y:S01]  /*e160*/  LOP3.LUT R12, R2, 0x10, RZ, 0x3c, !PT ;  /* 0x00000010020c7812 */ /* 0x000fe200078e3cff */
[----:B------:R0:W-:Y:S01]  /*e170*/  STS.U16 [R2+UR9+0x1c00], R30 ;  /* 0x001c001e02007988 */ /* 0x0001e20008000409 */
[----:B------:R-:W-:-:S05]  /*e180*/  IMAD R78, R9, 0xf, RZ ;  /* 0x0000000f094e7824 */ /* 0x000fca00078e02ff */
[----:B------:R1:W3:Y:S04]  /*e190*/  @!P6 LDG.E.U16 R52, desc[UR24][R22.64] ;  /* 0x000000181634e981 */ /* 0x0002e8000c1e1500 */
[----:B------:R1:W3:Y:S01]  /*e1a0*/  @!P6 LDG.E.U16 R51, desc[UR24][R20.64] ;  /* 0x000000181433e981 */ /* 0x0002e2000c1e1500 */
[----:B------:R-:W-:-:S03]  /*e1b0*/  ISETP.GE.U32.AND P6, PT, R79, 0x7fffffb1, PT ;  /* 0x7fffffb14f00780c */ /* 0x000fc60003fc6070 */
[----:B------:R1:W-:Y:S01]  /*e1c0*/  STS.U16 [R2+UR9+0x5c00], R54 ;  /* 0x005c003602007988 */ /* 0x0003e20008000409 */
[----:B------:R-:W-:-:S03]  /*e1d0*/  PRMT R55, RZ, 0x7610, R55 ;  /* 0x00007610ff377816 */ /* 0x000fc60000000037 */
[----:B0-----:R-:W3:Y:S01]  /*e1e0*/  LDL.LU R30, [R1+0x540] ;  /* 0x00054000011e7983 */ /* 0x001ee20000300800 */
[----:B-1----:R-:W-:-:S03]  /*e1f0*/  IMAD.WIDE R22, R78, 0x2, R4 ;  /* 0x000000024e167825 */ /* 0x002fc600078e0204 */
[----:B------:R0:W-:Y:S01]  /*e200*/  STS.U16 [R12+UR9+0x480], R81 ;  /* 0x000480510c007988 */ /* 0x0001e20008000409 */
[----:B------:R-:W-:-:S03]  /*e210*/  IMAD.WIDE R20, R78, 0x2, R6 ;  /* 0x000000024e147825 */ /* 0x000fc600078e0206 */
[----:B------:R-:W3:Y:S01]  /*e220*/  LDL.LU R54, [R1+0x53c] ;  /* 0x00053c0001367983 */ /* 0x000ee20000300800 */
[----:B------:R-:W-:-:S03]  /*e230*/  IMAD R78, R9, 0x17, RZ ;  /* 0x00000017094e7824 */ /* 0x000fc600078e02ff */
[----:B----4-:R1:W-:Y:S04]  /*e240*/  STS.U16 [R12+UR9+0x4480], R89 ;  /* 0x004480590c007988 */ /* 0x0103e80008000409 */
[----:B0-----:R-:W4:Y:S04]  /*e250*/  LDL.LU R81, [R1+0x538] ;  /* 0x0005380001517983 */ /* 0x001f280000300800 */
[----:B------:R0:W-:Y:S04]  /*e260*/  STS.U16 [R12+UR9+0x880], R87 ;  /* 0x000880570c007988 */ /* 0x0001e80008000409 */
[----:B-1----:R-:W4:Y:S01]  /*e270*/  LDL.LU R89, [R1+0x4c4] ;  /* 0x0004c40001597983 */ /* 0x002f220000300800 */
[----:B------:R-:W-:-:S03]  /*e280*/  PRMT R59, RZ, 0x7610, R59 ;  /* 0x00007610ff3b7816 */ /* 0x000fc6000000003b */
[----:B------:R1:W4:Y:S04]  /*e290*/  @!P6 LDG.E.U16 R55, desc[UR24][R22.64] ;  /* 0x000000181637e981 */ /* 0x000328000c1e1500 */
[----:B0-----:R-:W4:Y:S04]  /*e2a0*/  LDL.LU R87, [R1+0x4c0] ;  /* 0x0004c00001577983 */ /* 0x001f280000300800 */
[----:B------:R1:W-:Y:S04]  /*e2b0*/  STL.64 [R1+0x1c0], R22 ;  /* 0x0001c01601007387 */ /* 0x0003e80000100a00 */
[----:B------:R0:W-:Y:S04]  /*e2c0*/  STS.U16 [R12+UR9+0x4880], R88 ;  /* 0x004880580c007988 */ /* 0x0001e80008000409 */
[----:B------:R0:W-:Y:S01]  /*e2d0*/  STS.U16 [R12+UR9+0xc80], R80 ;  /* 0x000c80500c007988 */ /* 0x0001e20008000409 */
[----:B-1----:R-:W-:-:S03]  /*e2e0*/  IMAD.WIDE R22, R78, 0x2, R4 ;  /* 0x000000024e167825 */ /* 0x002fc600078e0204 */
[----:B------:R1:W4:Y:S04]  /*e2f0*/  @!P6 LDG.E.U16 R59, desc[UR24][R20.64] ;  /* 0x00000018143be981 */ /* 0x000328000c1e1500 */
[----:B0-----:R-:W4:Y:S04]  /*e300*/  LDL.LU R88, [R1+0x4e4] ;  /* 0x0004e40001587983 */ /* 0x001f280000300800 */
[----:B------:R-:W4:Y:S04]  /*e310*/  LDL.LU R80, [R1+0x4e0] ;  /* 0x0004e00001507983 */ /* 0x000f280000300800 */
[----:B------:R1:W-:Y:S04]  /*e320*/  STL.64 [R1+0x1b8], R20 ;  /* 0x0001b81401007387 */ /* 0x0003e80000100a00 */
[----:B------:R0:W-:Y:S04]  /*e330*/  STS.U16 [R12+UR9+0x4c80], R31 ;  /* 0x004c801f0c007988 */ /* 0x0001e80008000409 */
[----:B------:R-:W-:Y:S01]  /*e340*/  STL.64 [R1+0x140], R22 ;  /* 0x0001401601007387 */ /* 0x000fe20000100a00 */
[----:B-1----:R-:W-:-:S03]  /*e350*/  IMAD.WIDE R20, R78, 0x2, R6 ;  /* 0x000000024e147825 */ /* 0x002fc600078e0206 */
[----:B0-----:R-:W4:Y:S04]  /*e360*/  LDL.LU R31, [R1+0x554] ;  /* 0x00055400011f7983 */ /* 0x001f280000300800 */
[----:B------:R0:W-:Y:S04]  /*e370*/  STS.U16 [R12+UR9+0x1080], R83 ;  /* 0x001080530c007988 */ /* 0x0001e80008000409 */
[----:B------:R1:W-:Y:S04]  /*e380*/  STS.U16 [R12+UR9+0x5080], R85 ;  /* 0x005080550c007988 */ /* 0x0003e80008000409 */
[----:B------:R1:W-:Y:S04]  /*e390*/  STS.U16 [R12+UR9+0x1480], R84 ;  /* 0x001480540c007988 */ /* 0x0003e80008000409 */
[----:B0-----:R-:W4:Y:S04]  /*e3a0*/  LDL.LU R83, [R1+0x54c] ;  /* 0x00054c0001537983 */ /* 0x001f280000300800 */
[----:B------:R-:W-:Y:S04]  /*e3b0*/  STL.64 [R1+0x138], R20 ;  /* 0x0001381401007387 */ /* 0x000fe80000100a00 */
[----:B-1----:R-:W4:Y:S04]  /*e3c0*/  LDL.LU R85, [R1+0x548] ;  /* 0x0005480001557983 */ /* 0x002f280000300800 */
[----:B------:R-:W4:Y:S04]  /*e3d0*/  LDL.LU R84, [R1+0x544] ;  /* 0x0005440001547983 */ /* 0x000f280000300800 */
[----:B--2---:R0:W-:Y:S04]  /*e3e0*/  STS.U16 [R12+UR9+0x5480], R82 ;  /* 0x005480520c007988 */ /* 0x0041e80008000409 */
[----:B---3--:R1:W-:Y:S04]  /*e3f0*/  STS.U16 [R12+UR9+0x1880], R40 ;  /* 0x001880280c007988 */ /* 0x0083e80008000409 */
[----:B0-----:R-:W2:Y:S04]  /*e400*/  LDL.LU R82, [R1+0x31c] ;  /* 0x00031c0001527983 */ /* 0x001ea80000300800 */
[----:B-1----:R-:W3:Y:S01]  /*e410*/  LDL.LU R40, [R1+0x318] ;  /* 0x0003180001287983 */ /* 0x002ee20000300800 */
[----:B------:R-:W-:-:S05]  /*e420*/  VIADD R79, R86, 0xffffffe8 ;  /* 0xffffffe8564f7836 */ /* 0x000fca0000000000 */
[----:B------:R-:W-:Y:S02]  /*e430*/  ISETP.GE.U32.AND P6, PT, R79, 0x7fffffa9, PT ;  /* 0x7fffffa94f00780c */ /* 0x000fe40003fc6070 */
[----:B------:R-:W-:Y:S02]  /*e440*/  PRMT R58, RZ, 0x7610, R58 ;  /* 0x00007610ff3a7816 */ /* 0x000fe4000000003a */
[----:B------:R-:W-:Y:S01]  /*e450*/  PRMT R15, RZ, 0x7610, R15 ;  /* 0x00007610ff0f7816 */ /* 0x000fe2000000000f */
[----:B------:R-:W-:-:S08]  /*e460*/  IMAD R78, R9, 0x1f, RZ ;  /* 0x0000001f094e7824 */ /* 0x000fd000078e02ff */
[----:B------:R0:W3:Y:S04]  /*e470*/  @!P6 LDG.E.U16 R58, desc[UR24][R22.64] ;  /* 0x00000018163ae981 */ /* 0x0000e8000c1e1500 */
[----:B------:R1:W3:Y:S01]  /*e480*/  @!P6 LDG.E.U16 R15, desc[UR24][R20.64] ;  /* 0x00000018140fe981 */ /* 0x0002e2000c1e1500 */
[----:B0-----:R-:W-:-:S04]  /*e490*/  IMAD.WIDE R22, R78, 0x2, R4 ;  /* 0x000000024e167825 */ /* 0x001fc800078e0204 */
[----:B-1----:R-:W-:Y:S01]  /*e4a0*/  IMAD.WIDE R20, R78, 0x2, R6 ;  /* 0x000000024e147825 */ /* 0x002fe200078e0206 */
[----:B------:R-:W-:Y:S04]  /*e4b0*/  STS.U16 [R12+UR9+0x5880], R30 ;  /* 0x0058801e0c007988 */ /* 0x000fe80008000409 */
[----:B------:R0:W-:Y:S04]  /*e4c0*/  STS.U16 [R12+UR9+0x1c80], R54 ;  /* 0x001c80360c007988 */ /* 0x0001e80008000409 */
[----:B----4-:R1:W-:Y:S04]  /*e4d0*/  STS.U16 [R12+UR9+0x5c80], R81 ;  /* 0x005c80510c007988 */ /* 0x0103e80008000409 */
[----:B0-----:R-:W4:Y:S04]  /*e4e0*/  LDL.LU R54, [R1+0x57c] ;  /* 0x00057c0001367983 */ /* 0x001f280000300800 */
[----:B------:R0:W-:Y:S04]  /*e4f0*/  STS.U16 [R12+UR9+0x80], R89 ;  /* 0x000080590c007988 */ /* 0x0001e80008000409 */
[----:B-1----:R-:W4:Y:S04]  /*e500*/  LDL.LU R81, [R1+0x578] ;  /* 0x0005780001517983 */ /* 0x002f280000300800 */
[----:B------:R1:W-:Y:S04]  /*e510*/  STS.U16 [R12+UR9+0x4080], R87 ;  /* 0x004080570c007988 */ /* 0x0003e80008000409 */
[----:B0-----:R-:W4:Y:S01]  /*e520*/  LDL.LU R89, [R1+0x4f4] ;  /* 0x0004f40001597983 */ /* 0x001f220000300800 */
[----:B-1----:R-:W-:-:S03]  /*e530*/  LOP3.LUT R12, R2, 0x20, RZ, 0x3c, !PT ;  /* 0x00000020020c7812 */ /* 0x002fc600078e3cff */
[----:B------:R-:W4:Y:S04]  /*e540*/  LDL.LU R87, [R1+0x4f0] ;  /* 0x0004f00001577983 */ /* 0x000f280000300800 */
[----:B------:R0:W-:Y:S04]  /*e550*/  STS.U16 [R12+UR9+0x100], R88 ;  /* 0x000100580c007988 */ /* 0x0001e80008000409 */
[----:B------:R1:W-:Y:S04]  /*e560*/  STS.U16 [R12+UR9+0x4100], R80 ;  /* 0x004100500c007988 */ /* 0x0003e80008000409 */
[----:B0-----:R-:W4:Y:S04]  /*e570*/  LDL.LU R88, [R1+0x4ec] ;  /* 0x0004ec0001587983 */ /* 0x001f280000300800 */
[----:B-1----:R-:W4:Y:S04]  /*e580*/  LDL.LU R80, [R1+0x4e8] ;  /* 0x0004e80001507983 */ /* 0x002f280000300800 */
[----:B------:R-:W-:Y:S04]  /*e590*/  STL.64 [R1+0xc0], R22 ;  /* 0x0000c01601007387 */ /* 0x000fe80000100a00 */
[----:B------:R-:W-:Y:S04]  /*e5a0*/  STL.64 [R1+0xb8], R20 ;  /* 0x0000b81401007387 */ /* 0x000fe80000100a00 */
[----:B------:R0:W-:Y:S04]  /*e5b0*/  STS.U16 [R12+UR9+0x500], R31 ;  /* 0x0005001f0c007988 */ /* 0x0001e80008000409 */
[----:B------:R-:W4:Y:S04]  /*e5c0*/  LDL.LU R30, [R1+0x534] ;  /* 0x00053400011e7983 */ /* 0x000f280000300800 */
[----:B0-----:R-:W4:Y:S04]  /*e5d0*/  LDL.LU R31, [R1+0x530] ;  /* 0x00053000011f7983 */ /* 0x001f280000300800 */
[----:B------:R0:W-:Y:S04]  /*e5e0*/  STS.U16 [R12+UR9+0x4500], R83 ;  /* 0x004500530c007988 */ /* 0x0001e80008000409 */
[----:B------:R1:W-:Y:S04]  /*e5f0*/  STS.U16 [R12+UR9+0x900], R85 ;  /* 0x000900550c007988 */ /* 0x0003e80008000409 */
[----:B0-----:R-:W4:Y:S04]  /*e600*/  LDL.LU R83, [R1+0x570] ;  /* 0x0005700001537983 */ /* 0x001f280000300800 */
[----:B------:R0:W-:Y:S04]  /*e610*/  STS.U16 [R12+UR9+0x4900], R84 ;  /* 0x004900540c007988 */ /* 0x0001e80008000409 */
[----:B-1----:R-:W4:Y:S04]  /*e620*/  LDL.LU R85, [R1+0x56c] ;  /* 0x00056c0001557983 */ /* 0x002f280000300800 */
[----:B0-----:R-:W4:Y:S04]  /*e630*/  LDL.LU R84, [R1+0x4dc] ;  /* 0x0004dc0001547983 */ /* 0x001f280000300800 */
        /* <DEDUP_REMOVED lines=13> */
[----:B------:R-:W-:Y:S04]  /*e710*/  STL.64 [R1+0x40], R22 ;  /* 0x0000401601007387 */ /* 0x000fe80000100a00 */
[----:B------:R-:W-:Y:S04]  /*e720*/  STL.64 [R1+0x38], R20 ;  /* 0x0000381401007387 */ /* 0x000fe80000100a00 */
[----:B----4-:R0:W-:Y:S04]  /*e730*/  STS.U16 [R12+UR9+0x1100], R54 ;  /* 0x001100360c007988 */ /* 0x0101e80008000409 */
[----:B------:R-:W-:Y:S04]  /*e740*/  STS.U16 [R12+UR9+0x5100], R81 ;  /* 0x005100510c007988 */ /* 0x000fe80008000409 */
[----:B0-----:R-:W4:Y:S04]  /*e750*/  LDL.LU R54, [R1+0x51c] ;  /* 0x00051c0001367983 */ /* 0x001f280000300800 */
[----:B------:R0:W-:Y:S04]  /*e760*/  STS.U16 [R12+UR9+0x1500], R89 ;  /* 0x001500590c007988 */ /* 0x0001e80008000409 */
[----:B------:R1:W-:Y:S04]  /*e770*/  STS.U16 [R12+UR9+0x5500], R87 ;  /* 0x005500570c007988 */ /* 0x0003e80008000409 */
[----:B0-----:R-:W4:Y:S04]  /*e780*/  LDL.LU R89, [R1+0x518] ;  /* 0x0005180001597983 */ /* 0x001f280000300800 */
[----:B-1----:R-:W4:Y:S04]  /*e790*/  LDL.LU R87, [R1+0x514] ;  /* 0x0005140001577983 */ /* 0x002f280000300800 */
[----:B------:R0:W-:Y:S04]  /*e7a0*/  STS.U16 [R12+UR9+0x1900], R88 ;  /* 0x001900580c007988 */ /* 0x0001e80008000409 */
[----:B------:R-:W-:Y:S04]  /*e7b0*/  STS.U16 [R12+UR9+0x5900], R80 ;  /* 0x005900500c007988 */ /* 0x000fe80008000409 */
[----:B0-----:R-:W4:Y:S04]  /*e7c0*/  LDL.LU R88, [R1+0x510] ;  /* 0x0005100001587983 */ /* 0x001f280000300800 */
[----:B------:R-:W4:Y:S04]  /*e7d0*/  LDL.LU R26, [R1+0x560] ;  /* 0x00056000011a7983 */ /* 0x000f280000300800 */
[----:B------:R-:W4:Y:S04]  /*e7e0*/  LDL.LU R29, [R1+0x314] ;  /* 0x00031400011d7983 */ /* 0x000f280000300800 */
[----:B------:R0:W-:Y:S04]  /*e7f0*/  STS.U16 [R12+UR9+0x1d00], R30 ;  /* 0x001d001e0c007988 */ /* 0x0001e80008000409 */
[----:B------:R1:W-:Y:S04]  /*e800*/  STS.U16 [R12+UR9+0x5d00], R31 ;  /* 0x005d001f0c007988 */ /* 0x0003e80008000409 */
[----:B0-----:R-:W4:Y:S01]  /*e810*/  LDL.LU R30, [R1+0x574] ;  /* 0x00057400011e7983 */ /* 0x001f220000300800 */
[----:B-1----:R-:W-:-:S03]  /*e820*/  LOP3.LUT R12, R2, 0x30, RZ, 0x3c, !PT ;  /* 0x00000030020c7812 */ /* 0x002fc600078e3cff */
[----:B------:R-:W4:Y:S04]  /*e830*/  LDL.LU R31, [R1+0x590] ;  /* 0x00059000011f7983 */ /* 0x000f280000300800 */
[----:B------:R-:W-:Y:S04]  /*e840*/  STS.U16 [R12+UR9+0x180], R83 ;  /* 0x000180530c007988 */ /* 0x000fe80008000409 */
[----:B------:R-:W-:Y:S04]  /*e850*/  STS.U16 [R12+UR9+0x4180], R85 ;  /* 0x004180550c007988 */ /* 0x000fe80008000409 */
[----:B------:R-:W-:Y:S04]  /*e860*/  STS.U16 [R12+UR9+0x580], R84 ;  /* 0x000580540c007988 */ /* 0x000fe80008000409 */
[----:B--2---:R-:W-:Y:S04]  /*e870*/  STS.U16 [R12+UR9+0x4580], R82 ;  /* 0x004580520c007988 */ /* 0x004fe80008000409 */
[----:B---3--:R0:W-:Y:S04]  /*e880*/  STS.U16 [R12+UR9+0x980], R40 ;  /* 0x000980280c007988 */ /* 0x0081e80008000409 */
[----:B------:R1:W-:Y:S04]  /*e890*/  STS.U16 [R12+UR9+0x4980], R0 ;  /* 0x004980000c007988 */ /* 0x0003e80008000409 */
[----:B0-----:R-:W2:Y:S04]  /*e8a0*/  LDL.LU R40, [R1+0x320] ;  /* 0x0003200001287983 */ /* 0x001ea80000300800 */
[----:B-1----:R-:W3:Y:S01]  /*e8b0*/  LDL.LU R0, [R1+0xd10] ;  /* 0x000d100001007983 */ /* 0x002ee20000300800 */
[----:B------:R-:W-:Y:S01]  /*e8c0*/  VIADD R79, R86, 0xffffffd8 ;  /* 0xffffffd8564f7836 */ /* 0x000fe20000000000 */
[----:B------:R-:W-:-:S02]  /*e8d0*/  PRMT R43, RZ, 0x7610, R43 ;  /* 0x00007610ff2b7816 */ /* 0x000fc4000000002b */
[----:B------:R-:W-:Y:S01]  /*e8e0*/  PRMT R44, RZ, 0x7610, R44 ;  /* 0x00007610ff2c7816 */ /* 0x000fe2000000002c */
[----:B------:R-:W-:Y:S01]  /*e8f0*/  VIADD R81, R86, 0xffffffd0 ;  /* 0xffffffd056517836 */ /* 0x000fe20000000000 */
[----:B------:R-:W-:Y:S01]  /*e900*/  ISETP.GE.U32.AND P6, PT, R79, 0x7fffff99, PT ;  /* 0x7fffff994f00780c */ /* 0x000fe20003fc6070 */
[----:B------:R-:W-:Y:S01]  /*e910*/  IMAD R80, R9, 0x2f, RZ ;  /* 0x0000002f09507824 */ /* 0x000fe200078e02ff */
[----:B------:R-:W-:Y:S02]  /*e920*/  PRMT R45, RZ, 0x7610, R45 ;  /* 0x00007610ff2d7816 */ /* 0x000fe4000000002d */
[----:B------:R-:W-:Y:S01]  /*e930*/  PRMT R46, RZ, 0x7610, R46 ;  /* 0x00007610ff2e7816 */ /* 0x000fe2000000002e */
[----:B------:R-:W-:Y:S01]  /*e940*/  IMAD.WIDE R78, R80, 0x2, R4 ;  /* 0x00000002504e7825 */ /* 0x000fe200078e0204 */
[----:B------:R-:W-:Y:S01]  /*e950*/  PRMT R47, RZ, 0x7610, R47 ;  /* 0x00007610ff2f7816 */ /* 0x000fe2000000002f */
[----:B------:R-:W2:Y:S02]  /*e960*/  LDL.LU R27, [R1+0x5a4] ;  /* 0x0005a400011b7983 */ /* 0x000ea40000300800 */
[----:B------:R-:W-:-:S02]  /*e970*/  VIADD R85, R86, 0xffffffc8 ;  /* 0xffffffc856557836 */ /* 0x000fc40000000000 */
[----:B------:R-:W-:Y:S01]  /*e980*/  IMAD R84, R9, 0x37, RZ ;  /* 0x0000003709547824 */ /* 0x000fe200078e02ff */
[----:B------:R-:W-:Y:S01]  /*e990*/  PRMT R48, RZ, 0x7610, R48 ;  /* 0x00007610ff307816 */ /* 0x000fe20000000030 */
[----:B------:R-:W2:Y:S04]  /*e9a0*/  @!P6 LDG.E.U16 R43, desc[UR24][R22.64] ;  /* 0x00000018162be981 */ /* 0x000ea8000c1e1500 */
[----:B------:R0:W2:Y:S01]  /*e9b0*/  @!P6 LDG.E.U16 R44, desc[UR24][R20.64] ;  /* 0x00000018142ce981 */ /* 0x0000a2000c1e1500 */
[----:B------:R-:W-:Y:S01]  /*e9c0*/  ISETP.GE.U32.AND P6, PT, R81, 0x7fffff91, PT ;  /* 0x7fffff915100780c */ /* 0x000fe20003fc6070 */
[----:B------:R-:W-:Y:S02]  /*e9d0*/  IMAD.WIDE R80, R80, 0x2, R6 ;  /* 0x0000000250507825 */ /* 0x000fe400078e0206 */
[----:B------:R-:W2:Y:S02]  /*e9e0*/  LDL.LU R28, [R1+0x5a0] ;  /* 0x0005a000011c7983 */ /* 0x000ea40000300800 */
[----:B------:R-:W-:-:S08]  /*e9f0*/  IMAD.WIDE R82, R84, 0x2, R4 ;  /* 0x0000000254527825 */ /* 0x000fd000078e0204 */
[----:B------:R-:W2:Y:S04]  /*ea00*/  @!P6 LDG.E.U16 R45, desc[UR24][R78.64] ;  /* 0x000000184e2de981 */ /* 0x000ea8000c1e1500 */
[----:B------:R-:W2:Y:S01]  /*ea10*/  @!P6 LDG.E.U16 R46, desc[UR24][R80.64] ;  /* 0x00000018502ee981 */ /* 0x000ea2000c1e1500 */
[----:B------:R-:W-:Y:S01]  /*ea20*/  ISETP.GE.U32.AND P6, PT, R85, 0x7fffff89, PT ;  /* 0x7fffff895500780c */ /* 0x000fe20003fc6070 */
[----:B------:R-:W-:Y:S02]  /*ea30*/  IMAD.WIDE R84, R84, 0x2, R6 ;  /* 0x0000000254547825 */ /* 0x000fe400078e0206 */
[----:B----4-:R1:W-:Y:S10]  /*ea40*/  STS.U16 [R12+UR9+0xd80], R54 ;  /* 0x000d80360c007988 */ /* 0x0103f40008000409 */
[----:B------:R-:W4:Y:S04]  /*ea50*/  @!P6 LDG.E.U16 R47, desc[UR24][R82.64] ;  /* 0x00000018522fe981 */ /* 0x000f28000c1e1500 */
[----:B------:R-:W4:Y:S04]  /*ea60*/  @!P6 LDG.E.U16 R48, desc[UR24][R84.64] ;  /* 0x000000185430e981 */ /* 0x000f28000c1e1500 */
[----:B-1----:R-:W4:Y:S04]  /*ea70*/  LDL.LU R54, [R1+0x370] ;  /* 0x0003700001367983 */ /* 0x002f280000300800 */
[----:B------:R1:W-:Y:S02]  /*ea80*/  STS.U16 [R12+UR9+0x4d80], R89 ;  /* 0x004d80590c007988 */ /* 0x0003e40008000409 */
[----:B-1----:R-:W-:-:S02]  /*ea90*/  VIADD R89, R86, 0xffffffc0 ;  /* 0xffffffc056597836 */ /* 0x002fc40000000000 */
[----:B------:R-:W-:Y:S03]  /*eaa0*/  STS.U16 [R12+UR9+0x1180], R87 ;  /* 0x001180570c007988 */ /* 0x000fe60008000409 */
[----:B------:R-:W-:Y:S02]  /*eab0*/  ISETP.GE.U32.AND P6, PT, R89, 0x7fffff81, PT ;  /* 0x7fffff815900780c */ /* 0x000fe40003fc6070 */
[----:B------:R-:W-:Y:S01]  /*eac0*/  PRMT R49, RZ, 0x7610, R49 ;  /* 0x00007610ff317816 */ /* 0x000fe20000000031 */
[----:B------:R1:W-:Y:S01]  /*ead0*/  STS.U16 [R12+UR9+0x5180], R88 ;  /* 0x005180580c007988 */ /* 0x0003e20008000409 */
[----:B------:R-:W-:Y:S02]  /*eae0*/  PRMT R69, RZ, 0x7610, R69 ;  /* 0x00007610ff457816 */ /* 0x000fe40000000045 */
[----:B------:R-:W-:Y:S01]  /*eaf0*/  SEL R17, R65, R29, !P2 ;  /* 0x0000001d41117207 */ /* 0x000fe20005000000 */
[----:B-1----:R-:W-:Y:S01]  /*eb00*/  IMAD R88, R9, 0x3f, RZ ;  /* 0x0000003f09587824 */ /* 0x002fe200078e02ff */
[----:B------:R-:W4:Y:S03]  /*eb10*/  LDL.LU R29, [R1+0x5bc] ;  /* 0x0005bc00011d7983 */ /* 0x000f260000300800 */
[----:B------:R-:W-:-:S04]  /*eb20*/  IMAD.WIDE R86, R88, 0x2, R4 ;  /* 0x0000000258567825 */ /* 0x000fc800078e0204 */
[----:B------:R-:W-:Y:S01]  /*eb30*/  IMAD.WIDE R88, R88, 0x2, R6 ;  /* 0x0000000258587825 */ /* 0x000fe200078e0206 */
[----:B------:R-:W4:Y:S03]  /*eb40*/  @!P6 LDG.E.U16 R49, desc[UR24][R86.64] ;  /* 0x000000185631e981 */ /* 0x000f26000c1e1500 */
[----:B------:R-:W-:Y:S02]  /*eb50*/  IMAD R17, R17, UR7, RZ ;  /* 0x0000000711117c24 */ /* 0x000fe4000f8e02ff */
[----:B0-----:R-:W-:Y:S02]  /*eb60*/  @P1 IMAD.MOV.U32 R20, RZ, RZ, R13 ;  /* 0x000000ffff141224 */ /* 0x001fe400078e000d */
[----:B------:R-:W-:Y:S01]  /*eb70*/  @P1 IMAD.MOV.U32 R21, RZ, RZ, R19 ;  /* 0x000000ffff151224 */ /* 0x000fe200078e0013 */
[----:B------:R-:W-:Y:S04]  /*eb80*/  STS.U16 [R12+UR9+0x1580], R26 ;  /* 0x0015801a0c007988 */ /* 0x000fe80008000409 */
[----:B------:R0:W4:Y:S04]  /*eb90*/  @P1 LDG.E.U16 R69, desc[UR24][R20.64] ;  /* 0x0000001814451981 */ /* 0x000128000c1e1500 */
[----:B------:R-:W-:Y:S04]  /*eba0*/  STS.U16 [R12+UR9+0x5580], R30 ;  /* 0x0055801e0c007988 */ /* 0x000fe80008000409 */
[----:B------:R-:W4:Y:S04]  /*ebb0*/  LDL.LU R19, [R1+0x374] ;  /* 0x0003740001137983 */ /* 0x000f280000300800 */
[----:B------:R-:W-:Y:S04]  /*ebc0*/  STS.U16 [R12+UR9+0x1980], R31 ;  /* 0x0019801f0c007988 */ /* 0x000fe80008000409 */
[----:B------:R1:W-:Y:S01]  /*ebd0*/  STS.U16 [R12+UR9+0x5980], R16 ;  /* 0x005980100c007988 */ /* 0x0003e20008000409 */
[----:B---3--:R-:W-:-:S06]  /*ebe0*/  PRMT R0, RZ, 0x7610, R0 ;  /* 0x00007610ff007816 */ /* 0x008fcc0000000000 */
[----:B------:R-:W3:Y:S01]  /*ebf0*/  @!P6 LDG.E.U16 R0, desc[UR24][R88.64] ;  /* 0x000000185800e981 */ /* 0x000ee2000c1e1500 */
[----:B------:R-:W-:-:S04]  /*ec00*/  LEA R13, P6, R17, R92, 0x1 ;  /* 0x0000005c110d7211 */ /* 0x000fc800078c08ff */
[----:B0-----:R-:W-:Y:S01]  /*ec10*/  LEA.HI.X.SX32 R20, R17, R93, 0x1, P6 ;  /* 0x0000005d11147211 */ /* 0x001fe200030f0eff */
[----:B------:R-:W-:Y:S04]  /*ec20*/  STL [R1+0x58c], R13 ;  /* 0x00058c0d01007387 */ /* 0x000fe80000100800 */
[----:B------:R0:W-:Y:S04]  /*ec30*/  STL [R1+0x588], R20 ;  /* 0x0005881401007387 */ /* 0x0001e80000100800 */
[----:B-1----:R-:W3:Y:S01]  /*ec40*/  LDL.LU R16, [R1+0xd0c] ;  /* 0x000d0c0001107983 */ /* 0x002ee20000300800 */
[----:B--2---:R-:W-:-:S03]  /*ec50*/  SEL R17, R65, R40, !P2 ;  /* 0x0000002841117207 */ /* 0x004fc60005000000 */
[----:B------:R-:W2:Y:S04]  /*ec60*/  LDL.LU R30, [R1+0x5c8] ;  /* 0x0005c800011e7983 */ /* 0x000ea80000300800 */
[----:B------:R-:W2:Y:S04]  /*ec70*/  LDL.LU R31, [R1+0x478] ;  /* 0x00047800011f7983 */ /* 0x000ea80000300800 */
[----:B------:R-:W2:Y:S01]  /*ec80*/  LDL.LU R40, [R1+0x5cc] ;  /* 0x0005cc0001287983 */ /* 0x000ea20000300800 */
[----:B------:R-:W-:-:S03]  /*ec90*/  IMAD R17, R17, UR7, RZ ;  /* 0x0000000711117c24 */ /* 0x000fc6000f8e02ff */
[----:B------:R-:W-:Y:S01]  /*eca0*/  STS.U16 [R12+UR9+0x1d80], R27 ;  /* 0x001d801b0c007988 */ /* 0x000fe20008000409 */
[----:B------:R-:W-:-:S03]  /*ecb0*/  PRMT R68, RZ, 0x7610, R68 ;  /* 0x00007610ff447816 */ /* 0x000fc60000000044 */
[----:B------:R4:W-:Y:S01]  /*ecc0*/  STS.U16 [R12+UR9+0x5d80], R28 ;  /* 0x005d801c0c007988 */ /* 0x0009e20008000409 */
[----:B------:R-:W-:Y:S02]  /*ecd0*/  @P1 IMAD.MOV.U32 R21, RZ, RZ, R20 ;  /* 0x000000ffff151224 */ /* 0x000fe400078e0014 */
[----:B0-----:R-:W-:Y:S01]  /*ece0*/  @P1 IMAD.MOV.U32 R20, RZ, RZ, R13 ;  /* 0x000000ffff141224 */ /* 0x001fe200078e000d */
[C---:B------:R-:W-:Y:S02]  /*ecf0*/  LEA R13, P6, R17.reuse, R92, 0x1 ;  /* 0x0000005c110d7211 */ /* 0x040fe400078c08ff */
[----:B------:R-:W-:Y:S02]  /*ed00*/  LOP3.LUT R22, R2, 0x40, RZ, 0x3c, !PT ;  /* 0x0000004002167812 */ /* 0x000fe400078e3cff */
[----:B------:R0:W2:Y:S01]  /*ed10*/  @P1 LDG.E.U16 R68, desc[UR24][R20.64] ;  /* 0x0000001814441981 */ /* 0x0000a2000c1e1500 */
[----:B------:R-:W-:-:S03]  /*ed20*/  LEA.HI.X.SX32 R17, R17, R93, 0x1, P6 ;  /* 0x0000005d11117211 */ /* 0x000fc600030f0eff */
[----:B------:R1:W-:Y:S01]  /*ed30*/  STL [R1+0x59c], R13 ;  /* 0x00059c0d01007387 */ /* 0x0003e20000100800 */
[----:B----4-:R-:W-:Y:S01]  /*ed40*/  SEL R12, R65, R54, !P2 ;  /* 0x00000036410c7207 */ /* 0x010fe20005000000 */
[----:B0-----:R-:W-:-:S04]  /*ed50*/  @P1 IMAD.MOV.U32 R20, RZ, RZ, R13 ;  /* 0x000000ffff141224 */ /* 0x001fc800078e000d */
[----:B------:R-:W-:Y:S01]  /*ed60*/  IMAD R12, R12, UR7, RZ ;  /* 0x000000070c0c7c24 */ /* 0x000fe2000f8e02ff */
[----:B------:R0:W-:Y:S01]  /*ed70*/  STL [R1+0x598], R17 ;  /* 0x0005981101007387 */ /* 0x0001e20000100800 */
[----:B------:R-:W-:-:S03]  /*ed80*/  @P1 IMAD.MOV.U32 R21, RZ, RZ, R17 ;  /* 0x000000ffff151224 */ /* 0x000fc600078e0011 */
[C---:B-1----:R-:W-:Y:S01]  /*ed90*/  LEA R13, P6, R12.reuse, R92, 0x1 ;  /* 0x0000005c0c0d7211 */ /* 0x042fe200078c08ff */
[----:B------:R1:W-:Y:S03]  /*eda0*/  STS.U16 [R22+UR9+0x200], R14 ;  /* 0x0002000e16007988 */ /* 0x0003e60008000409 */
[----:B0-----:R-:W-:Y:S01]  /*edb0*/  LEA.HI.X.SX32 R17, R12, R93, 0x1, P6 ;  /* 0x0000005d0c117211 */ /* 0x001fe200030f0eff */
[----:B-1----:R-:W4:Y:S04]  /*edc0*/  LDL.LU R14, [R1+0xd08] ;  /* 0x000d0800010e7983 */ /* 0x002f280000300800 */
[----:B------:R-:W4:Y:S04]  /*edd0*/  LDL.LU R54, [R1+0x634] ;  /* 0x0006340001367983 */ /* 0x000f280000300800 */
[----:B------:R-:W-:Y:S04]  /*ede0*/  STL [R1+0x5ac], R13 ;  /* 0x0005ac0d01007387 */ /* 0x000fe80000100800 */
[----:B------:R-:W-:Y:S04]  /*edf0*/  STL [R1+0x5a8], R17 ;  /* 0x0005a81101007387 */ /* 0x000fe80000100800 */
[----:B------:R-:W-:Y:S04]  /*ee00*/  STS.U16 [R22+UR9+0x4200], R29 ;  /* 0x0042001d16007988 */ /* 0x000fe80008000409 */
[----:B------:R0:W-:Y:S04]  /*ee10*/  STS.U16 [R22+UR9+0x600], R18 ;  /* 0x0006001216007988 */ /* 0x0001e80008000409 */
[----:B0-----:R-:W4:Y:S01]  /*ee20*/  LDL.LU R18, [R1+0xd04] ;  /* 0x000d040001127983 */ /* 0x001f220000300800 */
[----:B------:R-:W-:-:S05]  /*ee30*/  SEL R12, R65, R19, !P2 ;  /* 0x00000013410c7207 */ /* 0x000fca0005000000 */
[----:B------:R-:W-:Y:S01]  /*ee40*/  IMAD R12, R12, UR7, RZ ;  /* 0x000000070c0c7c24 */ /* 0x000fe2000f8e02ff */
[----:B---3--:R-:W-:-:S06]  /*ee50*/  PRMT R16, RZ, 0x7610, R16 ;  /* 0x00007610ff107816 */ /* 0x008fcc0000000010 */
[----:B------:R0:W3:Y:S02]  /*ee60*/  @P1 LDG.E.U16 R16, desc[UR24][R20.64] ;  /* 0x0000001814101981 */ /* 0x0000e4000c1e1500 */
[----:B0-----:R-:W-:Y:S01]  /*ee70*/  @P1 IMAD.MOV.U32 R20, RZ, RZ, R13 ;  /* 0x000000ffff141224 */ /* 0x001fe200078e000d */
[----:B------:R-:W-:Y:S01]  /*ee80*/  LEA R13, P6, R12, R92, 0x1 ;  /* 0x0000005c0c0d7211 */ /* 0x000fe200078c08ff */
[----:B------:R-:W-:-:S03]  /*ee90*/  @P1 IMAD.MOV.U32 R21, RZ, RZ, R17 ;  /* 0x000000ffff151224 */ /* 0x000fc600078e0011 */
[----:B------:R-:W-:Y:S01]  /*eea0*/  LEA.HI.X.SX32 R17, R12, R93, 0x1, P6 ;  /* 0x0000005d0c117211 */ /* 0x000fe200030f0eff */
[----:B------:R-:W-:Y:S04]  /*eeb0*/  STL [R1+0x5bc], R13 ;  /* 0x0005bc0d01007387 */ /* 0x000fe80000100800 */
[----:B--2---:R-:W-:Y:S04]  /*eec0*/  STS.U16 [R22+UR9+0x4600], R30 ;  /* 0x0046001e16007988 */ /* 0x004fe80008000409 */
[----:B------:R-:W-:Y:S04]  /*eed0*/  STL [R1+0x5b8], R17 ;  /* 0x0005b81101007387 */ /* 0x000fe80000100800 */
[----:B------:R0:W-:Y:S04]  /*eee0*/  STS.U16 [R22+UR9+0xa00], R40 ;  /* 0x000a002816007988 */ /* 0x0001e80008000409 */
[----:B------:R-:W2:Y:S04]  /*eef0*/  LDL.LU R35, [R1+0x630] ;  /* 0x0006300001237983 */ /* 0x000ea80000300800 */
[----:B0-----:R-:W3:Y:S01]  /*ef00*/  LDL.LU R40, [R1+0x61c] ;  /* 0x00061c0001287983 */ /* 0x001ee20000300800 */
[----:B------:R-:W-:-:S03]  /*ef10*/  SEL R12, R65, R31, !P2 ;  /* 0x0000001f410c7207 */ /* 0x000fc60005000000 */
[----:B------:R-:W3:Y:S02]  /*ef20*/  LDL.LU R34, [R1+0x62c] ;  /* 0x00062c0001227983 */ /* 0x000ee40000300800 */
[----:B------:R-:W-:Y:S02]  /*ef30*/  IMAD R12, R12, UR7, RZ ;  /* 0x000000070c0c7c24 */ /* 0x000fe4000f8e02ff */
[----:B------:R-:W3:Y:S03]  /*ef40*/  LDL.LU R33, [R1+0x624] ;  /* 0x0006240001217983 */ /* 0x000ee60000300800 */
[----:B------:R-:W-:-:S04]  /*ef50*/  LEA R36, P6, R12, R92, 0x1 ;  /* 0x0000005c0c247211 */ /* 0x000fc800078c08ff */
[----:B------:R-:W-:Y:S02]  /*ef60*/  LEA.HI.X.SX32 R37, R12, R93, 0x1, P6 ;  /* 0x0000005d0c257211 */ /* 0x000fe400030f0eff */
[----:B----4-:R-:W-:Y:S01]  /*ef70*/  PRMT R14, RZ, 0x7610, R14 ;  /* 0x00007610ff0e7816 */ /* 0x010fe2000000000e */
[----:B------:R-:W-:Y:S05]  /*ef80*/  STL [R1+0x5cc], R36 ;  /* 0x0005cc2401007387 */ /* 0x000fea0000100800 */
[----:B------:R0:W4:Y:S04]  /*ef90*/  @P1 LDG.E.U16 R14, desc[UR24][R20.64] ;  /* 0x00000018140e1981 */ /* 0x000128000c1e1500 */
[----:B------:R-:W-:Y:S04]  /*efa0*/  STL [R1+0x5c8], R37 ;  /* 0x0005c82501007387 */ /* 0x000fe80000100800 */
[----:B------:R-:W4:Y:S01]  /*efb0*/  LDL.LU R32, [R1+0x614] ;  /* 0x0006140001207983 */ /* 0x000f220000300800 */
[----:B0-----:R-:W-:-:S02]  /*efc0*/  @P1 IMAD.MOV.U32 R20, RZ, RZ, R13 ;  /* 0x000000ffff141224 */ /* 0x001fc400078e000d */
[----:B------:R-:W-:Y:S01]  /*efd0*/  @P1 IMAD.MOV.U32 R21, RZ, RZ, R17 ;  /* 0x000000ffff151224 */ /* 0x000fe200078e0011 */
[----:B------:R-:W4:Y:S01]  /*efe0*/  LDL.LU R13, [R1+0x610] ;  /* 0x00061000010d7983 */ /* 0x000f220000300800 */
[----:B------:R-:W-:-:S06]  /*eff0*/  PRMT R18, RZ, 0x7610, R18 ;  /* 0x00007610ff127816 */ /* 0x000fcc0000000012 */
[----:B------:R-:W4:Y:S04]  /*f000*/  @P1 LDG.E.U16 R18, desc[UR24][R20.64] ;  /* 0x0000001814121981 */ /* 0x000f28000c1e1500 */
[----:B------:R-:W4:Y:S04]  /*f010*/  LDL.LU R20, [R1+0x60c] ;  /* 0x00060c0001147983 */ /* 0x000f280000300800 */
        /* <DEDUP_REMOVED lines=14> */
[----:B------:R-:W-:-:S03]  /*f100*/  ISETP.NE.AND P6, PT, R54, RZ, PT ;  /* 0x000000ff3600720c */ /* 0x000fc60003fc5270 */
[----:B------:R-:W4:Y:S04]  /*f110*/  LDL.LU R31, [R1+0x5d0] ;  /* 0x0005d000011f7983 */ /* 0x000f280000300800 */
[----:B------:R-:W4:Y:S04]  /*f120*/  LDL.LU R73, [R1+0x5c4] ;  /* 0x0005c40001497983 */ /* 0x000f280000300800 */
[----:B------:R-:W4:Y:S04]  /*f130*/  LDL.LU R70, [R1+0x5c0] ;  /* 0x0005c00001467983 */ /* 0x000f280000300800 */
[----:B------:R-:W4:Y:S04]  /*f140*/  LDL.LU R71, [R1+0x5b4] ;  /* 0x0005b40001477983 */ /* 0x000f280000300800 */
[----:B------:R-:W4:Y:S04]  /*f150*/  LDL.LU R54, [R1+0x5b0] ;  /* 0x0005b00001367983 */ /* 0x000f280000300800 */
[----:B--2---:R0:W-:Y:S04]  /*f160*/  STS.U16 [R22+UR9+0x4a00], R35 ;  /* 0x004a002316007988 */ /* 0x0041e80008000409 */
[----:B---3--:R1:W-:Y:S04]  /*f170*/  STS.U16 [R22+UR9+0xe00], R40 ;  /* 0x000e002816007988 */ /* 0x0083e80008000409 */
[----:B0-----:R-:W2:Y:S04]  /*f180*/  LDL.LU R35, [R1+0xd00] ;  /* 0x000d000001237983 */ /* 0x001ea80000300800 */
[----:B-1----:R-:W3:Y:S04]  /*f190*/  LDL.LU R40, [R1+0xcfc] ;  /* 0x000cfc0001287983 */ /* 0x002ee80000300800 */
[----:B---3--:R0:W-:Y:S04]  /*f1a0*/  STS.U16 [R22+UR9+0x4e00], R40 ;  /* 0x004e002816007988 */ /* 0x0081e80008000409 */
[----:B0-----:R-:W3:Y:S04]  /*f1b0*/  LDL.LU R40, [R1+0xcf8] ;  /* 0x000cf80001287983 */ /* 0x001ee80000300800 */
[----:B------:R0:W-:Y:S04]  /*f1c0*/  STS.U16 [R22+UR9+0x1200], R34 ;  /* 0x0012002216007988 */ /* 0x0001e80008000409 */
[----:B------:R1:W-:Y:S04]  /*f1d0*/  STS.U16 [R22+UR9+0x5200], R33 ;  /* 0x0052002116007988 */ /* 0x0003e80008000409 */
[----:B----4-:R4:W-:Y:S04]  /*f1e0*/  STS.U16 [R22+UR9+0x1600], R32 ;  /* 0x0016002016007988 */ /* 0x0109e80008000409 */
[----:B------:R0:W-:Y:S01]  /*f1f0*/  STS.U16 [R22+UR9+0x5600], R13 ;  /* 0x0056000d16007988 */ /* 0x0001e20008000409 */
[----:B---3--:R-:W-:-:S06]  /*f200*/  PRMT R40, RZ, 0x7610, R40 ;  /* 0x00007610ff287816 */ /* 0x008fcc0000000028 */
[----:B------:R-:W3:Y:S04]  /*f210*/  @P1 LDG.E.U16 R40, desc[UR24][R36.64] ;  /* 0x0000001824281981 */ /* 0x000ee8000c1e1500 */
[----:B------:R-:W2:Y:S04]  /*f220*/  LDL.LU.64 R36, [R1+0xcf0] ;  /* 0x000cf00001247983 */ /* 0x000ea80000300a00 */
[----:B0-----:R-:W2:Y:S04]  /*f230*/  LDL.LU R34, [R1+0xce8] ;  /* 0x000ce80001227983 */ /* 0x001ea80000300800 */
[----:B-1----:R-:W2:Y:S04]  /*f240*/  LDL.LU R33, [R1+0xce4] ;  /* 0x000ce40001217983 */ /* 0x002ea80000300800 */
[----:B----4-:R-:W4:Y:S04]  /*f250*/  LDL.LU R32, [R1+0xce0] ;  /* 0x000ce00001207983 */ /* 0x010f280000300800 */
[----:B------:R-:W2:Y:S04]  /*f260*/  LDL.LU R13, [R1+0xcdc] ;  /* 0x000cdc00010d7983 */ /* 0x000ea80000300800 */
[----:B------:R0:W-:Y:S04]  /*f270*/  STS.U16 [R22+UR9+0x1a00], R20 ;  /* 0x001a001416007988 */ /* 0x0001e80008000409 */
[----:B------:R1:W-:Y:S04]  /*f280*/  STS.U16 [R22+UR9+0x5a00], R21 ;  /* 0x005a001516007988 */ /* 0x0003e80008000409 */
[----:B------:R-:W-:Y:S04]  /*f290*/  STS.U16 [R22+UR9+0x1e00], R17 ;  /* 0x001e001116007988 */ /* 0x000fe80008000409 */
[----:B------:R1:W-:Y:S04]  /*f2a0*/  STS.U16 [R22+UR9+0x5e00], R66 ;  /* 0x005e004216007988 */ /* 0x0003e80008000409 */
[----:B0-----:R-:W3:Y:S04]  /*f2b0*/  LDL.LU R20, [R1+0xcd8] ;  /* 0x000cd80001147983 */ /* 0x001ee80000300800 */
[----:B-1----:R-:W3:Y:S01]  /*f2c0*/  LDL.LU R21, [R1+0xcd4] ;  /* 0x000cd40001157983 */ /* 0x002ee20000300800 */
[----:B------:R-:W-:-:S03]  /*f2d0*/  LOP3.LUT R66, R2, 0x50, RZ, 0x3c, !PT ;  /* 0x0000005002427812 */ /* 0x000fc600078e3cff */
[----:B------:R-:W3:Y:S04]  /*f2e0*/  LDL.LU R17, [R1+0xcd0] ;  /* 0x000cd00001117983 */ /* 0x000ee80000300800 */
[----:B------:R0:W-:Y:S04]  /*f2f0*/  STS.U16 [R66+UR9+0x280], R12 ;  /* 0x0002800c42007988 */ /* 0x0001e80008000409 */
[----:B------:R-:W-:Y:S04]  /*f300*/  STS.U16 [R66+UR9+0x4280], R41 ;  /* 0x0042802942007988 */ /* 0x000fe80008000409 */
        /* <DEDUP_REMOVED lines=13> */
[----:B------:R1:W-:Y:S04]  /*f3e0*/  STS.U16 [R66+UR9+0x5e80], R54 ;  /* 0x005e803642007988 */ /* 0x0003e80008000409 */
[----:B------:R-:W3:Y:S04]  /*f3f0*/  LDL.LU R22, [R1+0xccc] ;  /* 0x000ccc0001167983 */ /* 0x000ee80000300800 */
[----:B0-----:R-:W3:Y:S01]  /*f400*/  LDL.LU R12, [R1+0xcc8] ;  /* 0x000cc800010c7983 */ /* 0x001ee20000300800 */
[----:B-1----:R-:W-:-:S03]  /*f410*/  LOP3.LUT R54, R2, 0x60, RZ, 0x3c, !PT ;  /* 0x0000006002367812 */ /* 0x002fc600078e3cff */
[----:B------:R-:W3:Y:S04]  /*f420*/  LDL.LU R41, [R1+0xcc4] ;  /* 0x000cc40001297983 */ /* 0x000ee80000300800 */
        /* <DEDUP_REMOVED lines=10> */
[----:B--2---:R0:W-:Y:S04]  /*f4d0*/  STS.U16 [R54+UR9+0x300], R13 ;  /* 0x0003000d36007988 */ /* 0x0041e80008000409 */
[----:B----4-:R1:W-:Y:S04]  /*f4e0*/  STS.U16 [R54+UR9+0x4300], R32 ;  /* 0x0043002036007988 */ /* 0x0103e80008000409 */
        /* <DEDUP_REMOVED lines=11> */
[----:B0-----:R-:W4:Y:S04]  /*f5a0*/  LDL.LU R13, [R1+0xc98] ;  /* 0x000c9800010d7983 */ /* 0x001f280000300800 */
[----:B------:R0:W-:Y:S04]  /*f5b0*/  STS.U16 [R54+UR9+0x5b00], R50 ;  /* 0x005b003236007988 */ /* 0x0001e80008000409 */
[----:B-1----:R-:W3:Y:S04]  /*f5c0*/  LDL.LU R32, [R1+0xc94] ;  /* 0x000c940001207983 */ /* 0x002ee80000300800 */
[----:B--2---:R-:W2:Y:S01]  /*f5d0*/  LDL.LU R33, [R1+0xc90] ;  /* 0x000c900001217983 */ /* 0x004ea20000300800 */
[----:B0-----:R-:W-:-:S03]  /*f5e0*/  LOP3.LUT R50, R2, 0x70, RZ, 0x3c, !PT ;  /* 0x0000007002327812 */ /* 0x001fc600078e3cff */
[----:B------:R-:W2:Y:S04]  /*f5f0*/  LDL.LU R34, [R1+0xc8c] ;  /* 0x000c8c0001227983 */ /* 0x000ea80000300800 */
[----:B------:R-:W2:Y:S04]  /*f600*/  LDL.LU R35, [R1+0xc88] ;  /* 0x000c880001237983 */ /* 0x000ea80000300800 */
[----:B------:R-:W-:Y:S04]  /*f610*/  STS.U16 [R54+UR9+0x1f00], R56 ;  /* 0x001f003836007988 */ /* 0x000fe80008000409 */
[----:B------:R-:W2:Y:S04]  /*f620*/  LDL.LU R36, [R1+0xc84] ;  /* 0x000c840001247983 */ /* 0x000ea80000300800 */
[----:B------:R-:W-:Y:S04]  /*f630*/  STS.U16 [R54+UR9+0x5f00], R53 ;  /* 0x005f003536007988 */ /* 0x000fe80008000409 */
[----:B------:R-:W2:Y:S04]  /*f640*/  LDL.LU R37, [R1+0xc80] ;  /* 0x000c800001257983 */ /* 0x000ea80000300800 */
[----:B------:R-:W-:Y:S04]  /*f650*/  STS.U16 [R50+UR9+0x380], R52 ;  /* 0x0003803432007988 */ /* 0x000fe80008000409 */
[----:B------:R-:W2:Y:S04]  /*f660*/  LDL.LU R38, [R1+0xc7c] ;  /* 0x000c7c0001267983 */ /* 0x000ea80000300800 */
[----:B------:R0:W-:Y:S04]  /*f670*/  STS.U16 [R50+UR9+0x4380], R51 ;  /* 0x0043803332007988 */ /* 0x0001e80008000409 */
[----:B------:R1:W-:Y:S04]  /*f680*/  STS.U16 [R50+UR9+0x780], R55 ;  /* 0x0007803732007988 */ /* 0x0003e80008000409 */
[----:B0-----:R-:W2:Y:S04]  /*f690*/  LDL.LU R51, [R1+0x474] ;  /* 0x0004740001337983 */ /* 0x001ea80000300800 */
[----:B------:R-:W2:Y:S04]  /*f6a0*/  LDL.LU R52, [R1+0x46c] ;  /* 0x00046c0001347983 */ /* 0x000ea80000300800 */
[----:B------:R-:W2:Y:S04]  /*f6b0*/  LDL.LU R53, [R1+0x468] ;  /* 0x0004680001357983 */ /* 0x000ea80000300800 */
[----:B------:R-:W2:Y:S04]  /*f6c0*/  LDL.LU R54, [R1+0x464] ;  /* 0x0004640001367983 */ /* 0x000ea80000300800 */
[----:B------:R-:W2:Y:S04]  /*f6d0*/  LDL.LU R66, [R1+0x460] ;  /* 0x0004600001427983 */ /* 0x000ea80000300800 */
[----:B-1----:R-:W2:Y:S04]  /*f6e0*/  LDL.LU R55, [R1+0x45c] ;  /* 0x00045c0001377983 */ /* 0x002ea80000300800 */
[----:B------:R-:W2:Y:S04]  /*f6f0*/  LDL.LU R56, [R1+0x458] ;  /* 0x0004580001387983 */ /* 0x000ea80000300800 */
[----:B------:R-:W-:Y:S04]  /*f700*/  STS.U16 [R50+UR9+0x4780], R59 ;  /* 0x0047803b32007988 */ /* 0x000fe80008000409 */
[----:B------:R-:W2:Y:S04]  /*f710*/  LDL.LU R57, [R1+0x454] ;  /* 0x0004540001397983 */ /* 0x000ea80000300800 */
[----:B------:R0:W-:Y:S04]  /*f720*/  STS.U16 [R50+UR9+0xb80], R58 ;  /* 0x000b803a32007988 */ /* 0x0001e80008000409 */
[----:B0-----:R-:W2:Y:S04]  /*f730*/  LDL.LU R58, [R1+0x450] ;  /* 0x00045000013a7983 */ /* 0x001ea80000300800 */
[----:B------:R-:W2:Y:S04]  /*f740*/  LDL.LU R59, [R1+0x44c] ;  /* 0x00044c00013b7983 */ /* 0x000ea80000300800 */
[----:B------:R-:W2:Y:S04]  /*f750*/  LDL.LU R60, [R1+0x448] ;  /* 0x00044800013c7983 */ /* 0x000ea80000300800 */
[----:B------:R-:W2:Y:S04]  /*f760*/  LDL.LU R61, [R1+0x444] ;  /* 0x00044400013d7983 */ /* 0x000ea80000300800 */
[----:B------:R-:W2:Y:S04]  /*f770*/  LDL.LU R62, [R1+0x440] ;  /* 0x00044000013e7983 */ /* 0x000ea80000300800 */
[----:B------:R-:W2:Y:S04]  /*f780*/  LDL.LU R63, [R1+0x43c] ;  /* 0x00043c00013f7983 */ /* 0x000ea80000300800 */
[----:B------:R-:W2:Y:S04]  /*f790*/  LDL.LU R73, [R1+0x438] ;  /* 0x0004380001497983 */ /* 0x000ea80000300800 */
[----:B------:R-:W2:Y:S04]  /*f7a0*/  LDL.LU R70, [R1+0x434] ;  /* 0x0004340001467983 */ /* 0x000ea80000300800 */
[----:B------:R-:W2:Y:S04]  /*f7b0*/  LDL.LU R71, [R1+0x430] ;  /* 0x0004300001477983 */ /* 0x000ea80000300800 */
[----:B------:R0:W-:Y:S04]  /*f7c0*/  STS.U16 [R50+UR9+0x4b80], R15 ;  /* 0x004b800f32007988 */ /* 0x0001e80008000409 */
[----:B------:R1:W-:Y:S04]  /*f7d0*/  STS.U16 [R50+UR9+0xf80], R39 ;  /* 0x000f802732007988 */ /* 0x0003e80008000409 */
[----:B------:R1:W-:Y:S04]  /*f7e0*/  STS.U16 [R50+UR9+0x4f80], R42 ;  /* 0x004f802a32007988 */ /* 0x0003e80008000409 */
[----:B0-----:R-:W2:Y:S04]  /*f7f0*/  LDL.LU R15, [R1+0xc78] ;  /* 0x000c7800010f7983 */ /* 0x001ea80000300800 */
[----:B-1----:R-:W2:Y:S04]  /*f800*/  LDL.LU R39, [R1+0xc74] ;  /* 0x000c740001277983 */ /* 0x002ea80000300800 */
        /* <DEDUP_REMOVED lines=15> */
[----:B0-----:R-:W2:Y:S04]  /*f900*/  LDL.LU R49, [R1+0xc54] ;  /* 0x000c540001317983 */ /* 0x001ea80000300800 */
[----:B-1----:R-:W2:Y:S04]  /*f910*/  LDL.LU R50, [R1+0xc50] ;  /* 0x000c500001327983 */ /* 0x002ea80000300800 */
[----:B------:R-:W2:Y:S04]  /*f920*/  LDL.LU R0, [R1+0xc4c] ;  /* 0x000c4c0001007983 */ /* 0x000ea80000300800 */
[----:B--2---:R0:W-:Y:S04]  /*f930*/  STS.U16 [R0+UR9+0x8000], R51 ;  /* 0x0080003300007988 */ /* 0x0041e80008000409 */
[----:B------:R1:W-:Y:S04]  /*f940*/  STS.U16 [R0+UR9+0x8400], R52 ;  /* 0x0084003400007988 */ /* 0x0003e80008000409 */
[----:B------:R2:W-:Y:S04]  /*f950*/  STS.U16 [R0+UR9+0x8800], R53 ;  /* 0x0088003500007988 */ /* 0x0005e80008000409 */
[----:B0-----:R-:W3:Y:S04]  /*f960*/  LDL.LU R51, [R1+0xc48] ;  /* 0x000c480001337983 */ /* 0x001ee80000300800 */
[----:B-1----:R-:W4:Y:S04]  /*f970*/  LDL.LU R52, [R1+0xc44] ;  /* 0x000c440001347983 */ /* 0x002f280000300800 */
[----:B--2---:R-:W2:Y:S04]  /*f980*/  LDL.LU R53, [R1+0xc40] ;  /* 0x000c400001357983 */ /* 0x004ea80000300800 */
        /* <DEDUP_REMOVED lines=22> */
[----:B------:R0:W-:Y:S04]  /*faf0*/  STS.U16 [R0+UR9+0xbc00], R70 ;  /* 0x00bc004600007988 */ /* 0x0001e80008000409 */
[----:B------:R-:W-:Y:S01]  /*fb00*/  STS.U16 [R0+UR9+0xf800], R50 ;  /* 0x00f8003200007988 */ /* 0x000fe20008000409 */
[----:B0-----:R-:W-:-:S03]  /*fb10*/  LOP3.LUT R70, R0, 0x20, RZ, 0x3c, !PT ;  /* 0x0000002000467812 */ /* 0x001fc600078e3cff */
[----:B------:R-:W-:Y:S04]  /*fb20*/  STS.U16 [R0+UR9+0xb800], R73 ;  /* 0x00b8004900007988 */ /* 0x000fe80008000409 */
[----:B------:R-:W-:Y:S04]  /*fb30*/  STS.U16 [R0+UR9+0xc000], R71 ;  /* 0x00c0004700007988 */ /* 0x000fe80008000409 */
[----:B------:R-:W-:Y:S04]  /*fb40*/  STS.U16 [R0+UR9+0xfc00], R49 ;  /* 0x00fc003100007988 */ /* 0x000fe80008000409 */
[----:B---3--:R-:W-:Y:S04]  /*fb50*/  STS.U16 [R0+UR9+0xf400], R51 ;  /* 0x00f4003300007988 */ /* 0x008fe80008000409 */
[----:B----4-:R-:W-:Y:S04]  /*fb60*/  STS.U16 [R0+UR9+0xf000], R52 ;  /* 0x00f0003400007988 */ /* 0x010fe80008000409 */
[----:B--2---:R-:W-:Y:S04]  /*fb70*/  STS.U16 [R0+UR9+0xec00], R53 ;  /* 0x00ec003500007988 */ /* 0x004fe80008000409 */
        /* <DEDUP_REMOVED lines=10> */
[----:B0-----:R-:W2:Y:S04]  /*fc20*/  LDL.LU R63, [R1+0xc14] ;  /* 0x000c1400013f7983 */ /* 0x001ea80000300800 */
[----:B------:R-:W3:Y:S04]  /*fc30*/  LDL.LU R62, [R1+0xc10] ;  /* 0x000c1000013e7983 */ /* 0x000ee80000300800 */
[----:B------:R-:W4:Y:S04]  /*fc40*/  LDL.LU R61, [R1+0xc0c] ;  /* 0x000c0c00013d7983 */ /* 0x000f280000300800 */
        /* <DEDUP_REMOVED lines=33> */
[----:B0-----:R-:W3:Y:S04]  /*fe60*/  LDL.LU R38, [R1+0xbb8] ;  /* 0x000bb80001267983 */ /* 0x001ee80000300800 */
[----:B-1----:R-:W3:Y:S04]  /*fe70*/  LDL.LU R37, [R1+0xbb4] ;  /* 0x000bb40001257983 */ /* 0x002ee80000300800 */
[----:B------:R-:W3:Y:S04]  /*fe80*/  LDL.LU R36, [R1+0xbb0] ;  /* 0x000bb00001247983 */ /* 0x000ee80000300800 */
        /* <DEDUP_REMOVED lines=8> */
[----:B0-----:R-:W3:Y:S04]  /*ff10*/  LDL.LU R32, [R1+0xba0] ;  /* 0x000ba00001207983 */ /* 0x001ee80000300800 */
[----:B-1----:R-:W3:Y:S04]  /*ff20*/  LDL.LU R13, [R1+0x480] ;  /* 0x00048000010d7983 */ /* 0x002ee80000300800 */
[----:B------:R0:W-:Y:S04]  /*ff30*/  STS.U16 [R70+UR9+0xc500], R31 ;  /* 0x00c5001f46007988 */ /* 0x0001e80008000409 */
[----:B------:R1:W-:Y:S04]  /*ff40*/  STS.U16 [R70+UR9+0xc900], R30 ;  /* 0x00c9001e46007988 */ /* 0x0003e80008000409 */
[----:B------:R1:W-:Y:S04]  /*ff50*/  STS.U16 [R70+UR9+0xcd00], R19 ;  /* 0x00cd001346007988 */ /* 0x0003e80008000409 */
[----:B0-----:R-:W4:Y:S04]  /*ff60*/  LDL.LU R31, [R1+0xb9c] ;  /* 0x000b9c00011f7983 */ /* 0x001f280000300800 */
[----:B-1----:R-:W4:Y:S04]  /*ff70*/  LDL.LU R30, [R1+0xb98] ;  /* 0x000b9800011e7983 */ /* 0x002f280000300800 */
[----:B------:R-:W4:Y:S04]  /*ff80*/  LDL.LU R19, [R1+0x484] ;  /* 0x0004840001137983 */ /* 0x000f280000300800 */
[----:B------:R0:W-:Y:S04]  /*ff90*/  STS.U16 [R70+UR9+0xd100], R29 ;  /* 0x00d1001d46007988 */ /* 0x0001e80008000409 */
[----:B------:R1:W-:Y:S04]  /*ffa0*/  STS.U16 [R70+UR9+0xd500], R28 ;  /* 0x00d5001c46007988 */ /* 0x0003e80008000409 */
[----:B------:R1:W-:Y:S04]  /*ffb0*/  STS.U16 [R70+UR9+0xd900], R27 ;  /* 0x00d9001b46007988 */ /* 0x0003e80008000409 */
[----:B0-----:R-:W4:Y:S04]  /*ffc0*/  LDL.LU R29, [R1+0xb94] ;  /* 0x000b9400011d7983 */ /* 0x001f280000300800 */
[----:B-1----:R-:W4:Y:S04]  /*ffd0*/  LDL.LU R28, [R1+0xb90] ;  /* 0x000b9000011c7983 */ /* 0x002f280000300800 */
[----:B------:R0:W-:Y:S04]  /*ffe0*/  STS.U16 [R70+UR9+0xdd00], R26 ;  /* 0x00dd001a46007988 */ /* 0x0001e80008000409 */
[----:B------:R-:W4:Y:S04]  /*fff0*/  LDL.LU R27, [R1+0xb8c] ;  /* 0x000b8c00011b7983 */ /* 0x000f280000300800 */
[----:B------:R1:W-:Y:S04]  /*10000*/  STS.U16 [R70+UR9+0xe100], R25 ;  /* 0x00e1001946007988 */ /* 0x0003e80008000409 */
[----:B0-----:R-:W4:Y:S04]  /*10010*/  LDL.LU R26, [R1+0xb88] ;  /* 0x000b8800011a7983 */ /* 0x001f280000300800 */
[----:B------:R0:W-:Y:S04]  /*10020*/  STS.U16 [R70+UR9+0xe500], R24 ;  /* 0x00e5001846007988 */ /* 0x0001e80008000409 */
[----:B-1----:R-:W4:Y:S04]  /*10030*/  LDL.LU R25, [R1+0xb84] ;  /* 0x000b840001197983 */ /* 0x002f280000300800 */
[----:B------:R1:W-:Y:S04]  /*10040*/  STS.U16 [R70+UR9+0xe900], R23 ;  /* 0x00e9001746007988 */ /* 0x0003e80008000409 */
[----:B0-----:R-:W4:Y:S04]  /*10050*/  LDL.LU R24, [R1+0xb80] ;  /* 0x000b800001187983 */ /* 0x001f280000300800 */
[----:B------:R-:W-:Y:S04]  /*10060*/  STS.U16 [R70+UR9+0xed00], R41 ;  /* 0x00ed002946007988 */ /* 0x000fe80008000409 */
[----:B-1----:R-:W4:Y:S04]  /*10070*/  LDL.LU R23, [R1+0xb7c] ;  /* 0x000b7c0001177983 */ /* 0x002f280000300800 */
[----:B------:R0:W-:Y:S04]  /*10080*/  STS.U16 [R70+UR9+0xf100], R12 ;  /* 0x00f1000c46007988 */ /* 0x0001e80008000409 */
[----:B------:R1:W-:Y:S04]  /*10090*/  STS.U16 [R70+UR9+0xf500], R22 ;  /* 0x00f5001646007988 */ /* 0x0003e80008000409 */
[----:B0-----:R-:W4:Y:S04]  /*100a0*/  LDL.LU R12, [R1+0x488] ;  /* 0x00048800010c7983 */ /* 0x001f280000300800 */
[----:B------:R2:W-:Y:S04]  /*100b0*/  STS.U16 [R70+UR9+0xf900], R17 ;  /* 0x00f9001146007988 */ /* 0x0005e80008000409 */
[----:B-1----:R-:W4:Y:S01]  /*100c0*/  LDL.LU R22, [R1+0xb78] ;  /* 0x000b780001167983 */ /* 0x002f220000300800 */
[----:B--2---:R-:W-:-:S03]  /*100d0*/  SEL R17, R65, R15, !P2 ;  /* 0x0000000f41117207 */ /* 0x004fc60005000000 */
[----:B------:R-:W2:Y:S01]  /*100e0*/  LDL.LU R15, [R1+0x48c] ;  /* 0x00048c00010f7983 */ /* 0x000ea20000300800 */
[----:B------:R-:W-:Y:S01]  /*100f0*/  @!P6 IMAD.MOV R66, RZ, RZ, -R66 ;  /* 0x000000ffff42e224 */ /* 0x000fe200078e0a42 */
[----:B------:R-:W-:-:S13]  /*10100*/  ISETP.GT.U32.AND P6, PT, R91, R11, PT ;  /* 0x0000000b5b00720c */ /* 0x000fda0003fc4070 */
[----:B------:R-:W-:-:S05]  /*10110*/  @!P6 IMAD.IADD R11, R11, 0x1, -R91 ;  /* 0x000000010b0be824 */ /* 0x000fca00078e0a5b */
[----:B------:R-:W-:-:S13]  /*10120*/  ISETP.GT.U32.AND P6, PT, R91, R11, PT ;  /* 0x0000000b5b00720c */ /* 0x000fda0003fc4070 */
[----:B------:R-:W-:Y:S01]  /*10130*/  @!P6 IMAD.IADD R11, R11, 0x1, -R91 ;  /* 0x000000010b0be824 */ /* 0x000fe200078e0a5b */
[----:B------:R-:W-:-:S13]  /*10140*/  ISETP.GT.U32.AND P6, PT, R91, R10, PT ;  /* 0x0000000a5b00720c */ /* 0x000fda0003fc4070 */
[----:B------:R-:W-:-:S05]  /*10150*/  @!P6 IMAD.IADD R10, R10, 0x1, -R91 ;  /* 0x000000010a0ae824 */ /* 0x000fca00078e0a5b */
[C---:B------:R-:W-:Y:S02]  /*10160*/  ISETP.GT.U32.AND P6, PT, R91.reuse, R10, PT ;  /* 0x0000000a5b00720c */ /* 0x040fe40003fc4070 */
[----:B------:R-:W-:Y:S01]  /*10170*/  LOP3.LUT R41, R0, 0x40, RZ, 0x3c, !PT ;  /* 0x0000004000297812 */ /* 0x000fe200078e3cff */
[----:B------:R0:W-:Y:S10]  /*10180*/  STS.U16 [R70+UR9+0xfd00], R21 ;  /* 0x00fd001546007988 */ /* 0x0001f40008000409 */
[----:B------:R-:W-:Y:S01]  /*10190*/  @!P6 IMAD.IADD R10, R10, 0x1, -R91 ;  /* 0x000000010a0ae824 */ /* 0x000fe200078e0a5b */
[----:B------:R-:W-:Y:S01]  /*101a0*/  ISETP.GT.U32.AND P6, PT, R91, R67, PT ;  /* 0x000000435b00720c */ /* 0x000fe20003fc4070 */
[----:B------:R-:W-:Y:S01]  /*101b0*/  STS.U16 [R41+UR9+0x8200], R20 ;  /* 0x0082001429007988 */ /* 0x000fe20008000409 */
[----:B------:R-:W-:Y:S01]  /*101c0*/  IMAD R17, R17, UR7, RZ ;  /* 0x0000000711117c24 */ /* 0x000fe2000f8e02ff */
[----:B---3--:R-:W-:-:S02]  /*101d0*/  SEL R13, R65, R13, !P2 ;  /* 0x0000000d410d7207 */ /* 0x008fc40005000000 */
[----:B------:R-:W-:Y:S04]  /*101e0*/  STS.U16 [R41+UR9+0x8600], R69 ;  /* 0x0086004529007988 */ /* 0x000fe80008000409 */
[----:B------:R-:W-:Y:S01]  /*101f0*/  STS.U16 [R41+UR9+0x8a00], R68 ;  /* 0x008a004429007988 */ /* 0x000fe20008000409 */
[----:B------:R-:W-:-:S03]  /*10200*/  IMAD R13, R13, UR7, RZ ;  /* 0x000000070d0d7c24 */ /* 0x000fc6000f8e02ff */
[----:B------:R1:W-:Y:S01]  /*10210*/  STS.U16 [R41+UR9+0x8e00], R16 ;  /* 0x008e001029007988 */ /* 0x0003e20008000409 */
[----:B------:R-:W-:-:S03]  /*10220*/  @!P6 IMAD.IADD R67, R67, 0x1, -R91 ;  /* 0x000000014343e824 */ /* 0x000fc600078e0a5b */
[----:B0-----:R-:W3:Y:S04]  /*10230*/  LDL.LU R21, [R1+0xb74] ;  /* 0x000b740001157983 */ /* 0x001ee80000300800 */
[----:B------:R0:W-:Y:S01]  /*10240*/  STS.U16 [R41+UR9+0x9200], R14 ;  /* 0x0092000e29007988 */ /* 0x0001e20008000409 */
[----:B-1----:R-:W-:-:S03]  /*10250*/  LEA R16, P6, R17, R92, 0x1 ;  /* 0x0000005c11107211 */ /* 0x002fc600078c08ff */
[----:B------:R-:W3:Y:S04]  /*10260*/  LDL.LU R20, [R1+0xb70] ;  /* 0x000b700001147983 */ /* 0x000ee80000300800 */
[----:B------:R4:W-:Y:S04]  /*10270*/  STS.U16 [R41+UR9+0x9600], R18 ;  /* 0x0096001229007988 */ /* 0x0009e80008000409 */
[----:B0-----:R-:W3:Y:S01]  /*10280*/  LDL.LU R14, [R1+0x490] ;  /* 0x00049000010e7983 */ /* 0x001ee20000300800 */
[----:B----4-:R-:W-:-:S03]  /*10290*/  SEL R18, R65, R19, !P2 ;  /* 0x0000001341127207 */ /* 0x010fc60005000000 */
[----:B------:R-:W-:Y:S01]  /*102a0*/  STL [R1+0x57c], R16 ;  /* 0x00057c1001007387 */ /* 0x000fe20000100800 */
[----:B------:R-:W-:-:S03]  /*102b0*/  LEA.HI.X.SX32 R19, R17, R93, 0x1, P6 ;  /* 0x0000005d11137211 */ /* 0x000fc600030f0eff */
[----:B------:R0:W-:Y:S01]  /*102c0*/  STS.U16 [R41+UR9+0x9a00], R40 ;  /* 0x009a002829007988 */ /* 0x0001e20008000409 */
[----:B------:R-:W-:-:S03]  /*102d0*/  IMAD R18, R18, UR7, RZ ;  /* 0x0000000712127c24 */ /* 0x000fc6000f8e02ff */
[----:B------:R-:W4:Y:S01]  /*102e0*/  LDL.LU R17, [R1+0x494] ;  /* 0x0004940001117983 */ /* 0x000f220000300800 */
[----:B------:R-:W-:Y:S01]  /*102f0*/  @P1 IMAD.MOV.U32 R68, RZ, RZ, R16 ;  /* 0x000000ffff441224 */ /* 0x000fe200078e0010 */
[CC--:B0-----:R-:W-:Y:S02]  /*10300*/  LEA R40, P6, R13.reuse, R92.reuse, 0x1 ;  /* 0x0000005c0d287211 */ /* 0x0c1fe400078c08ff */
[----:B------:R0:W-:Y:S02]  /*10310*/  STL [R1+0x578], R19 ;  /* 0x0005781301007387 */ /* 0x0001e40000100800 */
[----:B------:R-:W-:Y:S02]  /*10320*/  LEA.HI.X.SX32 R41, R13, R93, 0x1, P6 ;  /* 0x0000005d0d297211 */ /* 0x000fe400030f0eff */
[----:B------:R1:W-:Y:S01]  /*10330*/  STL [R1+0x584], R40 ;  /* 0x0005842801007387 */ /* 0x0003e20000100800 */
[----:B------:R-:W-:-:S03]  /*10340*/  LEA R16, P6, R18, R92, 0x1 ;  /* 0x0000005c12107211 */ /* 0x000fc600078c08ff */
[----:B------:R-:W4:Y:S01]  /*10350*/  LDL.LU R13, [R1+0x498] ;  /* 0x00049800010d7983 */ /* 0x000f220000300800 */
[----:B------:R-:W-:Y:S01]  /*10360*/  @P1 IMAD.MOV.U32 R69, RZ, RZ, R19 ;  /* 0x000000ffff451224 */ /* 0x000fe200078e0013 */
[----:B------:R-:W-:Y:S02]  /*10370*/  PRMT R39, RZ, 0x7610, R39 ;  /* 0x00007610ff277816 */ /* 0x000fe40000000027 */
[----:B------:R1:W-:Y:S04]  /*10380*/  STL [R1+0x580], R41 ;  /* 0x0005802901007387 */ /* 0x0003e80000100800 */
[----:B------:R1:W-:Y:S04]  /*10390*/  STL [R1+0x594], R16 ;  /* 0x0005941001007387 */ /* 0x0003e80000100800 */
[----:B0-----:R-:W4:Y:S01]  /*103a0*/  LDL.LU R19, [R1+0x49c] ;  /* 0x00049c0001137983 */ /* 0x001f220000300800 */
[----:B------:R-:W-:-:S02]  /*103b0*/  PRMT R38, RZ, 0x7610, R38 ;  /* 0x00007610ff267816 */ /* 0x000fc40000000026 */
[----:B------:R-:W-:Y:S01]  /*103c0*/  LEA.HI.X.SX32 R18, R18, R93, 0x1, P6 ;  /* 0x0000005d12127211 */ /* 0x000fe200030f0eff */
[----:B------:R1:W4:Y:S04]  /*103d0*/  @P1 LDG.E.U16 R39, desc[UR24][R40.64] ;  /* 0x0000001828271981 */ /* 0x000328000c1e1500 */
[----:B------:R0:W4:Y:S01]  /*103e0*/  @P1 LDG.E.U16 R38, desc[UR24][R68.64] ;  /* 0x0000001844261981 */ /* 0x000122000c1e1500 */
[----:B------:R-:W-:-:S05]  /*103f0*/  SEL R12, R65, R12, !P2 ;  /* 0x0000000c410c7207 */ /* 0x000fca0005000000 */
[----:B------:R-:W-:Y:S01]  /*10400*/  IMAD R12, R12, UR7, RZ ;  /* 0x000000070c0c7c24 */ /* 0x000fe2000f8e02ff */
[----:B------:R2:W-:Y:S04]  /*10410*/  STL [R1+0x590], R18 ;  /* 0x0005901201007387 */ /* 0x0005e80000100800 */
[----:B-1----:R-:W-:Y:S01]  /*10420*/  LEA R40, P6, R12, R92, 0x1 ;  /* 0x0000005c0c287211 */ /* 0x002fe200078c08ff */
[----:B0-----:R-:W-:-:S03]  /*10430*/  @P1 IMAD.MOV.U32 R68, RZ, RZ, R16 ;  /* 0x000000ffff441224 */ /* 0x001fc600078e0010 */
[----:B------:R-:W-:Y:S01]  /*10440*/  LEA.HI.X.SX32 R41, R12, R93, 0x1, P6 ;  /* 0x0000005d0c297211 */ /* 0x000fe200030f0eff */
[----:B------:R0:W-:Y:S01]  /*10450*/  STL [R1+0x5a4], R40 ;  /* 0x0005a42801007387 */ /* 0x0001e20000100800 */
[----:B------:R-:W-:-:S03]  /*10460*/  @P1 IMAD.MOV.U32 R69, RZ, RZ, R18 ;  /* 0x000000ffff451224 */ /* 0x000fc600078e0012 */
[----:B------:R-:W4:Y:S04]  /*10470*/  LDL.LU R12, [R1+0x4a0] ;  /* 0x0004a000010c7983 */ /* 0x000f280000300800 */
[----:B------:R1:W-:Y:S01]  /*10480*/  STL [R1+0x5a0], R41 ;  /* 0x0005a02901007387 */ /* 0x0003e20000100800 */
[----:B--2---:R-:W-:-:S05]  /*10490*/  SEL R15, R65, R15, !P2 ;  /* 0x0000000f410f7207 */ /* 0x004fca0005000000 */
[----:B------:R-:W-:-:S05]  /*104a0*/  IMAD R15, R15, UR7, RZ ;  /* 0x000000070f0f7c24 */ /* 0x000fca000f8e02ff */
[----:B------:R-:W-:-:S04]  /*104b0*/  LEA R16, P6, R15, R92, 0x1 ;  /* 0x0000005c0f107211 */ /* 0x000fc800078c08ff */
[----:B------:R-:W-:Y:S01]  /*104c0*/  LEA.HI.X.SX32 R18, R15, R93, 0x1, P6 ;  /* 0x0000005d0f127211 */ /* 0x000fe200030f0eff */
[----:B------:R2:W-:Y:S04]  /*104d0*/  STL [R1+0x5b4], R16 ;  /* 0x0005b41001007387 */ /* 0x0005e80000100800 */
[----:B------:R-:W4:Y:S01]  /*104e0*/  LDL.LU R15, [R1+0x4a4] ;  /* 0x0004a400010f7983 */ /* 0x000f220000300800 */
[----:B------:R-:W-:Y:S02]  /*104f0*/  PRMT R37, RZ, 0x7610, R37 ;  /* 0x00007610ff257816 */ /* 0x000fe40000000025 */
[----:B------:R-:W-:-:S04]  /*10500*/  PRMT R36, RZ, 0x7610, R36 ;  /* 0x00007610ff247816 */ /* 0x000fc80000000024 */
[----:B------:R-:W4:Y:S01]  /*10510*/  @P1 LDG.E.U16 R37, desc[UR24][R40.64] ;  /* 0x0000001828251981 */ /* 0x000f22000c1e1500 */
[----:B------:R-:W-:-:S03]  /*10520*/  PRMT R35, RZ, 0x7610, R35 ;  /* 0x00007610ff237816 */ /* 0x000fc60000000023 */
[----:B------:R0:W4:Y:S04]  /*10530*/  @P1 LDG.E.U16 R36, desc[UR24][R68.64] ;  /* 0x0000001844241981 */ /* 0x000128000c1e1500 */
[----:B------:R1:W-:Y:S01]  /*10540*/  STL [R1+0x5b0], R18 ;  /* 0x0005b01201007387 */ /* 0x0003e20000100800 */
[----:B------:R-:W-:Y:S01]  /*10550*/  PRMT R34, RZ, 0x7610, R34 ;  /* 0x00007610ff227816 */ /* 0x000fe20000000022 */
[----:B0-----:R-:W-:Y:S02]  /*10560*/  @P1 IMAD.MOV.U32 R68, RZ, RZ, R16 ;  /* 0x000000ffff441224 */ /* 0x001fe400078e0010 */
[----:B------:R-:W-:-:S05]  /*10570*/  @P1 IMAD.MOV.U32 R69, RZ, RZ, R18 ;  /* 0x000000ffff451224 */ /* 0x000fca00078e0012 */
[----:B------:R-:W4:Y:S01]  /*10580*/  @P1 LDG.E.U16 R34, desc[UR24][R68.64] ;  /* 0x0000001844221981 */ /* 0x000f22000c1e1500 */
[----:B------:R-:W-:Y:S02]  /*10590*/  PRMT R62, RZ, 0x7610, R62 ;  /* 0x00007610ff3e7816 */ /* 0x000fe4000000003e */
[----:B------:R-:W-:Y:S02]  /*105a0*/  PRMT R32, RZ, 0x7610, R32 ;  /* 0x00007610ff207816 */ /* 0x000fe40000000020 */
[----:B---3--:R-:W-:-:S05]  /*105b0*/  SEL R14, R65, R14, !P2 ;  /* 0x0000000e410e7207 */ /* 0x008fca0005000000 */
[----:B------:R-:W-:-:S05]  /*105c0*/  IMAD R14, R14, UR7, RZ ;  /* 0x000000070e0e7c24 */ /* 0x000fca000f8e02ff */
[----:B------:R-:W-:Y:S02]  /*105d0*/  LEA R40, P6, R14, R92, 0x1 ;  /* 0x0000005c0e287211 */ /* 0x000fe400078c08ff */
[----:B----4-:R-:W-:-:S05]  /*105e0*/  SEL R17, R65, R17, !P2 ;  /* 0x0000001141117207 */ /* 0x010fca0005000000 */
[----:B------:R-:W-:Y:S01]  /*105f0*/  IMAD R17, R17, UR7, RZ ;  /* 0x0000000711117c24 */ /* 0x000fe2000f8e02ff */
[----:B-1----:R-:W-:Y:S01]  /*10600*/  LEA.HI.X.SX32 R41, R14, R93, 0x1, P6 ;  /* 0x0000005d0e297211 */ /* 0x002fe200030f0eff */
[----:B------:R0:W-:Y:S03]  /*10610*/  STL [R1+0x5c4], R40 ;  /* 0x0005c42801007387 */ /* 0x0001e60000100800 */
[----:B--2---:R-:W-:Y:S01]  /*10620*/  LEA R16, P6, R17, R92, 0x1 ;  /* 0x0000005c11107211 */ /* 0x004fe200078c08ff */
[----:B------:R-:W2:Y:S01]  /*10630*/  LDL.LU R14, [R1+0x4a8] ;  /* 0x0004a800010e7983 */ /* 0x000ea20000300800 */
[----:B------:R-:W-:-:S03]  /*10640*/  SEL R13, R65, R13, !P2 ;  /* 0x0000000d410d7207 */ /* 0x000fc60005000000 */
[----:B------:R1:W-:Y:S02]  /*10650*/  STL [R1+0x5c0], R41 ;  /* 0x0005c02901007387 */ /* 0x0003e40000100800 */
[----:B------:R-:W-:Y:S02]  /*10660*/  IMAD R13, R13, UR7, RZ ;  /* 0x000000070d0d7c24 */ /* 0x000fe4000f8e02ff */
[----:B------:R3:W-:Y:S04]  /*10670*/  STL [R1+0x5d4], R16 ;  /* 0x0005d41001007387 */ /* 0x0007e80000100800 */
[----:B------:R0:W4:Y:S01]  /*10680*/  @P1 LDG.E.U16 R35, desc[UR24][R40.64] ;  /* 0x0000001828231981 */ /* 0x000122000c1e1500 */
[----:B------:R-:W-:Y:S02]  /*10690*/  SEL R18, R65, R19, !P2 ;  /* 0x0000001341127207 */ /* 0x000fe40005000000 */
[----:B------:R-:W-:-:S02]  /*106a0*/  LEA.HI.X.SX32 R19, R17, R93, 0x1, P6 ;  /* 0x0000005d11137211 */ /* 0x000fc400030f0eff */
[----:B------:R-:W4:Y:S01]  /*106b0*/  LDL.LU R17, [R1+0x4ac] ;  /* 0x0004ac0001117983 */ /* 0x000f220000300800 */
[----:B------:R-:W-:Y:S01]  /*106c0*/  IMAD R18, R18, UR7, RZ ;  /* 0x0000000712127c24 */ /* 0x000fe2000f8e02ff */
[CC--:B0-----:R-:W-:Y:S02]  /*106d0*/  LEA R40, P6, R13.reuse, R92.reuse, 0x1 ;  /* 0x0000005c0d287211 */ /* 0x0c1fe400078c08ff */
[----:B------:R0:W-:Y:S01]  /*106e0*/  STL [R1+0x5d0], R19 ;  /* 0x0005d01301007387 */ /* 0x0001e20000100800 */
[----:B------:R-:W-:Y:S01]  /*106f0*/  @P1 IMAD.MOV.U32 R68, RZ, RZ, R16 ;  /* 0x000000ffff441224 */ /* 0x000fe200078e0010 */
[----:B-1----:R-:W-:Y:S02]  /*10700*/  LEA.HI.X.SX32 R41, R13, R93, 0x1, P6 ;  /* 0x0000005d0d297211 */ /* 0x002fe400030f0eff */
[----:B------:R1:W-:Y:S01]  /*10710*/  STL [R1+0x5dc], R40 ;  /* 0x0005dc2801007387 */ /* 0x0003e20000100800 */
[----:B---3--:R-:W-:-:S03]  /*10720*/  LEA R16, P6, R18, R92, 0x1 ;  /* 0x0000005c12107211 */ /* 0x008fc600078c08ff */
[----:B------:R-:W3:Y:S01]  /*10730*/  LDL.LU R13, [R1+0x4b4] ;  /* 0x0004b400010d7983 */ /* 0x000ee20000300800 */
[----:B------:R-:W-:-:S03]  /*10740*/  @P1 IMAD.MOV.U32 R69, RZ, RZ, R19 ;  /* 0x000000ffff451224 */ /* 0x000fc600078e0013 */
[----:B------:R1:W-:Y:S04]  /*10750*/  STL [R1+0x5d8], R41 ;  /* 0x0005d82901007387 */ /* 0x0003e80000100800 */
[----:B------:R1:W-:Y:S04]  /*10760*/  STL [R1+0x5e4], R16 ;  /* 0x0005e41001007387 */ /* 0x0003e80000100800 */
[----:B0-----:R-:W3:Y:S01]  /*10770*/  LDL.LU R19, [R1+0x4b8] ;  /* 0x0004b80001137983 */ /* 0x001ee20000300800 */
[----:B------:R-:W-:-:S03]  /*10780*/  LEA.HI.X.SX32 R18, R18, R93, 0x1, P6 ;  /* 0x0000005d12127211 */ /* 0x000fc600030f0eff */
[----:B------:R1:W3:Y:S04]  /*10790*/  @P1 LDG.E.U16 R62, desc[UR24][R40.64] ;  /* 0x00000018283e1981 */ /* 0x0002e8000c1e1500 */
[----:B------:R0:W3:Y:S01]  /*107a0*/  @P1 LDG.E.U16 R32, desc[UR24][R68.64] ;  /* 0x0000001844201981 */ /* 0x0000e2000c1e1500 */
        /* <DEDUP_REMOVED lines=8> */
[----:B------:R-:W3:Y:S04]  /*10830*/  LDL.LU R12, [R1+0x4bc] ;  /* 0x0004bc00010c7983 */ /* 0x000ee80000300800 */
[----:B------:R1:W-:Y:S01]  /*10840*/  STL [R1+0x5e8], R41 ;  /* 0x0005e82901007387 */ /* 0x0003e20000100800 */
[----:B------:R-:W-:-:S05]  /*10850*/  SEL R15, R65, R15, !P2 ;  /* 0x0000000f410f7207 */ /* 0x000fca0005000000 */
[----:B------:R-:W-:-:S05]  /*10860*/  IMAD R15, R15, UR7, RZ ;  /* 0x000000070f0f7c24 */ /* 0x000fca000f8e02ff */
[----:B------:R-:W-:-:S04]  /*10870*/  LEA R16, P6, R15, R92, 0x1 ;  /* 0x0000005c0f107211 */ /* 0x000fc800078c08ff */
[----:B------:R-:W-:Y:S01]  /*10880*/  LEA.HI.X.SX32 R18, R15, R93, 0x1, P6 ;  /* 0x0000005d0f127211 */ /* 0x000fe200030f0eff */
[----:B------:R0:W-:Y:S04]  /*10890*/  STL [R1+0x5f4], R16 ;  /* 0x0005f41001007387 */ /* 0x0001e80000100800 */
[----:B------:R-:W3:Y:S01]  /*108a0*/  LDL.LU R15, [R1+0x4d8] ;  /* 0x0004d800010f7983 */ /* 0x000ee20000300800 */
[----:B------:R-:W-:Y:S02]  /*108b0*/  PRMT R63, RZ, 0x7610, R63 ;  /* 0x00007610ff3f7816 */ /* 0x000fe4000000003f */
[----:B------:R-:W-:-:S04]  /*108c0*/  PRMT R33, RZ, 0x7610, R33 ;  /* 0x00007610ff217816 */ /* 0x000fc80000000021 */
[----:B------:R-:W3:Y:S01]  /*108d0*/  @P1 LDG.E.U16 R63, desc[UR24][R40.64] ;  /* 0x00000018283f1981 */ /* 0x000ee2000c1e1500 */
[----:B------:R-:W-:-:S03]  /*108e0*/  PRMT R60, RZ, 0x7610, R60 ;  /* 0x00007610ff3c7816 */ /* 0x000fc6000000003c */
[----:B------:R0:W3:Y:S04]  /*108f0*/  @P1 LDG.E.U16 R33, desc[UR24][R68.64] ;  /* 0x0000001844211981 */ /* 0x0000e8000c1e1500 */
[----:B------:R1:W-:Y:S01]  /*10900*/  STL [R1+0x5f0], R18 ;  /* 0x0005f01201007387 */ /* 0x0003e20000100800 */
[----:B------:R-:W-:Y:S01]  /*10910*/  PRMT R30, RZ, 0x7610, R30 ;  /* 0x00007610ff1e7816 */ /* 0x000fe2000000001e */
[----:B0-----:R-:W-:Y:S02]  /*10920*/  @P1 IMAD.MOV.U32 R68, RZ, RZ, R16 ;  /* 0x000000ffff441224 */ /* 0x001fe400078e0010 */
[----:B------:R-:W-:-:S05]  /*10930*/  @P1 IMAD.MOV.U32 R69, RZ, RZ, R18 ;  /* 0x000000ffff451224 */ /* 0x000fca00078e0012 */
[----:B------:R0:W3:Y:S01]  /*10940*/  @P1 LDG.E.U16 R30, desc[UR24][R68.64] ;  /* 0x00000018441e1981 */ /* 0x0000e2000c1e1500 */
[----:B------:R-:W-:Y:S02]  /*10950*/  PRMT R61, RZ, 0x7610, R61 ;  /* 0x00007610ff3d7816 */ /* 0x000fe4000000003d */
[----:B------:R-:W-:Y:S02]  /*10960*/  PRMT R31, RZ, 0x7610, R31 ;  /* 0x00007610ff1f7816 */ /* 0x000fe4000000001f */
[----:B--2---:R-:W-:-:S05]  /*10970*/  SEL R14, R65, R14, !P2 ;  /* 0x0000000e410e7207 */ /* 0x004fca0005000000 */
[----:B------:R-:W-:-:S05]  /*10980*/  IMAD R14, R14, UR7, RZ ;  /* 0x000000070e0e7c24 */ /* 0x000fca000f8e02ff */
[----:B------:R-:W-:Y:S02]  /*10990*/  LEA R40, P6, R14, R92, 0x1 ;  /* 0x0000005c0e287211 */ /* 0x000fe400078c08ff */
[----:B----4-:R-:W-:-:S05]  /*109a0*/  SEL R17, R65, R17, !P2 ;  /* 0x0000001141117207 */ /* 0x010fca0005000000 */
[----:B------:R-:W-:Y:S01]  /*109b0*/  IMAD R17, R17, UR7, RZ ;  /* 0x0000000711117c24 */ /* 0x000fe2000f8e02ff */
[----:B-1----:R-:W-:Y:S01]  /*109c0*/  LEA.HI.X.SX32 R41, R14, R93, 0x1, P6 ;  /* 0x0000005d0e297211 */ /* 0x002fe200030f0eff */
[----:B------:R1:W-:Y:S01]  /*109d0*/  STL [R1+0x5fc], R40 ;  /* 0x0005fc2801007387 */ /* 0x0003e20000100800 */
[----:B---3--:R-:W-:-:S03]  /*109e0*/  SEL R13, R65, R13, !P2 ;  /* 0x0000000d410d7207 */ /* 0x008fc60005000000 */
[----:B------:R-:W2:Y:S01]  /*109f0*/  LDL.LU R14, [R1+0x550] ;  /* 0x00055000010e7983 */ /* 0x000ea20000300800 */
[----:B------:R-:W-:Y:S01]  /*10a00*/  LEA R16, P6, R17, R92, 0x1 ;  /* 0x0000005c11107211 */ /* 0x000fe200078c08ff */
[----:B------:R-:W-:Y:S02]  /*10a10*/  IMAD R13, R13, UR7, RZ ;  /* 0x000000070d0d7c24 */ /* 0x000fe4000f8e02ff */
[----:B------:R3:W-:Y:S01]  /*10a20*/  STL [R1+0x5f8], R41 ;  /* 0x0005f82901007387 */ /* 0x0007e20000100800 */
[----:B------:R-:W-:-:S03]  /*10a30*/  SEL R18, R65, R19, !P2 ;  /* 0x0000001341127207 */ /* 0x000fc60005000000 */
[----:B------:R4:W-:Y:S01]  /*10a40*/  STL [R1+0x604], R16 ;  /* 0x0006041001007387 */ /* 0x0009e20000100800 */
[----:B------:R-:W-:-:S03]  /*10a50*/  LEA.HI.X.SX32 R19, R17, R93, 0x1, P6 ;  /* 0x0000005d11137211 */ /* 0x000fc600030f0eff */
[----:B------:R1:W2:Y:S01]  /*10a60*/  @P1 LDG.E.U16 R60, desc[UR24][R40.64] ;  /* 0x00000018283c1981 */ /* 0x0002a2000c1e1500 */
[----:B------:R-:W-:-:S03]  /*10a70*/  IMAD R18, R18, UR7, RZ ;  /* 0x0000000712127c24 */ /* 0x000fc6000f8e02ff */
[----:B------:R-:W2:Y:S01]  /*10a80*/  LDL.LU R17, [R1+0x620] ;  /* 0x0006200001117983 */ /* 0x000ea20000300800 */
[----:B0-----:R-:W-:Y:S01]  /*10a90*/  @P1 IMAD.MOV.U32 R68, RZ, RZ, R16 ;  /* 0x000000ffff441224 */ /* 0x001fe200078e0010 */
[CC--:B-1----:R-:W-:Y:S02]  /*10aa0*/  LEA R40, P6, R13.reuse, R92.reuse, 0x1 ;  /* 0x0000005c0d287211 */ /* 0x0c2fe400078c08ff */
[----:B------:R0:W-:Y:S02]  /*10ab0*/  STL [R1+0x600], R19 ;  /* 0x0006001301007387 */ /* 0x0001e40000100800 */
[----:B---3--:R-:W-:Y:S02]  /*10ac0*/  LEA.HI.X.SX32 R41, R13, R93, 0x1, P6 ;  /* 0x0000005d0d297211 */ /* 0x008fe400030f0eff */
[----:B------:R1:W-:Y:S01]  /*10ad0*/  STL [R1+0x60c], R40 ;  /* 0x00060c2801007387 */ /* 0x0003e20000100800 */
[----:B----4-:R-:W-:-:S03]  /*10ae0*/  LEA R16, P6, R18, R92, 0x1 ;  /* 0x0000005c12107211 */ /* 0x010fc600078c08ff */
[----:B------:R-:W3:Y:S01]  /*10af0*/  LDL.LU R13, [R1+0x628] ;  /* 0x00062800010d7983 */ /* 0x000ee20000300800 */
[----:B------:R-:W-:-:S03]  /*10b00*/  @P1 IMAD.MOV.U32 R69, RZ, RZ, R19 ;  /* 0x000000ffff451224 */ /* 0x000fc600078e0013 */
[----:B------:R4:W-:Y:S01]  /*10b10*/  STL [R1+0x608], R41 ;  /* 0x0006082901007387 */ /* 0x0009e20000100800 */
[----:B------:R-:W-:-:S03]  /*10b20*/  SEL R12, R65, R12, !P2 ;  /* 0x0000000c410c7207 */ /* 0x000fc60005000000 */
[----:B------:R1:W-:Y:S04]  /*10b30*/  STL [R1+0x614], R16 ;  /* 0x0006141001007387 */ /* 0x0003e80000100800 */
[----:B0-----:R-:W3:Y:S01]  /*10b40*/  LDL.LU R19, [R1+0x638] ;  /* 0x0006380001137983 */ /* 0x001ee20000300800 */
[----:B------:R-:W-:Y:S01]  /*10b50*/  IMAD R12, R12, UR7, RZ ;  /* 0x000000070c0c7c24 */ /* 0x000fe2000f8e02ff */
[----:B------:R-:W-:Y:S02]  /*10b60*/  LEA.HI.X.SX32 R18, R18, R93, 0x1, P6 ;  /* 0x0000005d12127211 */ /* 0x000fe400030f0eff */
[----:B------:R1:W3:Y:S04]  /*10b70*/  @P1 LDG.E.U16 R61, desc[UR24][R40.64] ;  /* 0x00000018283d1981 */ /* 0x0002e8000c1e1500 */
[----:B------:R0:W3:Y:S01]  /*10b80*/  @P1 LDG.E.U16 R31, desc[UR24][R68.64] ;  /* 0x00000018441f1981 */ /* 0x0000e2000c1e1500 */
[----:B-1----:R-:W-:-:S03]  /*10b90*/  LEA R40, P6, R12, R92, 0x1 ;  /* 0x0000005c0c287211 */ /* 0x002fc600078c08ff */
[----:B------:R1:W-:Y:S01]  /*10ba0*/  STL [R1+0x610], R18 ;  /* 0x0006101201007387 */ /* 0x0003e20000100800 */
[----:B0-----:R-:W-:Y:S01]  /*10bb0*/  @P1 IMAD.MOV.U32 R68, RZ, RZ, R16 ;  /* 0x000000ffff441224 */ /* 0x001fe200078e0010 */
[----:B----4-:R-:W-:Y:S02]  /*10bc0*/  LEA.HI.X.SX32 R41, R12, R93, 0x1, P6 ;  /* 0x0000005d0c297211 */ /* 0x010fe400030f0eff */
[----:B------:R0:W-:Y:S01]  /*10bd0*/  STL [R1+0x61c], R40 ;  /* 0x00061c2801007387 */ /* 0x0001e20000100800 */
[----:B------:R-:W-:-:S03]  /*10be0*/  @P1 IMAD.MOV.U32 R69, RZ, RZ, R18 ;  /* 0x000000ffff451224 */ /* 0x000fc600078e0012 */
[----:B------:R-:W4:Y:S04]  /*10bf0*/  LDL.LU R12, [R1+0x640] ;  /* 0x00064000010c7983 */ /* 0x000f280000300800 */
[----:B------:R0:W-:Y:S01]  /*10c00*/  STL [R1+0x618], R41 ;  /* 0x0006182901007387 */ /* 0x0001e20000100800 */
[----:B------:R-:W-:-:S05]  /*10c10*/  SEL R15, R65, R15, !P2 ;  /* 0x0000000f410f7207 */ /* 0x000fca0005000000 */
[----:B------:R-:W-:-:S05]  /*10c20*/  IMAD R15, R15, UR7, RZ ;  /* 0x000000070f0f7c24 */ /* 0x000fca000f8e02ff */
[----:B------:R-:W-:-:S04]  /*10c30*/  LEA R16, P6, R15, R92, 0x1 ;  /* 0x0000005c0f107211 */ /* 0x000fc800078c08ff */
[----:B-1----:R-:W-:Y:S01]  /*10c40*/  LEA.HI.X.SX32 R18, R15, R93, 0x1, P6 ;  /* 0x0000005d0f127211 */ /* 0x002fe200030f0eff */
        /* <DEDUP_REMOVED lines=10> */
[----:B------:R-:W-:Y:S01]  /*10cf0*/  @P1 IMAD.MOV.U32 R69, RZ, RZ, R18 ;  /* 0x000000ffff451224 */ /* 0x000fe200078e0012 */
[----:B------:R-:W-:-:S04]  /*10d00*/  PRMT R26, RZ, 0x7610, R26 ;  /* 0x00007610ff1a7816 */ /* 0x000fc8000000001a */
[----:B------:R0:W4:Y:S01]  /*10d10*/  @P1 LDG.E.U16 R29, desc[UR24][R68.64] ;  /* 0x00000018441d1981 */ /* 0x000122000c1e1500 */
[----:B------:R-:W-:Y:S02]  /*10d20*/  PRMT R27, RZ, 0x7610, R27 ;  /* 0x00007610ff1b7816 */ /* 0x000fe4000000001b */
[----:B--2---:R-:W-:-:S05]  /*10d30*/  SEL R14, R65, R14, !P2 ;  /* 0x0000000e410e7207 */ /* 0x004fca0005000000 */
[----:B------:R-:W-:-:S05]  /*10d40*/  IMAD R14, R14, UR7, RZ ;  /* 0x000000070e0e7c24 */ /* 0x000fca000f8e02ff */
[----:B------:R-:W-:Y:S02]  /*10d50*/  LEA R40, P6, R14, R92, 0x1 ;  /* 0x0000005c0e287211 */ /* 0x000fe400078c08ff */
[----:B------:R-:W-:-:S05]  /*10d60*/  SEL R17, R65, R17, !P2 ;  /* 0x0000001141117207 */ /* 0x000fca0005000000 */
[----:B------:R-:W-:Y:S01]  /*10d70*/  IMAD R17, R17, UR7, RZ ;  /* 0x0000000711117c24 */ /* 0x000fe2000f8e02ff */
[----:B------:R-:W-:Y:S01]  /*10d80*/  LEA.HI.X.SX32 R41, R14, R93, 0x1, P6 ;  /* 0x0000005d0e297211 */ /* 0x000fe200030f0eff */
[----:B------:R2:W-:Y:S03]  /*10d90*/  STL [R1+0x62c], R40 ;  /* 0x00062c2801007387 */ /* 0x0005e60000100800 */
[----:B-1----:R-:W-:Y:S01]  /*10da0*/  LEA R16, P6, R17, R92, 0x1 ;  /* 0x0000005c11107211 */ /* 0x002fe200078c08ff */
[----:B------:R-:W4:Y:S01]  /*10db0*/  LDL.LU R14, [R1+0x650] ;  /* 0x00065000010e7983 */ /* 0x000f220000300800 */
[----:B---3--:R-:W-:-:S03]  /*10dc0*/  SEL R13, R65, R13, !P2 ;  /* 0x0000000d410d7207 */ /* 0x008fc60005000000 */
[----:B------:R1:W-:Y:S01]  /*10dd0*/  STL [R1+0x628], R41 ;  /* 0x0006282901007387 */ /* 0x0003e20000100800 */
[----:B------:R-:W-:Y:S01]  /*10de0*/  LEA.HI.X.SX32 R18, R17, R93, 0x1, P6 ;  /* 0x0000005d11127211 */ /* 0x000fe200030f0eff */
[----:B------:R-:W-:Y:S02]  /*10df0*/  IMAD R13, R13, UR7, RZ ;  /* 0x000000070d0d7c24 */ /* 0x000fe4000f8e02ff */
[----:B------:R3:W-:Y:S04]  /*10e00*/  STL [R1+0x634], R16 ;  /* 0x0006341001007387 */ /* 0x0007e80000100800 */
[----:B------:R2:W4:Y:S01]  /*10e10*/  @P1 LDG.E.U16 R59, desc[UR24][R40.64] ;  /* 0x00000018283b1981 */ /* 0x000522000c1e1500 */
[----:B------:R-:W-:-:S03]  /*10e20*/  SEL R19, R65, R19, !P2 ;  /* 0x0000001341137207 */ /* 0x000fc60005000000 */
[----:B------:R-:W4:Y:S01]  /*10e30*/  LDL.LU R17, [R1+0x658] ;  /* 0x0006580001117983 */ /* 0x000f220000300800 */
[----:B0-----:R-:W-:Y:S02]  /*10e40*/  @P1 IMAD.MOV.U32 R68, RZ, RZ, R16 ;  /* 0x000000ffff441224 */ /* 0x001fe400078e0010 */
[----:B--2---:R-:W-:Y:S01]  /*10e50*/  IMAD R40, R19, UR7, RZ ;  /* 0x0000000713287c24 */ /* 0x004fe2000f8e02ff */
[CC--:B------:R-:W-:Y:S01]  /*10e60*/  LEA R19, P6, R13.reuse, R92.reuse, 0x1 ;  /* 0x0000005c0d137211 */ /* 0x0c0fe200078c08ff */
[----:B------:R0:W-:Y:S03]  /*10e70*/  STL [R1+0x630], R18 ;  /* 0x0006301201007387 */ /* 0x0001e60000100800 */
[-C--:B-1----:R-:W-:Y:S02]  /*10e80*/  LEA.HI.X.SX32 R41, R13, R93.reuse, 0x1, P6 ;  /* 0x0000005d0d297211 */ /* 0x082fe400030f0eff */
[C---:B---3--:R-:W-:Y:S01]  /*10e90*/  LEA R16, P6, R40.reuse, R92, 0x1 ;  /* 0x0000005c28107211 */ /* 0x048fe200078c08ff */
[----:B------:R-:W-:Y:S01]  /*10ea0*/  @P1 IMAD.MOV.U32 R69, RZ, RZ, R18 ;  /* 0x000000ffff451224 */ /* 0x000fe200078e0012 */
[----:B------:R-:W-:Y:S02]  /*10eb0*/  STL [R1+0x63c], R19 ;  /* 0x00063c1301007387 */ /* 0x000fe40000100800 */
[----:B------:R-:W-:-:S02]  /*10ec0*/  LEA.HI.X.SX32 R40, R40, R93, 0x1, P6 ;  /* 0x0000005d28287211 */ /* 0x000fc400030f0eff */
[----:B------:R-:W2:Y:S01]  /*10ed0*/  LDL.LU R13, [R1+0x660] ;  /* 0x00066000010d7983 */ /* 0x000ea20000300800 */
[----:B----4-:R-:W-:-:S03]  /*10ee0*/  SEL R12, R65, R12, !P2 ;  /* 0x0000000c410c7207 */ /* 0x010fc60005000000 */
[----:B------:R1:W-:Y:S04]  /*10ef0*/  STL [R1+0x638], R41 ;  /* 0x0006382901007387 */ /* 0x0003e80000100800 */
[----:B------:R3:W4:Y:S01]  /*10f00*/  @P1 LDG.E.U16 R26, desc[UR24][R68.64] ;  /* 0x00000018441a1981 */ /* 0x000722000c1e1500 */
[----:B------:R-:W-:-:S03]  /*10f10*/  IMAD R12, R12, UR7, RZ ;  /* 0x000000070c0c7c24 */ /* 0x000fc6000f8e02ff */
[----:B------:R-:W-:Y:S04]  /*10f20*/  STL [R1+0x644], R16 ;  /* 0x0006441001007387 */ /* 0x000fe80000100800 */
[----:B0-----:R-:W4:Y:S01]  /*10f30*/  LDL.LU R18, [R1+0x66c] ;  /* 0x00066c0001127983 */ /* 0x001f220000300800 */
[----:B---3--:R-:W-:-:S03]  /*10f40*/  @P1 IMAD.MOV.U32 R69, RZ, RZ, R41 ;  /* 0x000000ffff451224 */ /* 0x008fc600078e0029 */
[----:B------:R0:W-:Y:S01]  /*10f50*/  STL [R1+0x640], R40 ;  /* 0x0006402801007387 */ /* 0x0001e20000100800 */
[----:B-1----:R-:W-:Y:S02]  /*10f60*/  @P1 IMAD.MOV.U32 R41, RZ, RZ, R40 ;  /* 0x000000ffff291224 */ /* 0x002fe400078e0028 */
[----:B------:R-:W-:Y:S01]  /*10f70*/  @P1 IMAD.MOV.U32 R68, RZ, RZ, R19 ;  /* 0x000000ffff441224 */ /* 0x000fe200078e0013 */
[----:B------:R-:W-:Y:S01]  /*10f80*/  LEA R19, P6, R12, R92, 0x1 ;  /* 0x0000005c0c137211 */ /* 0x000fe200078c08ff */
[----:B0-----:R-:W-:-:S04]  /*10f90*/  @P1 IMAD.MOV.U32 R40, RZ, RZ, R16 ;  /* 0x000000ffff281224 */ /* 0x001fc800078e0010 */
[----:B------:R-:W-:Y:S04]  /*10fa0*/  STL [R1+0x64c], R19 ;  /* 0x00064c1301007387 */ /* 0x000fe80000100800 */
[----:B------:R0:W3:Y:S02]  /*10fb0*/  @P1 LDG.E.U16 R27, desc[UR24][R40.64] ;  /* 0x00000018281b1981 */ /* 0x0000e4000c1e1500 */
[----:B0-----:R-:W-:Y:S02]  /*10fc0*/  LEA.HI.X.SX32 R41, R12, R93, 0x1, P6 ;  /* 0x0000005d0c297211 */ /* 0x001fe400030f0eff */
[----:B------:R-:W3:Y:S04]  /*10fd0*/  LDL.LU R12, [R1+0x668] ;  /* 0x00066800010c7983 */ /* 0x000ee80000300800 */
[----:B------:R0:W-:Y:S01]  /*10fe0*/  STL [R1+0x648], R41 ;  /* 0x0006482901007387 */ /* 0x0001e20000100800 */
[----:B------:R-:W-:-:S05]  /*10ff0*/  SEL R15, R65, R15, !P2 ;  /* 0x0000000f410f7207 */ /* 0x000fca0005000000 */
[----:B------:R-:W-:-:S05]  /*11000*/  IMAD R15, R15, UR7, RZ ;  /* 0x000000070f0f7c24 */ /* 0x000fca000f8e02ff */
[----:B------:R-:W-:-:S04]  /*11010*/  LEA R16, P6, R15, R92, 0x1 ;  /* 0x0000005c0f107211 */ /* 0x000fc800078c08ff */
[----:B------:R-:W-:Y:S01]  /*11020*/  LEA.HI.X.SX32 R40, R15, R93, 0x1, P6 ;  /* 0x0000005d0f287211 */ /* 0x000fe200030f0eff */
[----:B------:R-:W-:Y:S04]  /*11030*/  STL [R1+0x654], R16 ;  /* 0x0006541001007387 */ /* 0x000fe80000100800 */
[----:B------:R-:W3:Y:S01]  /*11040*/  LDL.LU R15, [R1+0x670] ;  /* 0x00067000010f7983 */ /* 0x000ee20000300800 */
[----:B------:R-:W-:Y:S02]  /*11050*/  PRMT R56, RZ, 0x7610, R56 ;  /* 0x00007610ff387816 */ /* 0x000fe40000000038 */
[----:B------:R-:W-:Y:S01]  /*11060*/  PRMT R24, RZ, 0x7610, R24 ;  /* 0x00007610ff187816 */ /* 0x000fe20000000018 */
[----:B------:R1:W-:Y:S04]  /*11070*/  STL [R1+0x650], R40 ;  /* 0x0006502801007387 */ /* 0x0003e80000100800 */
[----:B------:R0:W3:Y:S02]  /*11080*/  @P1 LDG.E.U16 R56, desc[UR24][R68.64] ;  /* 0x0000001844381981 */ /* 0x0000e4000c1e1500 */
[----:B0-----:R-:W-:-:S02]  /*11090*/  @P1 IMAD.MOV.U32 R69, RZ, RZ, R41 ;  /* 0x000000ffff451224 */ /* 0x001fc400078e0029 */
[----:B------:R-:W-:Y:S02]  /*110a0*/  @P1 IMAD.MOV.U32 R41, RZ, RZ, R40 ;  /* 0x000000ffff291224 */ /* 0x000fe400078e0028 */
[----:B-1----:R-:W-:Y:S02]  /*110b0*/  @P1 IMAD.MOV.U32 R40, RZ, RZ, R16 ;  /* 0x000000ffff281224 */ /* 0x002fe400078e0010 */
[----:B------:R-:W-:-:S03]  /*110c0*/  @P1 IMAD.MOV.U32 R68, RZ, RZ, R19 ;  /* 0x000000ffff441224 */ /* 0x000fc600078e0013 */
[----:B------:R0:W3:Y:S01]  /*110d0*/  @P1 LDG.E.U16 R24, desc[UR24][R40.64] ;  /* 0x0000001828181981 */ /* 0x0000e2000c1e1500 */
[----:B------:R-:W-:Y:S02]  /*110e0*/  PRMT R57, RZ, 0x7610, R57 ;  /* 0x00007610ff397816 */ /* 0x000fe40000000039 */
[----:B------:R-:W-:-:S04]  /*110f0*/  PRMT R54, RZ, 0x7610, R54 ;  /* 0x00007610ff367816 */ /* 0x000fc80000000036 */
[----:B------:R1:W3:Y:S01]  /*11100*/  @P1 LDG.E.U16 R57, desc[UR24][R68.64] ;  /* 0x0000001844391981 */ /* 0x0002e2000c1e1500 */
[----:B------:R-:W-:Y:S02]  /*11110*/  PRMT R25, RZ, 0x7610, R25 ;  /* 0x00007610ff197816 */ /* 0x000fe40000000019 */
[----:B------:R-:W-:-:S05]  /*11120*/  SEL R14, R65, R14, !P2 ;  /* 0x0000000e410e7207 */ /* 0x000fca0005000000 */
[----:B------:R-:W-:-:S05]  /*11130*/  IMAD R14, R14, UR7, RZ ;  /* 0x000000070e0e7c24 */ /* 0x000fca000f8e02ff */
[----:B------:R-:W-:Y:S02]  /*11140*/  LEA R19, P6, R14, R92, 0x1 ;  /* 0x0000005c0e137211 */ /* 0x000fe400078c08ff */
[----:B------:R-:W-:-:S05]  /*11150*/  SEL R17, R65, R17, !P2 ;  /* 0x0000001141117207 */ /* 0x000fca0005000000 */
[----:B------:R-:W-:Y:S01]  /*11160*/  IMAD R17, R17, UR7, RZ ;  /* 0x0000000711117c24 */ /* 0x000fe2000f8e02ff */
[-C--:B0-----:R-:W-:Y:S01]  /*11170*/  LEA.HI.X.SX32 R40, R14, R93.reuse, 0x1, P6 ;  /* 0x0000005d0e287211 */ /* 0x081fe200030f0eff */
[----:B------:R-:W-:Y:S03]  /*11180*/  STL [R1+0x65c], R19 ;  /* 0x00065c1301007387 */ /* 0x000fe60000100800 */
[C---:B------:R-:W-:Y:S01]  /*11190*/  LEA R14, P6, R17.reuse, R92, 0x1 ;  /* 0x0000005c110e7211 */ /* 0x040fe200078c08ff */
[----:B------:R-:W3:Y:S03]  /*111a0*/  LDL.LU R16, [R1+0x678] ;  /* 0x0006780001107983 */ /* 0x000ee60000300800 */
[----:B------:R-:W-:Y:S02]  /*111b0*/  LEA.HI.X.SX32 R17, R17, R93, 0x1, P6 ;  /* 0x0000005d11117211 */ /* 0x000fe400030f0eff */
[----:B--2---:R-:W-:Y:S01]  /*111c0*/  SEL R13, R65, R13, !P2 ;  /* 0x0000000d410d7207 */ /* 0x004fe20005000000 */
[----:B------:R0:W-:Y:S01]  /*111d0*/  STL [R1+0x658], R40 ;  /* 0x0006582801007387 */ /* 0x0001e20000100800 */
[----:B------:R-:W-:-:S03]  /*111e0*/  @P1 IMAD.MOV.U32 R41, RZ, RZ, R40 ;  /* 0x000000ffff291224 */ /* 0x000fc600078e0028 */
[----:B------:R-:W-:Y:S01]  /*111f0*/  IMAD R13, R13, UR7, RZ ;  /* 0x000000070d0d7c24 */ /* 0x000fe2000f8e02ff */
[----:B------:R-:W-:Y:S01]  /*11200*/  STL [R1+0x664], R14 ;  /* 0x0006640e01007387 */ /* 0x000fe20000100800 */
[----:B-1----:R-:W-:-:S03]  /*11210*/  @P1 IMAD.MOV.U32 R69, RZ, RZ, R17 ;  /* 0x000000ffff451224 */ /* 0x002fc600078e0011 */
[----:B------:R1:W-:Y:S01]  /*11220*/  STL [R1+0x660], R17 ;  /* 0x0006601101007387 */ /* 0x0003e20000100800 */
[----:B0-----:R-:W-:Y:S01]  /*11230*/  @P1 IMAD.MOV.U32 R40, RZ, RZ, R19 ;  /* 0x000000ffff281224 */ /* 0x001fe200078e0013 */
[----:B------:R-:W-:-:S04]  /*11240*/  LEA R19, P6, R13, R92, 0x1 ;  /* 0x0000005c0d137211 */ /* 0x000fc800078c08ff */
[----:B------:R0:W2:Y:S04]  /*11250*/  @P1 LDG.E.U16 R54, desc[UR24][R40.64] ;  /* 0x0000001828361981 */ /* 0x0000a8000c1e1500 */
[----:B-1----:R-:W2:Y:S01]  /*11260*/  LDL.LU R17, [R1+0x68c] ;  /* 0x00068c0001117983 */ /* 0x002ea20000300800 */
[----:B------:R-:W-:-:S03]  /*11270*/  @P1 IMAD.MOV.U32 R68, RZ, RZ, R14 ;  /* 0x000000ffff441224 */ /* 0x000fc600078e000e */
[----:B------:R1:W-:Y:S01]  /*11280*/  STL [R1+0x66c], R19 ;  /* 0x00066c1301007387 */ /* 0x0003e20000100800 */
[----:B0-----:R-:W-:-:S03]  /*11290*/  LEA.HI.X.SX32 R41, R13, R93, 0x1, P6 ;  /* 0x0000005d0d297211 */ /* 0x001fc600030f0eff */
[----:B------:R-:W2:Y:S04]  /*112a0*/  LDL.LU R13, [R1+0x688] ;  /* 0x00068800010d7983 */ /* 0x000ea80000300800 */
[----:B------:R0:W-:Y:S01]  /*112b0*/  STL [R1+0x668], R41 ;  /* 0x0006682901007387 */ /* 0x0001e20000100800 */
[----:B----4-:R-:W-:-:S03]  /*112c0*/  SEL R18, R65, R18, !P2 ;  /* 0x0000001241127207 */ /* 0x010fc60005000000 */
[----:B------:R4:W2:Y:S02]  /*112d0*/  @P1 LDG.E.U16 R25, desc[UR24][R68.64] ;  /* 0x0000001844191981 */ /* 0x0008a4000c1e1500 */
[----:B------:R-:W-:-:S05]  /*112e0*/  IMAD R40, R18, UR7, RZ ;  /* 0x0000000712287c24 */ /* 0x000fca000f8e02ff */
[----:B------:R-:W-:Y:S01]  /*112f0*/  LEA R18, P6, R40, R92, 0x1 ;  /* 0x0000005c28127211 */ /* 0x000fe200078c08ff */
[----:B----4-:R-:W-:Y:S01]  /*11300*/  @P1 IMAD.MOV.U32 R68, RZ, RZ, R19 ;  /* 0x000000ffff441224 */ /* 0x010fe200078e0013 */
[C---:B---3--:R-:W-:Y:S02]  /*11310*/  SEL R14, R65.reuse, R15, !P2 ;  /* 0x0000000f410e7207 */ /* 0x048fe40005000000 */
[----:B------:R-:W3:Y:S04]  /*11320*/  LDL.LU R15, [R1+0x694] ;  /* 0x00069400010f7983 */ /* 0x000ee80000300800 */
[----:B------:R-:W-:Y:S04]  /*11330*/  STL [R1+0x674], R18 ;  /* 0x0006741201007387 */ /* 0x000fe80000100800 */
[----:B-1----:R-:W4:Y:S01]  /*11340*/  LDL.LU R19, [R1+0x690] ;  /* 0x0006900001137983 */ /* 0x002f220000300800 */
[----:B------:R-:W-:Y:S01]  /*11350*/  SEL R12, R65, R12, !P2 ;  /* 0x0000000c410c7207 */ /* 0x000fe20005000000 */
[----:B------:R-:W-:Y:S01]  /*11360*/  @P1 IMAD.MOV.U32 R69, RZ, RZ, R41 ;  /* 0x000000ffff451224 */ /* 0x000fe200078e0029 */
[----:B------:R-:W-:-:S03]  /*11370*/  PRMT R55, RZ, 0x7610, R55 ;  /* 0x00007610ff377816 */ /* 0x000fc60000000037 */
[----:B------:R-:W-:Y:S01]  /*11380*/  IMAD R12, R12, UR7, RZ ;  /* 0x000000070c0c7c24 */ /* 0x000fe2000f8e02ff */
[----:B------:R-:W-:Y:S01]  /*11390*/  LEA.HI.X.SX32 R40, R40, R93, 0x1, P6 ;  /* 0x0000005d28287211 */ /* 0x000fe200030f0eff */
[----:B0-----:R-:W-:Y:S01]  /*113a0*/  IMAD R41, R14, UR7, RZ ;  /* 0x000000070e297c24 */ /* 0x001fe2000f8e02ff */
[----:B------:R-:W-:Y:S01]  /*113b0*/  PRMT R22, RZ, 0x7610, R22 ;  /* 0x00007610ff167816 */ /* 0x000fe20000000016 */
[----:B------:R0:W4:Y:S01]  /*113c0*/  @P1 LDG.E.U16 R55, desc[UR24][R68.64] ;  /* 0x0000001844371981 */ /* 0x000122000c1e1500 */
[----:B------:R-:W-:-:S03]  /*113d0*/  LEA R14, P6, R12, R92, 0x1 ;  /* 0x0000005c0c0e7211 */ /* 0x000fc600078c08ff */
[----:B------:R1:W-:Y:S01]  /*113e0*/  STL [R1+0x670], R40 ;  /* 0x0006702801007387 */ /* 0x0003e20000100800 */
[----:B------:R-:W-:Y:S01]  /*113f0*/  PRMT R52, RZ, 0x7610, R52 ;  /* 0x00007610ff347816 */ /* 0x000fe20000000034 */
[----:B0-----:R-:W-:Y:S02]  /*11400*/  @P1 IMAD.MOV.U32 R68, RZ, RZ, R18 ;  /* 0x000000ffff441224 */ /* 0x001fe400078e0012 */
[----:B------:R-:W-:Y:S01]  /*11410*/  @P1 IMAD.MOV.U32 R69, RZ, RZ, R40 ;  /* 0x000000ffff451224 */ /* 0x000fe200078e0028 */
[-C--:B-1----:R-:W-:Y:S02]  /*11420*/  LEA.HI.X.SX32 R40, R12, R93.reuse, 0x1, P6 ;  /* 0x0000005d0c287211 */ /* 0x082fe400030f0eff */
[C---:B------:R-:W-:Y:S02]  /*11430*/  LEA R12, P6, R41.reuse, R92, 0x1 ;  /* 0x0000005c290c7211 */ /* 0x040fe400078c08ff */
[----:B------:R0:W4:Y:S02]  /*11440*/  @P1 LDG.E.U16 R22, desc[UR24][R68.64] ;  /* 0x0000001844161981 */ /* 0x000124000c1e1500 */
[----:B------:R-:W-:-:S02]  /*11450*/  LEA.HI.X.SX32 R41, R41, R93, 0x1, P6 ;  /* 0x0000005d29297211 */ /* 0x000fc400030f0eff */
[----:B------:R1:W-:Y:S01]  /*11460*/  STL [R1+0x67c], R14 ;  /* 0x00067c0e01007387 */ /* 0x0003e20000100800 */
[----:B------:R-:W-:Y:S01]  /*11470*/  PRMT R23, RZ, 0x7610, R23 ;  /* 0x00007610ff177816 */ /* 0x000fe20000000017 */
[----:B0-----:R-:W-:Y:S02]  /*11480*/  @P1 IMAD.MOV.U32 R68, RZ, RZ, R14 ;  /* 0x000000ffff441224 */ /* 0x001fe400078e000e */
[----:B------:R-:W-:-:S05]  /*11490*/  @P1 IMAD.MOV.U32 R69, RZ, RZ, R40 ;  /* 0x000000ffff451224 */ /* 0x000fca00078e0028 */
[----:B------:R0:W4:Y:S02]  /*114a0*/  @P1 LDG.E.U16 R52, desc[UR24][R68.64] ;  /* 0x0000001844341981 */ /* 0x000124000c1e1500 */
[----:B0-----:R-:W-:Y:S02]  /*114b0*/  @P1 IMAD.MOV.U32 R68, RZ, RZ, R12 ;  /* 0x000000ffff441224 */ /* 0x001fe400078e000c */
[----:B------:R-:W-:-:S05]  /*114c0*/  @P1 IMAD.MOV.U32 R69, RZ, RZ, R41 ;  /* 0x000000ffff451224 */ /* 0x000fca00078e0029 */
[----:B------:R0:W4:Y:S01]  /*114d0*/  @P1 LDG.E.U16 R23, desc[UR24][R68.64] ;  /* 0x0000001844171981 */ /* 0x000122000c1e1500 */
[----:B------:R-:W-:Y:S02]  /*114e0*/  PRMT R53, RZ, 0x7610, R53 ;  /* 0x00007610ff357816 */ /* 0x000fe40000000035 */
[----:B------:R-:W-:Y:S02]  /*114f0*/  SEL R18, R65, R16, !P2 ;  /* 0x0000001041127207 */ /* 0x000fe40005000000 */
[----:B------:R-:W4:Y:S03]  /*11500*/  LDL.LU R16, [R1+0x698] ;  /* 0x0006980001107983 */ /* 0x000f260000300800 */
[----:B------:R-:W-:Y:S01]  /*11510*/  IMAD R18, R18, UR7, RZ ;  /* 0x0000000712127c24 */ /* 0x000fe2000f8e02ff */
[----:B------:R0:W-:Y:S04]  /*11520*/  STL [R1+0x678], R40 ;  /* 0x0006782801007387 */ /* 0x0001e80000100800 */
[----:B------:R0:W-:Y:S04]  /*11530*/  STL [R1+0x684], R12 ;  /* 0x0006840c01007387 */ /* 0x0001e80000100800 */
[----:B-1----:R-:W4:Y:S01]  /*11540*/  LDL.LU R14, [R1+0x6a0] ;  /* 0x0006a000010e7983 */ /* 0x002f220000300800 */
[----:B0-----:R-:W-:-:S03]  /*11550*/  LEA R40, P6, R18, R92, 0x1 ;  /* 0x0000005c12287211 */ /* 0x001fc600078c08ff */
[----:B------:R0:W-:Y:S01]  /*11560*/  STL [R1+0x680], R41 ;  /* 0x0006802901007387 */ /* 0x0001e20000100800 */
[----:B------:R-:W-:-:S03]  /*11570*/  LEA.HI.X.SX32 R68, R18, R93, 0x1, P6 ;  /* 0x0000005d12447211 */ /* 0x000fc600030f0eff */
[----:B------:R-:W4:Y:S01]  /*11580*/  LDL.LU R12, [R1+0x6a8] ;  /* 0x0006a800010c7983 */ /* 0x000f220000300800 */
[----:B--2---:R-:W-:-:S05]  /*11590*/  SEL R17, R65, R17, !P2 ;  /* 0x0000001141117207 */ /* 0x004fca0005000000 */
[----:B------:R-:W-:Y:S01]  /*115a0*/  IMAD R17, R17, UR7, RZ ;  /* 0x0000000711117c24 */ /* 0x000fe2000f8e02ff */
[----:B------:R-:W-:Y:S01]  /*115b0*/  SEL R13, R65, R13, !P2 ;  /* 0x0000000d410d7207 */ /* 0x000fe20005000000 */
[----:B------:R-:W-:Y:S03]  /*115c0*/  STL [R1+0x68c], R40 ;  /* 0x00068c2801007387 */ /* 0x000fe60000100800 */
[----:B0-----:R-:W-:Y:S01]  /*115d0*/  LEA R41, P6, R17, R92, 0x1 ;  /* 0x0000005c11297211 */ /* 0x001fe200078c08ff */
[----:B------:R-:W-:Y:S02]  /*115e0*/  @P1 IMAD.MOV.U32 R69, RZ, RZ, R68 ;  /* 0x000000ffff451224 */ /* 0x000fe400078e0044 */
[----:B------:R-:W-:Y:S01]  /*115f0*/  IMAD R18, R13, UR7, RZ ;  /* 0x000000070d127c24 */ /* 0x000fe2000f8e02ff */
[----:B------:R0:W-:Y:S04]  /*11600*/  STL [R1+0x688], R68 ;  /* 0x0006884401007387 */ /* 0x0001e80000100800 */
[----:B------:R-:W2:Y:S04]  /*11610*/  LDL.LU R13, [R1+0x6b0] ;  /* 0x0006b000010d7983 */ /* 0x000ea80000300800 */
[----:B------:R-:W-:Y:S01]  /*11620*/  STL [R1+0x694], R41 ;  /* 0x0006942901007387 */ /* 0x000fe20000100800 */
[----:B0-----:R-:W-:-:S05]  /*11630*/  @P1 IMAD.MOV.U32 R68, RZ, RZ, R40 ;  /* 0x000000ffff441224 */ /* 0x001fca00078e0028 */
[----:B------:R0:W2:Y:S02]  /*11640*/  @P1 LDG.E.U16 R53, desc[UR24][R68.64] ;  /* 0x0000001844351981 */ /* 0x0000a4000c1e1500 */
[----:B0-----:R-:W-:Y:S02]  /*11650*/  LEA.HI.X.SX32 R69, R17, R93, 0x1, P6 ;  /* 0x0000005d11457211 */ /* 0x001fe400030f0eff */
[----:B------:R-:W-:-:S04]  /*11660*/  LEA R17, P6, R18, R92, 0x1 ;  /* 0x0000005c12117211 */ /* 0x000fc800078c08ff */
[----:B------:R-:W-:Y:S01]  /*11670*/  LEA.HI.X.SX32 R18, R18, R93, 0x1, P6 ;  /* 0x0000005d12127211 */ /* 0x000fe200030f0eff */
[----:B------:R-:W-:Y:S02]  /*11680*/  @P1 IMAD.MOV.U32 R71, RZ, RZ, R69 ;  /* 0x000000ffff471224 */ /* 0x000fe400078e0045 */
[----:B------:R-:W-:Y:S01]  /*11690*/  @P1 IMAD.MOV.U32 R70, RZ, RZ, R41 ;  /* 0x000000ffff461224 */ /* 0x000fe200078e0029 */
[----:B------:R-:W-:Y:S02]  /*116a0*/  PRMT R50, RZ, 0x7610, R50 ;  /* 0x00007610ff327816 */ /* 0x000fe40000000032 */
[----:B---3--:R-:W-:-:S05]  /*116b0*/  SEL R15, R65, R15, !P2 ;  /* 0x0000000f410f7207 */ /* 0x008fca0005000000 */
[----:B------:R-:W-:Y:S02]  /*116c0*/  IMAD R40, R15, UR7, RZ ;  /* 0x000000070f287c24 */ /* 0x000fe4000f8e02ff */
[----:B------:R-:W3:Y:S01]  /*116d0*/  LDL.LU R15, [R1+0x6b8] ;  /* 0x0006b800010f7983 */ /* 0x000ee20000300800 */
[----:B----4-:R-:W-:Y:S02]  /*116e0*/  SEL R19, R65, R19, !P2 ;  /* 0x0000001341137207 */ /* 0x010fe40005000000 */
[----:B------:R-:W-:-:S03]  /*116f0*/  LEA R68, P6, R40, R92, 0x1 ;  /* 0x0000005c28447211 */ /* 0x000fc600078c08ff */
[----:B------:R-:W-:Y:S01]  /*11700*/  IMAD R19, R19, UR7, RZ ;  /* 0x0000000713137c24 */ /* 0x000fe2000f8e02ff */
[----:B------:R0:W-:Y:S04]  /*11710*/  STL [R1+0x690], R69 ;  /* 0x0006904501007387 */ /* 0x0001e80000100800 */
[----:B------:R-:W-:Y:S01]  /*11720*/  STL [R1+0x69c], R17 ;  /* 0x00069c1101007387 */ /* 0x000fe20000100800 */
[-C--:B0-----:R-:W-:Y:S02]  /*11730*/  LEA.HI.X.SX32 R69, R40, R93.reuse, 0x1, P6 ;  /* 0x0000005d28457211 */ /* 0x081fe400030f0eff */
[C---:B------:R-:W-:Y:S01]  /*11740*/  LEA R40, P6, R19.reuse, R92, 0x1 ;  /* 0x0000005c13287211 */ /* 0x040fe200078c08ff */
[----:B------:R0:W-:Y:S03]  /*11750*/  STL [R1+0x698], R18 ;  /* 0x0006981201007387 */ /* 0x0001e60000100800 */
[----:B------:R-:W-:Y:S01]  /*11760*/  LEA.HI.X.SX32 R41, R19, R93, 0x1, P6 ;  /* 0x0000005d13297211 */ /* 0x000fe200030f0eff */
[----:B------:R-:W-:Y:S01]  /*11770*/  @P1 IMAD.MOV.U32 R19, RZ, RZ, R18 ;  /* 0x000000ffff131224 */ /* 0x000fe200078e0012 */
[----:B------:R1:W-:Y:S01]  /*11780*/  STL [R1+0x6a4], R68 ;  /* 0x0006a44401007387 */ /* 0x0003e20000100800 */
[----:B0-----:R-:W-:-:S03]  /*11790*/  @P1 IMAD.MOV.U32 R18, RZ, RZ, R17 ;  /* 0x000000ffff121224 */ /* 0x001fc600078e0011 */
[----:B------:R0:W-:Y:S04]  /*117a0*/  STL [R1+0x6a0], R69 ;  /* 0x0006a04501007387 */ /* 0x0001e80000100800 */
[----:B------:R-:W-:Y:S04]  /*117b0*/  STL [R1+0x6ac], R40 ;  /* 0x0006ac2801007387 */ /* 0x000fe80000100800 */
[----:B------:R-:W4:Y:S04]  /*117c0*/  @P1 LDG.E.U16 R50, desc[UR24][R18.64] ;  /* 0x0000001812321981 */ /* 0x000f28000c1e1500 */
[----:B------:R-:W4:Y:S01]  /*117d0*/  LDL.LU.64 R18, [R1+0xb68] ;  /* 0x000b680001127983 */ /* 0x000f220000300a00 */
[----:B------:R-:W-:-:S06]  /*117e0*/  PRMT R20, RZ, 0x7610, R20 ;  /* 0x00007610ff147816 */ /* 0x000fcc0000000014 */
[----:B------:R0:W4:Y:S01]  /*117f0*/  @P1 LDG.E.U16 R20, desc[UR24][R70.64] ;  /* 0x0000001846141981 */ /* 0x000122000c1e1500 */
[----:B------:R-:W-:Y:S02]  /*11800*/  PRMT R21, RZ, 0x7610, R21 ;  /* 0x00007610ff157816 */ /* 0x000fe40000000015 */
[----:B------:R-:W-:Y:S01]  /*11810*/  PRMT R51, RZ, 0x7610, R51 ;  /* 0x00007610ff337816 */ /* 0x000fe20000000033 */
[----:B------:R0:W-:Y:S04]  /*11820*/  STL [R1+0x6a8], R41 ;  /* 0x0006a82901007387 */ /* 0x0001e80000100800 */
[----:B------:R1:W4:Y:S01]  /*11830*/  @P1 LDG.E.U16 R21, desc[UR24][R68.64] ;  /* 0x0000001844151981 */ /* 0x000322000c1e1500 */
[----:B------:R-:W-:-:S03]  /*11840*/  PRMT R48, RZ, 0x7610, R48 ;  /* 0x00007610ff307816 */ /* 0x000fc60000000030 */
[----:B------:R-:W4:Y:S01]  /*11850*/  @P1 LDG.E.U16 R51, desc[UR24][R40.64] ;  /* 0x0000001828331981 */ /* 0x000f22000c1e1500 */
[----:B------:R-:W-:-:S05]  /*11860*/  SEL R16, R65, R16, !P2 ;  /* 0x0000001041107207 */ /* 0x000fca0005000000 */
[----:B------:R-:W-:Y:S01]  /*11870*/  IMAD R16, R16, UR7, RZ ;  /* 0x0000000710107c24 */ /* 0x000fe2000f8e02ff */
[----:B------:R-:W-:-:S04]  /*11880*/  SEL R14, R65, R14, !P2 ;  /* 0x0000000e410e7207 */ /* 0x000fc80005000000 */
[----:B0-----:R-:W-:Y:S01]  /*11890*/  LEA R70, P6, R16, R92, 0x1 ;  /* 0x0000005c10467211 */ /* 0x001fe200078c08ff */
[----:B------:R-:W-:Y:S01]  /*118a0*/  IMAD R14, R14, UR7, RZ ;  /* 0x000000070e0e7c24 */ /* 0x000fe2000f8e02ff */
[----:B------:R-:W-:Y:S02]  /*118b0*/  SEL R12, R65, R12, !P2 ;  /* 0x0000000c410c7207 */ /* 0x000fe40005000000 */
[----:B------:R-:W-:Y:S02]  /*118c0*/  LEA.HI.X.SX32 R71, R16, R93, 0x1, P6 ;  /* 0x0000005d10477211 */ /* 0x000fe400030f0eff */
[----:B------:R-:W-:Y:S01]  /*118d0*/  LEA R16, P6, R14, R92, 0x1 ;  /* 0x0000005c0e107211 */ /* 0x000fe200078c08ff */
[----:B------:R-:W-:-:S03]  /*118e0*/  IMAD R12, R12, UR7, RZ ;  /* 0x000000070c0c7c24 */ /* 0x000fc6000f8e02ff */
[----:B------:R-:W-:Y:S02]  /*118f0*/  LEA.HI.X.SX32 R17, R14, R93, 0x1, P6 ;  /* 0x0000005d0e117211 */ /* 0x000fe400030f0eff */
[----:B------:R-:W-:Y:S01]  /*11900*/  LEA R14, P6, R12, R92, 0x1 ;  /* 0x0000005c0c0e7211 */ /* 0x000fe200078c08ff */
[----:B------:R-:W-:Y:S01]  /*11910*/  STL [R1+0x6b4], R70 ;  /* 0x0006b44601007387 */ /* 0x000fe20000100800 */
[----:B--2---:R-:W-:-:S03]  /*11920*/  SEL R13, R65, R13, !P2 ;  /* 0x0000000d410d7207 */ /* 0x004fc60005000000 */
[----:B------:R-:W2:Y:S02]  /*11930*/  @P1 LDG.E.U16 R48, desc[UR24][R16.64] ;  /* 0x0000001810301981 */ /* 0x000ea4000c1e1500 */
[----:B------:R-:W-:Y:S02]  /*11940*/  IMAD R13, R13, UR7, RZ ;  /* 0x000000070d0d7c24 */ /* 0x000fe4000f8e02ff */
[----:B------:R-:W-:Y:S04]  /*11950*/  STL [R1+0x6b0], R71 ;  /* 0x0006b04701007387 */ /* 0x000fe80000100800 */
[----:B------:R-:W-:Y:S04]  /*11960*/  STL [R1+0x6bc], R16 ;  /* 0x0006bc1001007387 */ /* 0x000fe80000100800 */
[----:B------:R0:W-:Y:S04]  /*11970*/  STL [R1+0x6b8], R17 ;  /* 0x0006b81101007387 */ /* 0x0001e80000100800 */
[----:B------:R-:W-:Y:S01]  /*11980*/  STL [R1+0x6c4], R14 ;  /* 0x0006c40e01007387 */ /* 0x000fe20000100800 */
[----:B---3--:R-:W-:-:S05]  /*11990*/  SEL R15, R65, R15, !P2 ;  /* 0x0000000f410f7207 */ /* 0x008fca0005000000 */
[----:B-1----:R-:W-:Y:S01]  /*119a0*/  IMAD R68, R15, UR7, RZ ;  /* 0x000000070f447c24 */ /* 0x002fe2000f8e02ff */
[----:B------:R-:W-:Y:S02]  /*119b0*/  LEA.HI.X.SX32 R15, R12, R93, 0x1, P6 ;  /* 0x0000005d0c0f7211 */ /* 0x000fe400030f0eff */
[----:B------:R-:W-:-:S04]  /*119c0*/  LEA R12, P6, R13, R92, 0x1 ;  /* 0x0000005c0d0c7211 */ /* 0x000fc800078c08ff */
[----:B------:R-:W-:Y:S01]  /*119d0*/  LEA.HI.X.SX32 R13, R13, R93, 0x1, P6 ;  /* 0x0000005d0d0d7211 */ /* 0x000fe200030f0eff */
[----:B------:R1:W-:Y:S01]  /*119e0*/  STL [R1+0x6c0], R15 ;  /* 0x0006c00f01007387 */ /* 0x0003e20000100800 */
[----:B------:R-:W-:-:S03]  /*119f0*/  LEA R69, P6, R68, R92, 0x1 ;  /* 0x0000005c44457211 */ /* 0x000fc600078c08ff */
[----:B------:R-:W3:Y:S04]  /*11a00*/  LDL.LU.64 R40, [R1+0xb60] ;  /* 0x000b600001287983 */ /* 0x000ee80000300a00 */
[----:B------:R-:W-:Y:S04]  /*11a10*/  STL [R1+0x6cc], R12 ;  /* 0x0006cc0c01007387 */ /* 0x000fe80000100800 */
[----:B------:R1:W-:Y:S04]  /*11a20*/  STL [R1+0x6c8], R13 ;  /* 0x0006c80d01007387 */ /* 0x0003e80000100800 */
[----:B------:R-:W-:Y:S04]  /*11a30*/  STL [R1+0x6d4], R69 ;  /* 0x0006d44501007387 */ /* 0x000fe80000100800 */
[----:B0-----:R-:W2:Y:S01]  /*11a40*/  LDL.LU.64 R16, [R1+0xb58] ;  /* 0x000b580001107983 */ /* 0x001ea20000300a00 */
[----:B----4-:R-:W-:-:S02]  /*11a50*/  PRMT R18, RZ, 0x7610, R18 ;  /* 0x00007610ff127816 */ /* 0x010fc40000000012 */
[----:B------:R-:W-:-:S04]  /*11a60*/  PRMT R19, RZ, 0x7610, R19 ;  /* 0x00007610ff137816 */ /* 0x000fc80000000013 */
[----:B------:R0:W4:Y:S04]  /*11a70*/  @P1 LDG.E.U16 R18, desc[UR24][R70.64] ;  /* 0x0000001846121981 */ /* 0x000128000c1e1500 */
[----:B------:R-:W3:Y:S01]  /*11a80*/  @P1 LDG.E.U16 R19, desc[UR24][R14.64] ;  /* 0x000000180e131981 */ /* 0x000ee2000c1e1500 */
[----:B0-----:R-:W-:-:S05]  /*11a90*/  LEA.HI.X.SX32 R70, R68, R93, 0x1, P6 ;  /* 0x0000005d44467211 */ /* 0x001fca00030f0eff */
[----:B------:R0:W-:Y:S04]  /*11aa0*/  STL [R1+0x6d0], R70 ;  /* 0x0006d04601007387 */ /* 0x0001e80000100800 */
[----:B-1----:R-:W3:Y:S01]  /*11ab0*/  LDL.LU.64 R14, [R1+0xb50] ;  /* 0x000b5000010e7983 */ /* 0x002ee20000300a00 */
[----:B------:R-:W-:-:S06]  /*11ac0*/  PRMT R49, RZ, 0x7610, R49 ;  /* 0x00007610ff317816 */ /* 0x000fcc0000000031 */
[----:B------:R-:W3:Y:S04]  /*11ad0*/  @P1 LDG.E.U16 R49, desc[UR24][R12.64] ;  /* 0x000000180c311981 */ /* 0x000ee8000c1e1500 */
[----:B------:R-:W3:Y:S01]  /*11ae0*/  LDL.LU.64 R12, [R1+0xb48] ;  /* 0x000b4800010c7983 */ /* 0x000ee20000300a00 */
[----:B------:R-:W-:Y:S01]  /*11af0*/  ISETP.GT.U32.AND P6, PT, R91, R67, PT ;  /* 0x000000435b00720c */ /* 0x000fe20003fc4070 */
[----:B------:R-:W-:Y:S01]  /*11b00*/  @P1 IMAD.MOV.U32 R71, RZ, RZ, R70 ;  /* 0x000000ffff471224 */ /* 0x000fe200078e0046 */
[----:B------:R-:W-:Y:S01]  /*11b10*/  SEL R68, R65, R66, !P2 ;  /* 0x0000004241447207 */ /* 0x000fe20005000000 */
[----:B0-----:R-:W-:Y:S02]  /*11b20*/  @P1 IMAD.MOV.U32 R70, RZ, RZ, R69 ;  /* 0x000000ffff461224 */ /* 0x001fe400078e0045 */
[----:B------:R-:W-:-:S02]  /*11b30*/  IMAD.MOV.U32 R66, RZ, RZ, R11 ;  /* 0x000000ffff427224 */ /* 0x000fc400078e000b */
[----:B------:R-:W3:Y:S02]  /*11b40*/  LDL.LU R11, [R1+0xb44] ;  /* 0x000b4400010b7983 */ /* 0x000ee40000300800 */
[----:B------:R-:W-:-:S04]  /*11b50*/  @!P5 IMAD.MOV R66, RZ, RZ, -R66 ;  /* 0x000000ffff42d224 */ /* 0x000fc800078e0a42 */
[----:B------:R-:W-:Y:S01]  /*11b60*/  @!P6 IMAD.IADD R67, R67, 0x1, -R91 ;  /* 0x000000014343e824 */ /* 0x000fe200078e0a5b */
[----:B------:R-:W-:Y:S02]  /*11b70*/  SEL R66, R65, R66, !P2 ;  /* 0x0000004241427207 */ /* 0x000fe40005000000 */
[----:B------:R-:W-:Y:S02]  /*11b80*/  ISETP.GT.U32.AND P5, PT, R91, R64, PT ;  /* 0x000000405b00720c */ /* 0x000fe40003fa4070 */
[----:B------:R-:W-:Y:S01]  /*11b90*/  PRMT R46, RZ, 0x7610, R46 ;  /* 0x00007610ff2e7816 */ /* 0x000fe2000000002e */
[----:B------:R-:W-:Y:S02]  /*11ba0*/  IMAD R66, R66, UR7, RZ ;  /* 0x0000000742427c24 */ /* 0x000fe4000f8e02ff */
[----:B------:R-:W-:-:S05]  /*11bb0*/  @!P3 IMAD.MOV R67, RZ, RZ, -R67 ;  /* 0x000000ffff43b224 */ /* 0x000fca00078e0a43 */
[----:B------:R-:W-:-:S03]  /*11bc0*/  SEL R67, R65, R67, !P2 ;  /* 0x0000004341437207 */ /* 0x000fc60005000000 */
[----:B------:R-:W-:Y:S02]  /*11bd0*/  @!P5 IMAD.IADD R64, R64, 0x1, -R91 ;  /* 0x000000014040d824 */ /* 0x000fe400078e0a5b */
[----:B------:R-:W-:Y:S01]  /*11be0*/  IMAD R67, R67, UR7, RZ ;  /* 0x0000000743437c24 */ /* 0x000fe2000f8e02ff */
[----:B------:R-:W-:Y:S02]  /*11bf0*/  PRMT R47, RZ, 0x7610, R47 ;  /* 0x00007610ff2f7816 */ /* 0x000fe4000000002f */
[----:B------:R-:W-:Y:S02]  /*11c00*/  PRMT R44, RZ, 0x7610, R44 ;  /* 0x00007610ff2c7816 */ /* 0x000fe4000000002c */
[----:B------:R-:W-:Y:S02]  /*11c10*/  PRMT R45, RZ, 0x7610, R45 ;  /* 0x00007610ff2d7816 */ /* 0x000fe4000000002d */
[----:B--2---:R-:W-:-:S06]  /*11c20*/  PRMT R16, RZ, 0x7610, R16 ;  /* 0x00007610ff107816 */ /* 0x004fcc0000000010 */
[----:B------:R0:W2:Y:S02]  /*11c30*/  @P1 LDG.E.U16 R16, desc[UR24][R70.64] ;  /* 0x0000001846101981 */ /* 0x0000a4000c1e1500 */
[----:B0-----:R-:W-:-:S05]  /*11c40*/  IMAD R70, R68, UR7, RZ ;  /* 0x0000000744467c24 */ /* 0x001fca000f8e02ff */
[C---:B------:R-:W-:Y:S01]  /*11c50*/  LEA R69, P6, R70.reuse, R92, 0x1 ;  /* 0x0000005c46457211 */ /* 0x040fe200078c08ff */
[----:B------:R-:W-:Y:S02]  /*11c60*/  IMAD.MOV.U32 R68, RZ, RZ, R10 ;  /* 0x000000ffff447224 */ /* 0x000fe400078e000a */
[----:B------:R-:W2:Y:S01]  /*11c70*/  LDL.LU R10, [R1+0xb40] ;  /* 0x000b4000010a7983 */ /* 0x000ea20000300800 */
[----:B------:R-:W-:Y:S01]  /*11c80*/  LEA.HI.X.SX32 R70, R70, R93, 0x1, P6 ;  /* 0x0000005d46467211 */ /* 0x000fe200030f0eff */
[----:B------:R-:W-:Y:S02]  /*11c90*/  @!P4 IMAD.MOV R68, RZ, RZ, -R68 ;  /* 0x000000ffff44c224 */ /* 0x000fe400078e0a44 */
[----:B------:R-:W-:Y:S02]  /*11ca0*/  STL [R1+0x6dc], R69 ;  /* 0x0006dc4501007387 */ /* 0x000fe40000100800 */
[----:B------:R-:W-:Y:S02]  /*11cb0*/  @P1 IMAD.MOV.U32 R71, RZ, RZ, R70 ;  /* 0x000000ffff471224 */ /* 0x000fe400078e0046 */
[----:B------:R0:W-:Y:S01]  /*11cc0*/  STL [R1+0x6d8], R70 ;  /* 0x0006d84601007387 */ /* 0x0001e20000100800 */
[----:B------:R-:W-:Y:S01]  /*11cd0*/  SEL R68, R65, R68, !P2 ;  /* 0x0000004441447207 */ /* 0x000fe20005000000 */
[----:B0-----:R-:W-:Y:S01]  /*11ce0*/  @P1 IMAD.MOV.U32 R70, RZ, RZ, R69 ;  /* 0x000000ffff461224 */ /* 0x001fe200078e0045 */
[----:B------:R-:W-:-:S04]  /*11cf0*/  PRMT R17, RZ, 0x7610, R17 ;  /* 0x00007610ff117816 */ /* 0x000fc80000000011 */
[----:B------:R0:W2:Y:S01]  /*11d00*/  @P1 LDG.E.U16 R46, desc[UR24][R70.64] ;  /* 0x00000018462e1981 */ /* 0x0000a2000c1e1500 */
[----:B------:R-:W-:Y:S01]  /*11d10*/  IMAD R69, R68, UR7, RZ ;  /* 0x0000000744457c24 */ /* 0x000fe2000f8e02ff */
[----:B0-----:R-:W-:-:S04]  /*11d20*/  LEA R70, P3, R66, R92, 0x1 ;  /* 0x0000005c42467211 */ /* 0x001fc800078608ff */
[-C--:B------:R-:W-:Y:S01]  /*11d30*/  LEA.HI.X.SX32 R71, R66, R93.reuse, 0x1, P3 ;  /* 0x0000005d42477211 */ /* 0x080fe200018f0eff */
[----:B------:R-:W-:Y:S01]  /*11d40*/  STL [R1+0x6e4], R70 ;  /* 0x0006e44601007387 */ /* 0x000fe20000100800 */
[----:B------:R-:W-:Y:S02]  /*11d50*/  LEA R68, P4, R69, R92, 0x1 ;  /* 0x0000005c45447211 */ /* 0x000fe400078808ff */
[----:B------:R-:W-:Y:S01]  /*11d60*/  ISETP.GT.U32.AND P3, PT, R91, R64, PT ;  /* 0x000000405b00720c */ /* 0x000fe20003f64070 */
[----:B------:R0:W-:Y:S04]  /*11d70*/  STL [R1+0x6e0], R71 ;  /* 0x0006e04701007387 */ /* 0x0001e80000100800 */
[----:B------:R0:W2:Y:S01]  /*11d80*/  @P1 LDG.E.U16 R17, desc[UR24][R70.64] ;  /* 0x0000001846111981 */ /* 0x0000a2000c1e1500 */
[----:B------:R-:W-:-:S02]  /*11d90*/  LEA.HI.X.SX32 R69, R69, R93, 0x1, P4 ;  /* 0x0000005d45457211 */ /* 0x000fc400020f0eff */
[----:B------:R-:W-:Y:S02]  /*11da0*/  LEA R66, P5, R67, R92, 0x1 ;  /* 0x0000005c43427211 */ /* 0x000fe400078a08ff */
[----:B---3--:R-:W-:Y:S01]  /*11db0*/  PRMT R14, RZ, 0x7610, R14 ;  /* 0x00007610ff0e7816 */ /* 0x008fe2000000000e */
[----:B------:R1:W-:Y:S01]  /*11dc0*/  STL [R1+0x6ec], R68 ;  /* 0x0006ec4401007387 */ /* 0x0003e20000100800 */
[----:B0-----:R-:W-:-:S03]  /*11dd0*/  LOP3.LUT R71, R90, 0xcc, RZ, 0xfc, !PT ;  /* 0x000000cc5a477812 */ /* 0x001fc600078efcff */
[----:B------:R1:W3:Y:S01]  /*11de0*/  @P1 LDG.E.U16 R47, desc[UR24][R68.64] ;  /* 0x00000018442f1981 */ /* 0x0002e2000c1e1500 */
[----:B------:R-:W-:Y:S01]  /*11df0*/  ISETP.GE.AND P4, PT, R71, RZ, PT ;  /* 0x000000ff4700720c */ /* 0x000fe20003f86270 */
[----:B------:R-:W-:Y:S01]  /*11e00*/  @!P3 IMAD.IADD R64, R64, 0x1, -R91 ;  /* 0x000000014040b824 */ /* 0x000fe200078e0a5b */
[----:B------:R-:W-:Y:S01]  /*11e10*/  LEA.HI.X.SX32 R67, R67, R93, 0x1, P5 ;  /* 0x0000005d43437211 */ /* 0x000fe200028f0eff */
[----:B------:R0:W-:Y:S01]  /*11e20*/  STL [R1+0x6f4], R66 ;  /* 0x0006f44201007387 */ /* 0x0001e20000100800 */
[----:B-1----:R-:W-:-:S03]  /*11e30*/  LOP3.LUT R68, R90, 0xce, RZ, 0xfc, !PT ;  /* 0x000000ce5a447812 */ /* 0x002fc600078efcff */
[----:B------:R0:W2:Y:S06]  /*11e40*/  @P1 LDG.E.U16 R14, desc[UR24][R66.64] ;  /* 0x00000018420e1981 */ /* 0x0000ac000c1e1500 */
[----:B------:R-:W-:Y:S01]  /*11e50*/  @!P4 IMAD.MOV R64, RZ, RZ, -R64 ;  /* 0x000000ffff40c224 */ /* 0x000fe200078e0a40 */
[----:B------:R-:W-:Y:S01]  /*11e60*/  STL [R1+0x6e8], R69 ;  /* 0x0006e84501007387 */ /* 0x000fe20000100800 */
[----:B0-----:R-:W-:-:S03]  /*11e70*/  IABS R66, R68 ;  /* 0x0000004400427213 */ /* 0x001fc60000000000 */
[----:B------:R0:W-:Y:S02]  /*11e80*/  STL [R1+0x6f0], R67 ;  /* 0x0006f04301007387 */ /* 0x0001e40000100800 */
[----:B0-----:R-:W-:Y:S01]  /*11e90*/  SEL R67, R65, R64, !P2 ;  /* 0x0000004041437207 */ /* 0x001fe20005000000 */
[----:B------:R-:W-:-:S04]  /*11ea0*/  IMAD.HI.U32 R64, R3, R66, RZ ;  /* 0x0000004203407227 */ /* 0x000fc800078e00ff */
[----:B------:R-:W-:Y:S02]  /*11eb0*/  IMAD.MOV R64, RZ, RZ, -R64 ;  /* 0x000000ffff407224 */ /* 0x000fe400078e0a40 */
[----:B------:R-:W-:Y:S02]  /*11ec0*/  IMAD R67, R67, UR7, RZ ;  /* 0x0000000743437c24 */ /* 0x000fe4000f8e02ff */
[----:B------:R-:W-:-:S03]  /*11ed0*/  IMAD R64, R91, R64, R66 ;  /* 0x000000405b407224 */ /* 0x000fc600078e0242 */
[----:B------:R-:W-:Y:S02]  /*11ee0*/  LEA R66, P3, R67, R92, 0x1 ;  /* 0x0000005c43427211 */ /* 0x000fe400078608ff */
[----:B------:R-:W-:Y:S02]  /*11ef0*/  ISETP.GT.U32.AND P5, PT, R91, R64, PT ;  /* 0x000000405b00720c */ /* 0x000fe40003fa4070 */
[----:B------:R-:W-:Y:S01]  /*11f00*/  LEA.HI.X.SX32 R67, R67, R93, 0x1, P3 ;  /* 0x0000005d43437211 */ /* 0x000fe200018f0eff */
[----:B------:R0:W-:Y:S04]  /*11f10*/  STL [R1+0x6fc], R66 ;  /* 0x0006fc4201007387 */ /* 0x0001e80000100800 */
[----:B------:R0:W2:Y:S04]  /*11f20*/  @P1 LDG.E.U16 R44, desc[UR24][R66.64] ;  /* 0x00000018422c1981 */ /* 0x0000a8000c1e1500 */
[----:B------:R1:W-:Y:S02]  /*11f30*/  STL [R1+0x6f8], R67 ;  /* 0x0006f84301007387 */ /* 0x0003e40000100800 */
[----:B------:R-:W-:Y:S01]  /*11f40*/  @!P5 IMAD.IADD R64, R64, 0x1, -R91 ;  /* 0x000000014040d824 */ /* 0x000fe200078e0a5b */
[----:B0-----:R-:W-:-:S04]  /*11f50*/  LOP3.LUT R66, R90, 0xd4, RZ, 0xfc, !PT ;  /* 0x000000d45a427812 */ /* 0x001fc800078efcff */
[----:B-1----:R-:W-:Y:S02]  /*11f60*/  IABS R67, R66 ;  /* 0x0000004200437213 */ /* 0x002fe40000000000 */
[----:B------:R-:W-:Y:S02]  /*11f70*/  ISETP.GE.AND P3, PT, R66, RZ, PT ;  /* 0x000000ff4200720c */ /* 0x000fe40003f66270 */
[----:B------:R-:W-:Y:S01]  /*11f80*/  ISETP.GT.U32.AND P5, PT, R91, R64, PT ;  /* 0x000000405b00720c */ /* 0x000fe20003fa4070 */
[----:B------:R-:W-:-:S04]  /*11f90*/  IMAD.HI.U32 R66, R3, R67, RZ ;  /* 0x0000004303427227 */ /* 0x000fc800078e00ff */
[----:B------:R-:W-:-:S04]  /*11fa0*/  IMAD.MOV R66, RZ, RZ, -R66 ;  /* 0x000000ffff427224 */ /* 0x000fc800078e0a42 */
[----:B------:R-:W-:-:S04]  /*11fb0*/  IMAD R66, R91, R66, R67 ;  /* 0x000000425b427224 */ /* 0x000fc800078e0243 */
[----:B------:R-:W-:Y:S01]  /*11fc0*/  @!P5 IMAD.IADD R64, R64, 0x1, -R91 ;  /* 0x000000014040d824 */ /* 0x000fe200078e0a5b */
[----:B------:R-:W-:Y:S02]  /*11fd0*/  ISETP.GT.U32.AND P5, PT, R91, R66, PT ;  /* 0x000000425b00720c */ /* 0x000fe40003fa4070 */
[----:B------:R-:W-:Y:S02]  /*11fe0*/  LOP3.LUT R67, R90, 0xd6, RZ, 0xfc, !PT ;  /* 0x000000d65a437812 */ /* 0x000fe400078efcff */
[----:B------:R-:W-:Y:S02]  /*11ff0*/  ISETP.GE.AND P4, PT, R68, RZ, PT ;  /* 0x000000ff4400720c */ /* 0x000fe40003f86270 */
[----:B------:R-:W-:-:S05]  /*12000*/  IABS R68, R67 ;  /* 0x0000004300447213 */ /* 0x000fca0000000000 */
[----:B------:R-:W-:Y:S02]  /*12010*/  IMAD.MOV.U32 R69, RZ, RZ, R68 ;  /* 0x000000ffff457224 */ /* 0x000fe400078e0044 */
[----:B------:R-:W-:Y:S02]  /*12020*/  IMAD.MOV.U32 R68, RZ, RZ, R64 ;  /* 0x000000ffff447224 */ /* 0x000fe400078e0040 */
[----:B------:R-:W-:Y:S02]  /*12030*/  @!P5 IMAD.IADD R66, R66, 0x1, -R91 ;  /* 0x000000014242d824 */ /* 0x000fe400078e0a5b */
[----:B------:R-:W-:Y:S02]  /*12040*/  @!P4 IMAD.MOV R68, RZ, RZ, -R68 ;  /* 0x000000ffff44c224 */ /* 0x000fe400078e0a44 */
[----:B------:R-:W-:Y:S01]  /*12050*/  IMAD.HI.U32 R64, R3, R69, RZ ;  /* 0x0000004503407227 */ /* 0x000fe200078e00ff */
[----:B------:R-:W-:-:S03]  /*12060*/  ISETP.GT.U32.AND P4, PT, R91, R66, PT ;  /* 0x000000425b00720c */ /* 0x000fc60003f84070 */
[----:B------:R-:W-:-:S04]  /*12070*/  IMAD.MOV R64, RZ, RZ, -R64 ;  /* 0x000000ffff407224 */ /* 0x000fc800078e0a40 */
[----:B------:R-:W-:-:S06]  /*12080*/  IMAD R64, R91, R64, R69 ;  /* 0x000000405b407224 */ /* 0x000fcc00078e0245 */
[----:B------:R-:W-:Y:S01]  /*12090*/  @!P4 IMAD.IADD R66, R66, 0x1, -R91 ;  /* 0x000000014242c824 */ /* 0x000fe200078e0a5b */
[----:B------:R-:W-:Y:S02]  /*120a0*/  ISETP.GT.U32.AND P4, PT, R91, R64, PT ;  /* 0x000000405b00720c */ /* 0x000fe40003f84070 */
[----:B------:R-:W-:Y:S01]  /*120b0*/  SEL R68, R65, R68, !P2 ;  /* 0x0000004441447207 */ /* 0x000fe20005000000 */
[----:B------:R-:W-:-:S04]  /*120c0*/  @!P3 IMAD.MOV R66, RZ, RZ, -R66 ;  /* 0x000000ffff42b224 */ /* 0x000fc800078e0a42 */
[----:B------:R-:W-:Y:S01]  /*120d0*/  IMAD R69, R68, UR7, RZ ;  /* 0x0000000744457c24 */ /* 0x000fe2000f8e02ff */
[----:B------:R-:W-:-:S05]  /*120e0*/  SEL R66, R65, R66, !P2 ;  /* 0x0000004241427207 */ /* 0x000fca0005000000 */
[----:B------:R-:W-:Y:S01]  /*120f0*/  @!P4 IMAD.IADD R64, R64, 0x1, -R91 ;  /* 0x000000014040c824 */ /* 0x000fe200078e0a5b */
[----:B------:R-:W-:-:S04]  /*12100*/  LEA R68, P5, R69, R92, 0x1 ;  /* 0x0000005c45447211 */ /* 0x000fc800078a08ff */
[----:B------:R-:W-:Y:S02]  /*12110*/  ISETP.GT.U32.AND P3, PT, R91, R64, PT ;  /* 0x000000405b00720c */ /* 0x000fe40003f64070 */
[----:B------:R-:W-:Y:S02]  /*12120*/  LEA.HI.X.SX32 R69, R69, R93, 0x1, P5 ;  /* 0x0000005d45457211 */ /* 0x000fe400028f0eff */
[----:B------:R-:W-:Y:S01]  /*12130*/  ISETP.GE.AND P5, PT, R67, RZ, PT ;  /* 0x000000ff4300720c */ /* 0x000fe20003fa6270 */
[----:B------:R-:W-:Y:S01]  /*12140*/  IMAD R67, R66, UR7, RZ ;  /* 0x0000000742437c24 */ /* 0x000fe2000f8e02ff */
[----:B------:R-:W-:-:S04]  /*12150*/  PRMT R15, RZ, 0x7610, R15 ;  /* 0x00007610ff0f7816 */ /* 0x000fc8000000000f */
[C---:B------:R-:W-:Y:S01]  /*12160*/  LEA R66, P4, R67.reuse, R92, 0x1 ;  /* 0x0000005c43427211 */ /* 0x040fe200078808ff */
[----:B------:R0:W-:Y:S02]  /*12170*/  STL [R1+0x704], R68 ;  /* 0x0007044401007387 */ /* 0x0001e40000100800 */
[----:B------:R-:W-:Y:S01]  /*12180*/  @!P3 IMAD.IADD R64, R64, 0x1, -R91 ;  /* 0x000000014040b824 */ /* 0x000fe200078e0a5b */
[----:B------:R-:W-:Y:S01]  /*12190*/  LEA.HI.X.SX32 R67, R67, R93, 0x1, P4 ;  /* 0x0000005d43437211 */ /* 0x000fe200020f0eff */
[----:B------:R0:W3:Y:S02]  /*121a0*/  @P1 LDG.E.U16 R15, desc[UR24][R68.64] ;  /* 0x00000018440f1981 */ /* 0x0000e4000c1e1500 */
[----:B------:R-:W-:Y:S02]  /*121b0*/  @!P5 IMAD.MOV R64, RZ, RZ, -R64 ;  /* 0x000000ffff40d224 */ /* 0x000fe400078e0a40 */
[----:B------:R-:W-:Y:S04]  /*121c0*/  STL [R1+0x700], R69 ;  /* 0x0007004501007387 */ /* 0x000fe80000100800 */
[----:B------:R1:W3:Y:S01]  /*121d0*/  @P1 LDG.E.U16 R45, desc[UR24][R66.64] ;  /* 0x00000018422d1981 */ /* 0x0002e2000c1e1500 */
[----:B0-----:R-:W-:-:S03]  /*121e0*/  LOP3.LUT R68, R90, 0xdc, RZ, 0xfc, !PT ;  /* 0x000000dc5a447812 */ /* 0x001fc600078efcff */
[----:B------:R1:W-:Y:S04]  /*121f0*/  STL [R1+0x70c], R66 ;  /* 0x00070c4201007387 */ /* 0x0003e80000100800 */
[----:B------:R0:W-:Y:S01]  /*12200*/  STL [R1+0x708], R67 ;  /* 0x0007084301007387 */ /* 0x0001e20000100800 */
[----:B-1----:R-:W-:Y:S02]  /*12210*/  IABS R66, R68 ;  /* 0x0000004400427213 */ /* 0x002fe40000000000 */
[----:B0-----:R-:W-:-:S03]  /*12220*/  SEL R67, R65, R64, !P2 ;  /* 0x0000004041437207 */ /* 0x001fc60005000000 */
[----:B------:R-:W-:-:S04]  /*12230*/  IMAD.HI.U32 R64, R3, R66, RZ ;  /* 0x0000004203407227 */ /* 0x000fc800078e00ff */
[----:B------:R-:W-:Y:S02]  /*12240*/  IMAD.MOV R64, RZ, RZ, -R64 ;  /* 0x000000ffff407224 */ /* 0x000fe400078e0a40 */
[----:B------:R-:W-:Y:S02]  /*12250*/  IMAD R67, R67, UR7, RZ ;  /* 0x0000000743437c24 */ /* 0x000fe4000f8e02ff */
[----:B------:R-:W-:-:S03]  /*12260*/  IMAD R64, R91, R64, R66 ;  /* 0x000000405b407224 */ /* 0x000fc600078e0242 */
[----:B------:R-:W-:Y:S02]  /*12270*/  LEA R66, P3, R67, R92, 0x1 ;  /* 0x0000005c43427211 */ /* 0x000fe400078608ff */
[----:B------:R-:W-:Y:S02]  /*12280*/  ISETP.GT.U32.AND P5, PT, R91, R64, PT ;  /* 0x000000405b00720c */ /* 0x000fe40003fa4070 */
[----:B------:R-:W-:Y:S02]  /*12290*/  PRMT R12, RZ, 0x7610, R12 ;  /* 0x00007610ff0c7816 */ /* 0x000fe4000000000c */
[----:B------:R-:W-:Y:S01]  /*122a0*/  LEA.HI.X.SX32 R67, R67, R93, 0x1, P3 ;  /* 0x0000005d43437211 */ /* 0x000fe200018f0eff */
[----:B------:R0:W-:Y:S04]  /*122b0*/  STL [R1+0x714], R66 ;  /* 0x0007144201007387 */ /* 0x0001e80000100800 */
[----:B------:R0:W3:Y:S04]  /*122c0*/  @P1 LDG.E.U16 R12, desc[UR24][R66.64] ;  /* 0x00000018420c1981 */ /* 0x0000e8000c1e1500 */
[----:B------:R1:W-:Y:S01]  /*122d0*/  STL [R1+0x710], R67 ;  /* 0x0007104301007387 */ /* 0x0003e20000100800 */
        /* <DEDUP_REMOVED lines=34> */
[C---:B------:R-:W-:Y:S02]  /*12500*/  LEA R66, P4, R67.reuse, R92, 0x1 ;  /* 0x0000005c43427211 */ /* 0x040fe400078808ff */
[----:B------:R-:W-:Y:S01]  /*12510*/  PRMT R13, RZ, 0x7610, R13 ;  /* 0x00007610ff0d7816 */ /* 0x000fe2000000000d */
[----:B------:R0:W-:Y:S01]  /*12520*/  STL [R1+0x71c], R68 ;  /* 0x00071c4401007387 */ /* 0x0001e20000100800 */
[----:B------:R-:W-:Y:S01]  /*12530*/  LEA.HI.X.SX32 R67, R67, R93, 0x1, P4 ;  /* 0x0000005d43437211 */ /* 0x000fe200020f0eff */
[----:B------:R-:W-:Y:S02]  /*12540*/  @!P3 IMAD.IADD R64, R64, 0x1, -R91 ;  /* 0x000000014040b824 */ /* 0x000fe400078e0a5b */
        /* <DEDUP_REMOVED lines=40> */
[----:B------:R-:W-:Y:S01]  /*127d0*/  IMAD R64, R91, R64, R69 ;  /* 0x000000405b407224 */ /* 0x000fe200078e0245 */
[----:B------:R-:W-:-:S05]  /*127e0*/  SEL R68, R65, R68, !P2 ;  /* 0x0000004441447207 */ /* 0x000fca0005000000 */
[----:B------:R-:W-:Y:S01]  /*127f0*/  @!P4 IMAD.IADD R66, R66, 0x1, -R91 ;  /* 0x000000014242c824 */ /* 0x000fe200078e0a5b */
[----:B------:R-:W-:Y:S01]  /*12800*/  ISETP.GT.U32.AND P4, PT, R91, R64, PT ;  /* 0x000000405b00720c */ /* 0x000fe20003f84070 */
[----:B------:R-:W-:Y:S02]  /*12810*/  IMAD R69, R68, UR7, RZ ;  /* 0x0000000744457c24 */ /* 0x000fe4000f8e02ff */
[----:B------:R-:W-:-:S03]  /*12820*/  @!P3 IMAD.MOV R66, RZ, RZ, -R66 ;  /* 0x000000ffff42b224 */ /* 0x000fc600078e0a42 */
[----:B------:R-:W-:Y:S02]  /*12830*/  LEA R68, P5, R69, R92, 0x1 ;  /* 0x0000005c45447211 */ /* 0x000fe400078a08ff */
[----:B------:R-:W-:Y:S02]  /*12840*/  SEL R66, R65, R66, !P2 ;  /* 0x0000004241427207 */ /* 0x000fe40005000000 */
[----:B------:R-:W-:-:S03]  /*12850*/  LEA.HI.X.SX32 R69, R69, R93, 0x1, P5 ;  /* 0x0000005d45457211 */ /* 0x000fc600028f0eff */
[----:B------:R-:W-:Y:S01]  /*12860*/  @!P4 IMAD.IADD R64, R64, 0x1, -R91 ;  /* 0x000000014040c824 */ /* 0x000fe200078e0a5b */
[----:B------:R-:W-:Y:S01]  /*12870*/  ISETP.GE.AND P5, PT, R67, RZ, PT ;  /* 0x000000ff4300720c */ /* 0x000fe20003fa6270 */
[----:B------:R-:W-:-:S03]  /*12880*/  IMAD R67, R66, UR7, RZ ;  /* 0x0000000742437c24 */ /* 0x000fc6000f8e02ff */
[----:B------:R-:W-:Y:S02]  /*12890*/  ISETP.GT.U32.AND P3, PT, R91, R64, PT ;  /* 0x000000405b00720c */ /* 0x000fe40003f64070 */
[----:B--2---:R-:W-:Y:S02]  /*128a0*/  PRMT R10, RZ, 0x7610, R10 ;  /* 0x00007610ff0a7816 */ /* 0x004fe4000000000a */
[C---:B------:R-:W-:Y:S02]  /*128b0*/  LEA R66, P4, R67.reuse, R92, 0x1 ;  /* 0x0000005c43427211 */ /* 0x040fe400078808ff */
[----:B------:R-:W-:Y:S01]  /*128c0*/  PRMT R40, RZ, 0x7610, R40 ;  /* 0x00007610ff287816 */ /* 0x000fe20000000028 */
[----:B------:R0:W-:Y:S01]  /*128d0*/  STL [R1+0x734], R68 ;  /* 0x0007344401007387 */ /* 0x0001e20000100800 */
[----:B------:R-:W-:-:S03]  /*128e0*/  LEA.HI.X.SX32 R67, R67, R93, 0x1, P4 ;  /* 0x0000005d43437211 */ /* 0x000fc600020f0eff */
[----:B------:R0:W2:Y:S02]  /*128f0*/  @P1 LDG.E.U16 R10, desc[UR24][R68.64] ;  /* 0x00000018440a1981 */ /* 0x0000a4000c1e1500 */
[----:B------:R-:W-:Y:S02]  /*12900*/  @!P3 IMAD.IADD R64, R64, 0x1, -R91 ;  /* 0x000000014040b824 */ /* 0x000fe400078e0a5b */
[----:B------:R-:W-:Y:S04]  /*12910*/  STL [R1+0x730], R69 ;  /* 0x0007304501007387 */ /* 0x000fe80000100800 */
[----:B------:R1:W2:Y:S01]  /*12920*/  @P1 LDG.E.U16 R40, desc[UR24][R66.64] ;  /* 0x0000001842281981 */ /* 0x0002a2000c1e1500 */
[----:B0-----:R-:W-:-:S03]  /*12930*/  LOP3.LUT R68, R90, 0xfc, RZ, 0xfc, !PT ;  /* 0x000000fc5a447812 */ /* 0x001fc600078efcff */
[----:B------:R1:W-:Y:S01]  /*12940*/  STL [R1+0x73c], R66 ;  /* 0x00073c4201007387 */ /* 0x0003e20000100800 */
[----:B------:R-:W-:-:S03]  /*12950*/  @!P5 IMAD.MOV R64, RZ, RZ, -R64 ;  /* 0x000000ffff40d224 */ /* 0x000fc600078e0a40 */
[----:B------:R0:W-:Y:S01]  /*12960*/  STL [R1+0x738], R67 ;  /* 0x0007384301007387 */ /* 0x0001e20000100800 */
[----:B-1----:R-:W-:-:S05]  /*12970*/  IABS R66, R68 ;  /* 0x0000004400427213 */ /* 0x002fca0000000000 */
[----:B0-----:R-:W-:Y:S01]  /*12980*/  IMAD.MOV.U32 R67, RZ, RZ, R66 ;  /* 0x000000ffff437224 */ /* 0x001fe200078e0042 */
[----:B------:R-:W-:-:S03]  /*12990*/  SEL R66, R65, R64, !P2 ;  /* 0x0000004041427207 */ /* 0x000fc60005000000 */
[----:B------:R-:W-:-:S04]  /*129a0*/  IMAD.HI.U32 R64, R3, R67, RZ ;  /* 0x0000004303407227 */ /* 0x000fc800078e00ff */
[----:B------:R-:W-:Y:S02]  /*129b0*/  IMAD.MOV R64, RZ, RZ, -R64 ;  /* 0x000000ffff407224 */ /* 0x000fe400078e0a40 */
[----:B------:R-:W-:Y:S02]  /*129c0*/  IMAD R66, R66, UR7, RZ ;  /* 0x0000000742427c24 */ /* 0x000fe4000f8e02ff */
[----:B------:R-:W-:-:S03]  /*129d0*/  IMAD R71, R91, R64, R67 ;  /* 0x000000405b477224 */ /* 0x000fc600078e0243 */
[----:B------:R-:W-:-:S04]  /*129e0*/  LEA R64, P3, R66, R92, 0x1 ;  /* 0x0000005c42407211 */ /* 0x000fc800078608ff */
[----:B------:R-:W-:Y:S02]  /*129f0*/  LEA.HI.X.SX32 R66, R66, R93, 0x1, P3 ;  /* 0x0000005d42427211 */ /* 0x000fe400018f0eff */
[----:B------:R-:W-:Y:S01]  /*12a00*/  ISETP.GT.U32.AND P3, PT, R91, R71, PT ;  /* 0x000000475b00720c */ /* 0x000fe20003f64070 */
[----:B------:R-:W-:Y:S01]  /*12a10*/  STL [R1+0x744], R64 ;  /* 0x0007444001007387 */ /* 0x000fe20000100800 */
[----:B------:R-:W-:Y:S01]  /*12a20*/  PRMT R41, RZ, 0x7610, R41 ;  /* 0x00007610ff297816 */ /* 0x000fe20000000029 */
[----:B------:R-:W-:Y:S02]  /*12a30*/  @P1 IMAD.MOV.U32 R67, RZ, RZ, R66 ;  /* 0x000000ffff431224 */ /* 0x000fe400078e0042 */
[----:B------:R0:W-:Y:S02]  /*12a40*/  STL [R1+0x740], R66 ;  /* 0x0007404201007387 */ /* 0x0001e40000100800 */
[----:B0-----:R-:W-:Y:S01]  /*12a50*/  @P1 IMAD.MOV.U32 R66, RZ, RZ, R64 ;  /* 0x000000ffff421224 */ /* 0x001fe200078e0040 */
[----:B------:R-:W-:-:S05]  /*12a60*/  LOP3.LUT R64, R90, 0xfe, RZ, 0xfc, !PT ;  /* 0x000000fe5a407812 */ /* 0x000fca00078efcff */
[----:B------:R-:W-:Y:S01]  /*12a70*/  @!P3 IMAD.IADD R71, R71, 0x1, -R91 ;  /* 0x000000014747b824 */ /* 0x000fe200078e0a5b */
[----:B------:R0:W2:Y:S04]  /*12a80*/  @P1 LDG.E.U16 R41, desc[UR24][R66.64] ;  /* 0x0000001842291981 */ /* 0x0000a8000c1e1500 */
[----:B------:R-:W-:Y:S02]  /*12a90*/  ISETP.GT.U32.AND P3, PT, R91, R71, PT ;  /* 0x000000475b00720c */ /* 0x000fe40003f64070 */
[----:B0-----:R-:W-:-:S05]  /*12aa0*/  IABS R66, R64 ;  /* 0x0000004000427213 */ /* 0x001fca0000000000 */
[----:B------:R-:W-:Y:S01]  /*12ab0*/  IMAD.MOV.U32 R67, RZ, RZ, R66 ;  /* 0x000000ffff437224 */ /* 0x000fe200078e0042 */
[----:B------:R-:W-:-:S03]  /*12ac0*/  ISETP.GE.AND P4, PT, R68, RZ, PT ;  /* 0x000000ff4400720c */ /* 0x000fc60003f86270 */
[----:B------:R-:W-:Y:S01]  /*12ad0*/  IMAD.HI.U32 R66, R3, R67, RZ ;  /* 0x0000004303427227 */ /* 0x000fe200078e00ff */
[----:B------:R-:W-:-:S03]  /*12ae0*/  LOP3.LUT R69, R90, 0xee, RZ, 0xfc, !PT ;  /* 0x000000ee5a457812 */ /* 0x000fc600078efcff */
[----:B------:R-:W-:Y:S02]  /*12af0*/  IMAD.MOV R66, RZ, RZ, -R66 ;  /* 0x000000ffff427224 */ /* 0x000fe400078e0a42 */
[----:B------:R-:W-:Y:S02]  /*12b00*/  @!P3 IMAD.IADD R71, R71, 0x1, -R91 ;  /* 0x000000014747b824 */ /* 0x000fe400078e0a5b */
[----:B------:R-:W-:Y:S01]  /*12b10*/  IMAD R67, R91, R66, R67 ;  /* 0x000000425b437224 */ /* 0x000fe200078e0243 */
[----:B------:R-:W-:Y:S02]  /*12b20*/  LOP3.LUT R66, R90, 0xf6, RZ, 0xfc, !PT ;  /* 0x000000f65a427812 */ /* 0x000fe400078efcff */
[----:B------:R-:W-:Y:S01]  /*12b30*/  IABS R70, R69 ;  /* 0x0000004500467213 */ /* 0x000fe20000000000 */
[----:B------:R-:W-:Y:S01]  /*12b40*/  IMAD.MOV.U32 R90, RZ, RZ, R71 ;  /* 0x000000ffff5a7224 */ /* 0x000fe200078e0047 */
[----:B------:R-:W-:-:S03]  /*12b50*/  IABS R68, R66 ;  /* 0x0000004200447213 */ /* 0x000fc60000000000 */
[----:B------:R-:W-:Y:S02]  /*12b60*/  IMAD.MOV.U32 R73, RZ, RZ, R70 ;  /* 0x000000ffff497224 */ /* 0x000fe400078e0046 */
[----:B------:R-:W-:Y:S02]  /*12b70*/  @!P4 IMAD.MOV R90, RZ, RZ, -R90 ;  /* 0x000000ffff5ac224 */ /* 0x000fe400078e0a5a */
[----:B------:R-:W-:Y:S02]  /*12b80*/  IMAD.MOV.U32 R70, RZ, RZ, R68 ;  /* 0x000000ffff467224 */ /* 0x000fe400078e0044 */
[----:B------:R-:W-:Y:S01]  /*12b90*/  IMAD.HI.U32 R68, R3, R73, RZ ;  /* 0x0000004903447227 */ /* 0x000fe200078e00ff */
[----:B------:R-:W-:-:S03]  /*12ba0*/  SEL R90, R65, R90, !P2 ;  /* 0x0000005a415a7207 */ /* 0x000fc60005000000 */
[----:B------:R-:W-:Y:S02]  /*12bb0*/  IMAD.MOV R68, RZ, RZ, -R68 ;  /* 0x000000ffff447224 */ /* 0x000fe400078e0a44 */
[----:B------:R-:W-:Y:S02]  /*12bc0*/  IMAD R71, R90, UR7, RZ ;  /* 0x000000075a477c24 */ /* 0x000fe4000f8e02ff */
[----:B------:R-:W-:Y:S02]  /*12bd0*/  IMAD R90, R91, R68, R73 ;  /* 0x000000445b5a7224 */ /* 0x000fe400078e0249 */
[----:B------:R-:W-:Y:S01]  /*12be0*/  IMAD.HI.U32 R3, R3, R70, RZ ;  /* 0x0000004603037227 */ /* 0x000fe200078e00ff */
[C---:B------:R-:W-:Y:S01]  /*12bf0*/  ISETP.GT.U32.AND P5, PT, R91.reuse, R67, PT ;  /* 0x000000435b00720c */ /* 0x040fe20003fa4070 */
[----:B------:R-:W5:Y:S01]  /*12c00*/  LDL.LU R73, [R1+0xb3c] ;  /* 0x000b3c0001497983 */ /* 0x000f620000300800 */
[C---:B------:R-:W-:Y:S01]  /*12c10*/  ISETP.GT.U32.AND P4, PT, R91.reuse, R90, PT ;  /* 0x0000005a5b00720c */ /* 0x040fe20003f84070 */
[----:B------:R-:W-:Y:S01]  /*12c20*/  IMAD.MOV R3, RZ, RZ, -R3 ;  /* 0x000000ffff037224 */ /* 0x000fe200078e0a03 */
[----:B------:R-:W-:Y:S01]  /*12c30*/  PRMT R11, RZ, 0x7610, R11 ;  /* 0x00007610ff0b7816 */ /* 0x000fe2000000000b */
[----:B------:R-:W5:Y:S02]  /*12c40*/  LDL.LU R68, [R1+0xb38] ;  /* 0x000b380001447983 */ /* 0x000f640000300800 */
[----:B------:R-:W-:Y:S01]  /*12c50*/  IMAD R3, R91, R3, R70 ;  /* 0x000000035b037224 */ /* 0x000fe200078e0246 */
[----:B------:R-:W-:-:S04]  /*12c60*/  LEA R70, P3, R71, R92, 0x1 ;  /* 0x0000005c47467211 */ /* 0x000fc800078608ff */
[----:B------:R-:W-:Y:S02]  /*12c70*/  LEA.HI.X.SX32 R71, R71, R93, 0x1, P3 ;  /* 0x0000005d47477211 */ /* 0x000fe400018f0eff */
[----:B------:R-:W-:Y:S01]  /*12c80*/  ISETP.GT.U32.AND P3, PT, R91, R3, PT ;  /* 0x000000035b00720c */ /* 0x000fe20003f64070 */
[--C-:B------:R-:W-:Y:S02]  /*12c90*/  @!P4 IMAD.IADD R90, R90, 0x1, -R91.reuse ;  /* 0x000000015a5ac824 */ /* 0x100fe400078e0a5b */
[----:B------:R-:W-:Y:S01]  /*12ca0*/  @!P5 IMAD.IADD R67, R67, 0x1, -R91 ;  /* 0x000000014343d824 */ /* 0x000fe200078e0a5b */
[----:B------:R-:W4:Y:S02]  /*12cb0*/  @P1 LDG.E.U16 R11, desc[UR24][R70.64] ;  /* 0x00000018460b1981 */ /* 0x000f24000c1e1500 */
[C---:B------:R-:W-:Y:S02]  /*12cc0*/  ISETP.GT.U32.AND P5, PT, R91.reuse, R90, PT ;  /* 0x0000005a5b00720c */ /* 0x040fe40003fa4070 */
[----:B------:R-:W-:-:S02]  /*12cd0*/  ISETP.GT.U32.AND P6, PT, R91, R67, PT ;  /* 0x000000435b00720c */ /* 0x000fc40003fc4070 */
[----:B------:R-:W-:-:S03]  /*12ce0*/  ISETP.GE.AND P4, PT, R69, RZ, PT ;  /* 0x000000ff4500720c */ /* 0x000fc60003f86270 */
[----:B------:R-:W-:-:S05]  /*12cf0*/  @!P3 IMAD.IADD R3, R3, 0x1, -R91 ;  /* 0x000000010303b824 */ /* 0x000fca00078e0a5b */
[----:B------:R-:W-:Y:S01]  /*12d00*/  ISETP.GT.U32.AND P3, PT, R91, R3, PT ;  /* 0x000000035b00720c */ /* 0x000fe20003f64070 */
[--C-:B------:R-:W-:Y:S01]  /*12d10*/  @!P5 IMAD.IADD R90, R90, 0x1, -R91.reuse ;  /* 0x000000015a5ad824 */ /* 0x100fe200078e0a5b */
[----:B------:R-:W-:Y:S01]  /*12d20*/  ISETP.GE.AND P5, PT, R66, RZ, PT ;  /* 0x000000ff4200720c */ /* 0x000fe20003fa6270 */
[----:B------:R-:W-:Y:S01]  /*12d30*/  @!P6 IMAD.IADD R67, R67, 0x1, -R91 ;  /* 0x000000014343e824 */ /* 0x000fe200078e0a5b */
[----:B------:R-:W-:Y:S01]  /*12d40*/  ISETP.GE.AND P6, PT, R64, RZ, PT ;  /* 0x000000ff4000720c */ /* 0x000fe20003fc6270 */
[----:B------:R-:W-:-:S04]  /*12d50*/  IMAD.MOV.U32 R66, RZ, RZ, R90 ;  /* 0x000000ffff427224 */ /* 0x000fc800078e005a */
[----:B------:R-:W-:Y:S02]  /*12d60*/  @!P4 IMAD.MOV R66, RZ, RZ, -R66 ;  /* 0x000000ffff42c224 */ /* 0x000fe400078e0a42 */
[----:B------:R-:W-:Y:S02]  /*12d70*/  IMAD.MOV.U32 R90, RZ, RZ, R67 ;  /* 0x000000ffff5a7224 */ /* 0x000fe400078e0043 */
[----:B------:R-:W-:Y:S01]  /*12d80*/  @!P3 IMAD.IADD R3, R3, 0x1, -R91 ;  /* 0x000000010303b824 */ /* 0x000fe200078e0a5b */
[----:B------:R-:W-:-:S03]  /*12d90*/  SEL R91, R65, R66, !P2 ;  /* 0x00000042415b7207 */ /* 0x000fc60005000000 */
[----:B------:R-:W-:Y:S02]  /*12da0*/  @!P6 IMAD.MOV R90, RZ, RZ, -R90 ;  /* 0x000000ffff5ae224 */ /* 0x000fe400078e0a5a */
[----:B------:R-:W-:Y:S02]  /*12db0*/  @!P5 IMAD.MOV R3, RZ, RZ, -R3 ;  /* 0x000000ffff03d224 */ /* 0x000fe400078e0a03 */
[----:B------:R-:W-:Y:S01]  /*12dc0*/  IMAD R91, R91, UR7, RZ ;  /* 0x000000075b5b7c24 */ /* 0x000fe2000f8e02ff */
[C---:B------:R-:W-:Y:S02]  /*12dd0*/  SEL R90, R65.reuse, R90, !P2 ;  /* 0x0000005a415a7207 */ /* 0x040fe40005000000 */
[----:B------:R-:W-:Y:S02]  /*12de0*/  SEL R3, R65, R3, !P2 ;  /* 0x0000000341037207 */ /* 0x000fe40005000000 */
[C---:B------:R-:W-:Y:S01]  /*12df0*/  LEA R65, P2, R91.reuse, R92, 0x1 ;  /* 0x0000005c5b417211 */ /* 0x040fe200078408ff */
[----:B------:R-:W-:Y:S03]  /*12e00*/  STL [R1+0x574], R70 ;  /* 0x0005744601007387 */ /* 0x000fe60000100800 */
[----:B------:R-:W-:Y:S01]  /*12e10*/  LEA.HI.X.SX32 R66, R91, R93, 0x1, P2 ;  /* 0x0000005d5b427211 */ /* 0x000fe200010f0eff */
[----:B------:R0:W-:Y:S01]  /*12e20*/  STL [R1+0x570], R71 ;  /* 0x0005704701007387 */ /* 0x0001e20000100800 */
[----:B------:R-:W-:Y:S01]  /*12e30*/  PRMT R91, RZ, 0x7610, R91 ;  /* 0x00007610ff5b7816 */ /* 0x000fe2000000005b */
[----:B------:R-:W-:-:S02]  /*12e40*/  IMAD R3, R3, UR7, RZ ;  /* 0x0000000703037c24 */ /* 0x000fc4000f8e02ff */
[----:B------:R-:W-:Y:S01]  /*12e50*/  @P1 IMAD.MOV.U32 R67, RZ, RZ, R66 ;  /* 0x000000ffff431224 */ /* 0x000fe200078e0042 */
[----:B0-----:R-:W5:Y:S04]  /*12e60*/  LDL.LU.64 R70, [R1+0xb30] ;  /* 0x000b300001467983 */ /* 0x001f680000300a00 */
[----:B------:R-:W5:Y:S04]  /*12e70*/  LDL.LU R69, [R1+0xb2c] ;  /* 0x000b2c0001457983 */ /* 0x000f680000300800 */
[----:B------:R-:W5:Y:S04]  /*12e80*/  LDL.LU R64, [R1+0xb28] ;  /* 0x000b280001407983 */ /* 0x000f680000300800 */
[----:B------:R-:W-:Y:S04]  /*12e90*/  STL [R1+0x564], R65 ;  /* 0x0005644101007387 */ /* 0x000fe80000100800 */
[----:B------:R0:W-:Y:S02]  /*12ea0*/  STL [R1+0x560], R66 ;  /* 0x0005604201007387 */ /* 0x0001e40000100800 */
[----:B0-----:R-:W-:-:S02]  /*12eb0*/  @P1 IMAD.MOV.U32 R66, RZ, RZ, R65 ;  /* 0x000000ffff421224 */ /* 0x001fc400078e0041 */
[----:B------:R-:W-:-:S03]  /*12ec0*/  IMAD R65, R90, UR7, RZ ;  /* 0x000000075a417c24 */ /* 0x000fc6000f8e02ff */
[----:B------:R0:W4:Y:S01]  /*12ed0*/  @P1 LDG.E.U16 R91, desc[UR24][R66.64] ;  /* 0x00000018425b1981 */ /* 0x000122000c1e1500 */
[----:B------:R-:W-:Y:S02]  /*12ee0*/  PRMT R90, RZ, 0x7610, R90 ;  /* 0x00007610ff5a7816 */ /* 0x000fe4000000005a */
[----:B0-----:R-:W-:-:S04]  /*12ef0*/  LEA R66, P2, R3, R92, 0x1 ;  /* 0x0000005c03427211 */ /* 0x001fc800078408ff */
[-C--:B------:R-:W-:Y:S02]  /*12f00*/  LEA.HI.X.SX32 R67, R3, R93.reuse, 0x1, P2 ;  /* 0x0000005d03437211 */ /* 0x080fe400010f0eff */
[C---:B------:R-:W-:Y:S02]  /*12f10*/  LEA R92, P2, R65.reuse, R92, 0x1 ;  /* 0x0000005c415c7211 */ /* 0x040fe400078408ff */
[----:B------:R-:W-:Y:S01]  /*12f20*/  PRMT R3, RZ, 0x7610, R3 ;  /* 0x00007610ff037816 */ /* 0x000fe20000000003 */
[----:B------:R-:W4:Y:S01]  /*12f30*/  @P1 LDG.E.U16 R90, desc[UR24][R66.64] ;  /* 0x00000018425a1981 */ /* 0x000f22000c1e1500 */
[----:B------:R-:W-:-:S05]  /*12f40*/  LEA.HI.X.SX32 R93, R65, R93, 0x1, P2 ;  /* 0x0000005d415d7211 */ /* 0x000fca00010f0eff */
[----:B------:R0:W4:Y:S04]  /*12f50*/  @P1 LDG.E.U16 R3, desc[UR24][R92.64] ;  /* 0x000000185c031981 */ /* 0x000128000c1e1500 */
[----:B------:R-:W-:Y:S04]  /*12f60*/  STL [R1+0x56c], R66 ;  /* 0x00056c4201007387 */ /* 0x000fe80000100800 */
[----:B------:R1:W-:Y:S04]  /*12f70*/  STL [R1+0x568], R67 ;  /* 0x0005684301007387 */ /* 0x0003e80000100800 */
[----:B-1----:R1:W5:Y:S04]  /*12f80*/  LDL.LU.64 R66, [R1+0xb20] ;  /* 0x000b200001427983 */ /* 0x0023680000300a00 */
[----:B------:R1:W5:Y:S04]  /*12f90*/  LDL.LU R65, [R1+0xb1c] ;  /* 0x000b1c0001417983 */ /* 0x0003680000300800 */
[----:B------:R-:W-:Y:S04]  /*12fa0*/  STL [R1+0x55c], R92 ;  /* 0x00055c5c01007387 */ /* 0x000fe80000100800 */
[----:B------:R0:W-:Y:S02]  /*12fb0*/  STL [R1+0x558], R93 ;  /* 0x0005585d01007387 */ /* 0x0001e40000100800 */
[----:B0-----:R-:W-:-:S05]  /*12fc0*/  LOP3.LUT R93, R0, 0x40, RZ, 0x3c, !PT ;  /* 0x00000040005d7812 */ /* 0x001fca00078e3cff */
[----:B------:R0:W-:Y:S04]  /*12fd0*/  STS.U16 [R93+UR9+0x9e00], R62 ;  /* 0x009e003e5d007988 */ /* 0x0001e80008000409 */
        /* <DEDUP_REMOVED lines=12> */
[----:B------:R-:W-:Y:S04]  /*130a0*/  STS.U16 [R93+UR9+0xd200], R51 ;  /* 0x00d200335d007988 */ /* 0x000fe80008000409 */
[----:B------:R-:W-:Y:S04]  /*130b0*/  STS.U16 [R93+UR9+0xd600], R48 ;  /* 0x00d600305d007988 */ /* 0x000fe80008000409 */
[----:B------:R-:W-:Y:S04]  /*130c0*/  STS.U16 [R93+UR9+0xda00], R49 ;  /* 0x00da00315d007988 */ /* 0x000fe80008000409 */
[----:B------:R-:W-:Y:S04]  /*130d0*/  STS.U16 [R93+UR9+0xde00], R46 ;  /* 0x00de002e5d007988 */ /* 0x000fe80008000409 */
[----:B---3--:R-:W-:Y:S04]  /*130e0*/  STS.U16 [R93+UR9+0xe200], R47 ;  /* 0x00e2002f5d007988 */ /* 0x008fe80008000409 */
[----:B------:R-:W-:Y:S01]  /*130f0*/  STS.U16 [R93+UR9+0xe600], R44 ;  /* 0x00e6002c5d007988 */ /* 0x000fe20008000409 */
[----:B------:R-:W3:Y:S03]  /*13100*/  S2R R92, SR_TID.X ;  /* 0x00000000005c7919 */ /* 0x000ee60000002100 */
[----:B------:R-:W-:Y:S04]  /*13110*/  STS.U16 [R93+UR9+0xea00], R45 ;  /* 0x00ea002d5d007988 */ /* 0x000fe80008000409 */
[----:B------:R-:W-:Y:S04]  /*13120*/  STS.U16 [R93+UR9+0xee00], R42 ;  /* 0x00ee002a5d007988 */ /* 0x000fe80008000409 */
[----:B------:R-:W-:Y:S04]  /*13130*/  STS.U16 [R93+UR9+0xf200], R43 ;  /* 0x00f2002b5d007988 */ /* 0x000fe80008000409 */
[----:B--2---:R-:W-:Y:S04]  /*13140*/  STS.U16 [R93+UR9+0xf600], R40 ;  /* 0x00f600285d007988 */ /* 0x004fe80008000409 */
[----:B------:R-:W-:Y:S04]  /*13150*/  STS.U16 [R93+UR9+0xfa00], R41 ;  /* 0x00fa00295d007988 */ /* 0x000fe80008000409 */
[----:B0-----:R1:W5:Y:S04]  /*13160*/  LDL.LU R62, [R1+0xb18] ;  /* 0x000b1800013e7983 */ /* 0x0013680000300800 */
[----:B------:R1:W5:Y:S04]  /*13170*/  LDL.LU R63, [R1+0xb14] ;  /* 0x000b1400013f7983 */ /* 0x0003680000300800 */
        /* <DEDUP_REMOVED lines=9> */
[----:B----4-:R0:W-:Y:S04]  /*13210*/  STS.U16 [R93+UR9+0xfe00], R11 ;  /* 0x00fe000b5d007988 */ /* 0x0101e80008000409 */
[----:B------:R1:W5:Y:S04]  /*13220*/  LDL.LU R53, [R1+0xaec] ;  /* 0x000aec0001357983 */ /* 0x0003680000300800 */
[----:B------:R1:W5:Y:S01]  /*13230*/  LDL.LU R50, [R1+0xae8] ;  /* 0x000ae80001327983 */ /* 0x0003620000300800 */
[----:B0-----:R-:W-:-:S03]  /*13240*/  LOP3.LUT R11, R0, 0x60, RZ, 0x3c, !PT ;  /* 0x00000060000b7812 */ /* 0x001fc600078e3cff */
[----:B------:R1:W5:Y:S04]  /*13250*/  LDL.LU R51, [R1+0xae4] ;  /* 0x000ae40001337983 */ /* 0x0003680000300800 */
        /* <DEDUP_REMOVED lines=9> */
[----:B------:R1:W5:Y:S04]  /*132f0*/  LDL.LU R48, [R1+0xae0] ;  /* 0x000ae00001307983 */ /* 0x0003680000300800 */
        /* <DEDUP_REMOVED lines=8> */
[----:B------:R-:W-:Y:S04]  /*13380*/  STS.U16 [R11+UR9+0xb700], R27 ;  /* 0x00b7001b0b007988 */ /* 0x000fe80008000409 */
[----:B------:R1:W5:Y:S04]  /*13390*/  LDL.LU R45, [R1+0xacc] ;  /* 0x000acc00012d7983 */ /* 0x0003680000300800 */
[----:B------:R-:W-:Y:S04]  /*133a0*/  STS.U16 [R11+UR9+0xbb00], R24 ;  /* 0x00bb00180b007988 */ /* 0x000fe80008000409 */
[----:B------:R1:W5:Y:S04]  /*133b0*/  LDL.LU R42, [R1+0xac8] ;  /* 0x000ac800012a7983 */ /* 0x0003680000300800 */
[----:B------:R-:W-:Y:S04]  /*133c0*/  STS.U16 [R11+UR9+0xbf00], R25 ;  /* 0x00bf00190b007988 */ /* 0x000fe80008000409 */
[----:B------:R1:W5:Y:S04]  /*133d0*/  LDL.LU R43, [R1+0xac4] ;  /* 0x000ac400012b7983 */ /* 0x0003680000300800 */
[----:B------:R-:W-:Y:S04]  /*133e0*/  STS.U16 [R11+UR9+0xc300], R22 ;  /* 0x00c300160b007988 */ /* 0x000fe80008000409 */
[----:B------:R1:W5:Y:S04]  /*133f0*/  LDL.LU R40, [R1+0xac0] ;  /* 0x000ac00001287983 */ /* 0x0003680000300800 */
[----:B------:R-:W-:Y:S01]  /*13400*/  STS.U16 [R11+UR9+0xc700], R23 ;  /* 0x00c700170b007988 */ /* 0x000fe20008000409 */
[----:B---3--:R-:W-:-:S03]  /*13410*/  SHF.R.U32.HI R92, RZ, 0x5, R92 ;  /* 0x00000005ff5c7819 */ /* 0x008fc6000001165c */
[----:B------:R1:W5:Y:S04]  /*13420*/  LDL.LU R41, [R1+0xabc] ;  /* 0x000abc0001297983 */ /* 0x0003680000300800 */
[----:B------:R-:W-:Y:S04]  /*13430*/  STS.U16 [R11+UR9+0xcb00], R20 ;  /* 0x00cb00140b007988 */ /* 0x000fe80008000409 */
[----:B0-----:R1:W5:Y:S04]  /*13440*/  LDL.LU R38, [R1+0xab8] ;  /* 0x000ab80001267983 */ /* 0x0013680000300800 */
[----:B------:R-:W-:Y:S04]  /*13450*/  STS.U16 [R11+UR9+0xcf00], R21 ;  /* 0x00cf00150b007988 */ /* 0x000fe80008000409 */
[----:B--2---:R1:W5:Y:S04]  /*13460*/  LDL.LU R39, [R1+0xab4] ;  /* 0x000ab40001277983 */ /* 0x0043680000300800 */
[----:B------:R-:W-:Y:S04]  /*13470*/  STS.U16 [R11+UR9+0xd300], R18 ;  /* 0x00d300120b007988 */ /* 0x000fe80008000409 */
[----:B----4-:R1:W5:Y:S04]  /*13480*/  LDL.LU R36, [R1+0xab0] ;  /* 0x000ab00001247983 */ /* 0x0103680000300800 */
[----:B------:R-:W-:Y:S01]  /*13490*/  STS.U16 [R11+UR9+0xd700], R19 ;  /* 0x00d700130b007988 */ /* 0x000fe20008000409 */
[----:B------:R-:W-:-:S03]  /*134a0*/  ISETP.NE.U32.AND P1, PT, R92, RZ, PT ;  /* 0x000000ff5c00720c */ /* 0x000fc60003f25070 */
[----:B------:R1:W5:Y:S04]  /*134b0*/  LDL.LU R37, [R1+0xaac] ;  /* 0x000aac0001257983 */ /* 0x0003680000300800 */
[----:B------:R-:W-:Y:S01]  /*134c0*/  STS.U16 [R11+UR9+0xdb00], R16 ;  /* 0x00db00100b007988 */ /* 0x000fe20008000409 */
[----:B------:R-:W-:-:S03]  /*134d0*/  SHF.R.S32.HI R92, RZ, 0x1f, R8 ;  /* 0x0000001fff5c7819 */ /* 0x000fc60000011408 */
        /* <DEDUP_REMOVED lines=13> */
[----:B------:R0:W-:Y:S04]  /*135b0*/  STS.U16 [R11+UR9+0xf700], R91 ;  /* 0x00f7005b0b007988 */ /* 0x0001e80008000409 */
[----:B------:R1:W5:Y:S04]  /*135c0*/  LDL.LU R29, [R1+0xa8c] ;  /* 0x000a8c00011d7983 */ /* 0x0003680000300800 */
[----:B------:R1:W5:Y:S01]  /*135d0*/  LDL.LU R26, [R1+0xa88] ;  /* 0x000a8800011a7983 */ /* 0x0003620000300800 */
[----:B0-----:R-:W-:-:S02]  /*135e0*/  LEA.HI R91, R92, R8, RZ, 0x6 ;  /* 0x000000085c5b7211 */ /* 0x001fc400078f30ff */
[----:B------:R-:W-:Y:S01]  /*135f0*/  LOP3.LUT R92, R0, 0x60, RZ, 0x3c, !PT ;  /* 0x00000060005c7812 */ /* 0x000fe200078e3cff */
[----:B------:R1:W5:Y:S04]  /*13600*/  LDL.LU R27, [R1+0xa84] ;  /* 0x000a8400011b7983 */ /* 0x0003680000300800 */
[----:B------:R1:W5:Y:S04]  /*13610*/  LDL.LU R24, [R1+0xa80] ;  /* 0x000a800001187983 */ /* 0x0003680000300800 */
[----:B------:R1:W5:Y:S04]  /*13620*/  LDL.LU R25, [R1+0xa7c] ;  /* 0x000a7c0001197983 */ /* 0x0003680000300800 */
[----:B------:R1:W5:Y:S04]  /*13630*/  LDL.LU R22, [R1+0xa78] ;  /* 0x000a780001167983 */ /* 0x0003680000300800 */
[----:B------:R1:W5:Y:S04]  /*13640*/  LDL.LU R23, [R1+0xa74] ;  /* 0x000a740001177983 */ /* 0x0003680000300800 */
[----:B------:R0:W-:Y:S04]  /*13650*/  STS.U16 [R92+UR9+0xfb00], R90 ;  /* 0x00fb005a5c007988 */ /* 0x0001e80008000409 */
[----:B------:R1:W5:Y:S04]  /*13660*/  LDL.LU R20, [R1+0xa70] ;  /* 0x000a700001147983 */ /* 0x0003680000300800 */
[----:B------:R1:W5:Y:S01]  /*13670*/  LDL.LU R21, [R1+0xa6c] ;  /* 0x000a6c0001157983 */ /* 0x0003620000300800 */
[----:B0-----:R-:W-:-:S03]  /*13680*/  SHF.R.S32.HI R90, RZ, 0x6, R91 ;  /* 0x00000006ff5a7819 */ /* 0x001fc6000001145b */
[----:B------:R1:W5:Y:S04]  /*13690*/  LDL.LU R18, [R1+0xa68] ;  /* 0x000a680001127983 */ /* 0x0003680000300800 */
[----:B------:R1:W5:Y:S04]  /*136a0*/  LDL.LU R19, [R1+0xa64] ;  /* 0x000a640001137983 */ /* 0x0003680000300800 */
[----:B------:R0:W-:Y:S04]  /*136b0*/  STS.U16 [R92+UR9+0xff00], R3 ;  /* 0x00ff00035c007988 */ /* 0x0001e80008000409 */
[----:B------:R1:W5:Y:S04]  /*136c0*/  LDL.LU R16, [R1+0xa60] ;  /* 0x000a600001107983 */ /* 0x0003680000300800 */
[----:B------:R-:W2:Y:S01]  /*136d0*/  LDL.LU R93, [R1+0x2ac] ;  /* 0x0002ac00015d7983 */ /* 0x000ea20000300800 */
[----:B0-----:R-:W-:-:S03]  /*136e0*/  VIMNMX R3, PT, PT, R90, 0x1, !PT ;  /* 0x000000015a037848 */ /* 0x001fc60007fe0100 */
[----:B------:R1:W5:Y:S04]  /*136f0*/  LDL.LU R17, [R1+0xa5c] ;  /* 0x000a5c0001117983 */ /* 0x0003680000300800 */
[----:B------:R1:W5:Y:S01]  /*13700*/  LDL.LU R14, [R1+0xa58] ;  /* 0x000a5800010e7983 */ /* 0x0003620000300800 */
[----:B------:R-:W-:-:S03]  /*13710*/  VIADD R3, R3, 0xffffffff ;  /* 0xffffffff03037836 */ /* 0x000fc60000000000 */
[----:B------:R1:W5:Y:S01]  /*13720*/  LDL.LU R15, [R1+0xa54] ;  /* 0x000a5400010f7983 */ /* 0x0003620000300800 */
[----:B------:R-:W-:-:S03]  /*13730*/  ISETP.LT.OR P2, PT, R8, 0x40, P1 ;  /* 0x000000400800780c */ /* 0x000fc60000f41670 */
[----:B------:R1:W5:Y:S04]  /*13740*/  LDL.LU R12, [R1+0xa50] ;  /* 0x000a5000010c7983 */ /* 0x0003680000300800 */
[----:B------:R1:W5:Y:S01]  /*13750*/  LDL.LU R13, [R1+0xa4c] ;  /* 0x000a4c00010d7983 */ /* 0x0003620000300800 */
[----:B------:R-:W-:-:S03]  /*13760*/  IMAD.SHL.U32 R92, R9, 0x40, RZ ;  /* 0x00000040095c7824 */ /* 0x000fc600078e00ff */
[----:B------:R1:W5:Y:S04]  /*13770*/  LDL.LU R10, [R1+0xa48] ;  /* 0x000a4800010a7983 */ /* 0x0003680000300800 */
[----:B------:R1:W5:Y:S04]  /*13780*/  LDL.LU R11, [R1+0xa44] ;  /* 0x000a4400010b7983 */ /* 0x0003680000300800 */
[----:B------:R1:W5:Y:S04]  /*13790*/  LDL.LU R8, [R1+0xa40] ;  /* 0x000a400001087983 */ /* 0x0003680000300800 */
[----:B------:R1:W-:Y:S04]  /*137a0*/  STL [R1+0xa18], R3 ;  /* 0x000a180301007387 */ /* 0x0003e80000100800 */
[----:B------:R1:W5:Y:S01]  /*137b0*/  LDL.LU R9, [R1+0xa3c] ;  /* 0x000a3c0001097983 */ /* 0x0003620000300800 */
[----:B------:R0:W-:Y:S06]  /*137c0*/  MEMBAR.ALL.CTA ;  /* 0x0000000000007992 */ /* 0x0001ec0000008000 */
[----:B0-----:R-:W0:Y:S01]  /*137d0*/  FENCE.VIEW.ASYNC.S ;  /* 0x00000000000073c6 */ /* 0x001e220000000000 */
[----:B------:R-:W-:-:S02]  /*137e0*/  UIADD3 UR6, UPT, UPT, UR9, 0x10000, URZ ;  /* 0x0001000009067890 */ /* 0x000fc4000fffe0ff */
[----:B------:R-:W-:Y:S02]  /*137f0*/  UIADD3 UR7, UPT, UPT, UR9, 0x18000, URZ ;  /* 0x0001800009077890 */ /* 0x000fe4000fffe0ff */
[----:B------:R-:W-:Y:S02]  /*13800*/  USHF.R.U32.HI UR6, URZ, 0x4, UR6 ;  /* 0x00000004ff067899 */ /* 0x000fe40008011606 */
[----:B------:R-:W-:Y:S02]  /*13810*/  USHF.R.U32.HI UR7, URZ, 0x4, UR7 ;  /* 0x00000004ff077899 */ /* 0x000fe40008011607 */
[----:B------:R-:W-:Y:S02]  /*13820*/  USGXT.U32 UR13, UR6, 0xe ;  /* 0x0000000e060d789a */ /* 0x000fe40008000000 */
[----:B------:R-:W-:Y:S02]  /*13830*/  USGXT.U32 UR12, UR7, 0xe ;  /* 0x0000000e070c789a */ /* 0x000fe40008000000 */
[----:B------:R-:W-:-:S02]  /*13840*/  UIADD3 UR17, UP1, UPT, UR13, 0x2000080, URZ ;  /* 0x020000800d117890 */ /* 0x000fc4000ff3e0ff */
[----:B------:R-:W-:Y:S01]  /*13850*/  UIADD3 UR19, UP2, UPT, UR12, 0x2, URZ ;  /* 0x000000020c137890 */ /* 0x000fe2000ff5e0ff */
[----:B------:R-:W-:Y:S01]  /*13860*/  UMOV UR4, URZ ;  /* 0x000000ff00047c82 */ /* 0x000fe20008000000 */
[----:B------:R-:W-:Y:S01]  /*13870*/  UMOV UR5, URZ ;  /* 0x000000ff00057c82 */ /* 0x000fe20008000000 */
[----:B------:R-:W-:Y:S02]  /*13880*/  UIADD3.X UR18, UPT, UPT, UR4, 0x40004040, URZ, UP1, !UPT ;  /* 0x4000404004127890 */ /* 0x000fe40008ffe4ff */
[----:B------:R-:W-:Y:S01]  /*13890*/  UIADD3.X UR20, UPT, UPT, UR5, 0x40004040, URZ, UP2, !UPT ;  /* 0x4000404005147890 */ /* 0x000fe200097fe4ff */
[----:B0-----:R-:W-:Y:S01]  /*138a0*/  BAR.SYNC.DEFER_BLOCKING 0x0 ;  /* 0x0000000000007b1d */ /* 0x001fe20000010000 */
[----:B------:R-:W-:Y:S01]  /*138b0*/  ISETP.NE.U32.AND P3, PT, R3, RZ, PT ;  /* 0x000000ff0300720c */ /* 0x000fe20003f65070 */
[----:B--2---:R-:W-:-:S04]  /*138c0*/  IMAD.SHL.U32 R90, R93, 0x40, RZ ;  /* 0x000000405d5a7824 */ /* 0x004fc800078e00ff */
[----:B-1----:R-:W-:Y:S08]  /*138d0*/  @P2 BRA `(.L_x_6) ;  /* 0x0000000000dc2947 */ /* 0x002ff00003800000 */
[----:B------:R-:W-:Y:S02]  /*138e0*/  USHF.R.U32.HI UR7, URZ, 0x4, UR9 ;  /* 0x00000004ff077899 */ /* 0x000fe40008011609 */
[----:B------:R-:W-:Y:S02]  /*138f0*/  UIADD3 UR5, UPT, UPT, UR9, 0x8000, URZ ;  /* 0x0000800009057890 */ /* 0x000fe4000fffe0ff */
[----:B------:R-:W-:Y:S02]  /*13900*/  USGXT.U32 UR7, UR7, 0xe ;  /* 0x0000000e0707789a */ /* 0x000fe40008000000 */
[----:B------:R-:W-:Y:S02]  /*13910*/  USHF.R.U32.HI UR5, URZ, 0x4, UR5 ;  /* 0x00000004ff057899 */ /* 0x000fe40008011605 */
[----:B------:R-:W-:Y:S02]  /*13920*/  UIADD3 UR40, UP1, UPT, UR7, 0x2000080, URZ ;  /* 0x0200008007287890 */ /* 0x000fe4000ff3e0ff */
[----:B------:R-:W-:Y:S01]  /*13930*/  USGXT.U32 UR14, UR5, 0xe ;  /* 0x0000000e050e789a */ /* 0x000fe20008000000 */
[----:B------:R-:W-:Y:S01]  /*13940*/  UMOV UR4, URZ ;  /* 0x000000ff00047c82 */ /* 0x000fe20008000000 */
[----:B------:R-:W-:Y:S01]  /*13950*/  UMOV UR6, URZ ;  /* 0x000000ff00067c82 */ /* 0x000fe20008000000 */
[----:B------:R-:W-:-:S02]  /*13960*/  UIADD3.X UR41, UPT, UPT, UR4, 0x40004040, URZ, UP1, !UPT ;  /* 0x4000404004297890 */ /* 0x000fc40008ffe4ff */
[----:B------:R-:W-:Y:S01]  /*13970*/  UIADD3 UR42, UP1, UPT, UR14, 0x2, URZ ;  /* 0x000000020e2a7890 */ /* 0x000fe2000ff3e0ff */
[----:B------:R-:W-:Y:S01]  /*13980*/  UMOV UR4, UR11 ;  /* 0x0000000b00047c82 */ /* 0x000fe20008000000 */
[----:B------:R-:W-:Y:S02]  /*13990*/  UMOV UR5, URZ ;  /* 0x000000ff00057c82 */ /* 0x000fe40008000000 */
[----:B------:R-:W-:Y:S01]  /*139a0*/  UIADD3.X UR43, UPT, UPT, UR6, 0x40004040, URZ, UP1, !UPT ;  /* 0x40004040062b7890 */ /* 0x000fe20008ffe4ff */
[----:B------:R-:W-:Y:S01]  /*139b0*/  UMOV UR16, UR4 ;  /* 0x0000000400107c82 */ /* 0x000fe20008000000 */
[----:B------:R-:W-:Y:S02]  /*139c0*/  ULOP3.LUT UR4, UR7, 0x2000000, URZ, 0xfc, !UPT ;  /* 0x0200000007047892 */ /* 0x000fe4000f8efcff */
[----:B------:R-:W-:Y:S02]  /*139d0*/  UIADD3.64 UR6, UPT, UPT, UR40, 0x80, URZ ;  /* 0x0000008028067897 */ /* 0x000fe4000fffe0ff */
[----:B------:R-:W-:-:S02]  /*139e0*/  UIADD3.64 UR44, UPT, UPT, UR42, 0x2, URZ ;  /* 0x000000022a2c7897 */ /* 0x000fc4000fffe0ff */
[----:B------:R-:W-:Y:S02]  /*139f0*/  UIADD3.64 UR46, UPT, UPT, UR40, 0x100, URZ ;  /* 0x00000100282e7897 */ /* 0x000fe4000fffe0ff */
[----:B------:R-:W-:Y:S02]  /*13a00*/  UIADD3.64 UR48, UPT, UPT, UR42, 0x4, URZ ;  /* 0x000000042a307897 */ /* 0x000fe4000fffe0ff */
[----:B------:R-:W-:Y:S02]  /*13a10*/  UIADD3 UR21, UPT, UPT, UR8, 0x100, URZ ;  /* 0x0000010008157890 */ /* 0x000fe4000fffe0ff */
[----:B------:R-:W-:Y:S02]  /*13a20*/  UIADD3.64 UR50, UPT, UPT, UR40, 0x380, URZ ;  /* 0x0000038028327897 */ /* 0x000fe4000fffe0ff */
[----:B------:R-:W-:Y:S02]  /*13a30*/  UIADD3 UR58, UPT, UPT, UR8, 0x100, URZ ;  /* 0x00000100083a7890 */ /* 0x000fe4000fffe0ff */
[----:B------:R-:W-:-:S02]  /*13a40*/  UIADD3.64 UR52, UPT, UPT, UR40, 0x400, URZ ;  /* 0x0000040028347897 */ /* 0x000fc4000fffe0ff */
[----:B------:R-:W-:Y:S02]  /*13a50*/  UIADD3 UR59, UPT, UPT, UR8, 0x100, URZ ;  /* 0x00000100083b7890 */ /* 0x000fe4000fffe0ff */
[----:B------:R-:W-:Y:S01]  /*13a60*/  UIADD3.64 UR54, UPT, UPT, UR40, 0x480, URZ ;  /* 0x0000048028367897 */ /* 0x000fe2000fffe0ff */
[----:B------:R-:W-:Y:S01]  /*13a70*/  UMOV UR26, 0x0 ;  /* 0x00000000001a7882 */ /* 0x000fe20000000000 */
[----:B------:R-:W-:Y:S01]  /*13a80*/  UMOV UR27, 0x8408490 ;  /* 0x08408490001b7882 */ /* 0x000fe20000000000 */
[----:B------:R-:W-:Y:S01]  /*13a90*/  UIADD3 UR60, UPT, UPT, UR8, 0x100, URZ ;  /* 0x00000100083c7890 */ /* 0x000fe2000fffe0ff */
[----:B------:R-:W-:Y:S01]  /*13aa0*/  UMOV UR15, 0x40004040 ;  /* 0x40004040000f7882 */ /* 0x000fe20000000000 */
[----:B------:R-:W-:Y:S01]  /*13ab0*/  UIADD3.64 UR56, UPT, UPT, UR40, 0x500, URZ ;  /* 0x0000050028387897 */ /* 0x000fe2000fffe0ff */
[----:B------:R-:W-:Y:S01]  /*13ac0*/  UMOV UR5, 0x40004040 ;  /* 0x4000404000057882 */ /* 0x000fe20000000000 */
[----:B------:R-:W-:Y:S01]  /*13ad0*/  UMOV UR22, 0x0 ;  /* 0x0000000000167882 */ /* 0x000fe20000000000 */
[----:B------:R-:W-:Y:S01]  /*13ae0*/  UMOV UR23, 0x8408490 ;  /* 0x0840849000177882 */ /* 0x000fe20000000000 */
[----:B------:R-:W-:Y:S01]  /*13af0*/  UMOV UR30, 0x0 ;  /* 0x00000000001e7882 */ /* 0x000fe20000000000 */
[----:B------:R-:W-:Y:S01]  /*13b00*/  UMOV UR31, 0x8408490 ;  /* 0x08408490001f7882 */ /* 0x000fe20000000000 */
[----:B------:R0:W-:Y:S01]  /*13b10*/  UTCHMMA gdesc[UR4], gdesc[UR14], tmem[UR8], tmem[UR26], idesc[UR27], !UPT ;  /* 0x00ff1a0e040075ea */ /* 0x0001e2000f800008 */
[----:B------:R-:W-:Y:S01]  /*13b20*/  UMOV UR28, 0x0 ;  /* 0x00000000001c7882 */ /* 0x000fe20000000000 */
[----:B------:R-:W-:Y:S01]  /*13b30*/  UMOV UR29, 0x8408490 ;  /* 0x08408490001d7882 */ /* 0x000fe20000000000 */
[----:B------:R0:W-:Y:S01]  /*13b40*/  UTCHMMA gdesc[UR40], gdesc[UR42], tmem[UR8], tmem[UR22], idesc[UR23], UPT ;  /* 0x00ff162a280075ea */ /* 0x0001e2000b800008 */
        /* <DEDUP_REMOVED lines=8> */
[----:B------:R0:W-:Y:S01]  /*13bd0*/  UTCHMMA gdesc[UR50], gdesc[UR14], tmem[UR21], tmem[UR32], idesc[UR33], !UPT ;  /* 0x00ff200e320075ea */ /* 0x0001e2000f800015 */
[----:B------:R-:W-:Y:S01]  /*13be0*/  UMOV UR38, 0x0 ;  /* 0x0000000000267882 */ /* 0x000fe20000000000 */
[----:B------:R-:W-:Y:S01]  /*13bf0*/  UMOV UR39, 0x8408490 ;  /* 0x0840849000277882 */ /* 0x000fe20000000000 */
[----:B------:R0:W-:Y:S01]  /*13c00*/  UTCHMMA gdesc[UR52], gdesc[UR42], tmem[UR58], tmem[UR34], idesc[UR35], UPT ;  /* 0x00ff222a340075ea */ /* 0x0001e2000b80003a */
[----:B------:R0:W-:Y:S01]  /*13c10*/  UTCHMMA gdesc[UR54], gdesc[UR44], tmem[UR59], tmem[UR36], idesc[UR37], UPT ;  /* 0x00ff242c360075ea */ /* 0x0001e2000b80003b */
[----:B------:R0:W-:Y:S01]  /*13c20*/  UTCHMMA gdesc[UR56], gdesc[UR48], tmem[UR60], tmem[UR38], idesc[UR39], UPT ;  /* 0x00ff2630380075ea */ /* 0x0001e2000b80003c */
[----:B------:R0:W-:Y:S01]  /*13c30*/  UTCBAR [UR16], URZ ;  /* 0x000000ff100073e9 */ /* 0x0001e200080000ff */
[----:B------:R-:W-:Y:S01]  /*13c40*/  NOP ;  /* 0x0000000000007918 */ /* 0x000fe20000000000 */
.L_x_6:
[----:B------:R1:W-:Y:S01]  /*13c50*/  STL [R1+0x484], RZ ;  /* 0x000484ff01007387 */ /* 0x0003e20000100800 */
[----:B0-----:R-:W-:Y:S01]  /*13c60*/  UMOV UR14, UR17 ;  /* 0x00000011000e7c82 */ /* 0x001fe20008000000 */
[----:B------:R-:W-:Y:S01]  /*13c70*/  UMOV UR4, URZ ;  /* 0x000000ff00047c82 */ /* 0x000fe20008000000 */
[----:B------:R-:W-:Y:S01]  /*13c80*/  UMOV UR15, UR18 ;  /* 0x00000012000f7c82 */ /* 0x000fe20008000000 */
[----:B------:R-:W-:Y:S01]  /*13c90*/  UMOV UR16, UR19 ;  /* 0x0000001300107c82 */ /* 0x000fe20008000000 */
[----:B------:R-:W-:Y:S01]  /*13ca0*/  UMOV UR17, UR20 ;  /* 0x0000001400117c82 */ /* 0x000fe20008000000 */
[----:B------:R-:W-:Y:S05]  /*13cb0*/  @!P3 BRA `(.L_x_7) ;  /* 0x000001000084b947 */ /* 0x000fea0003800000 */
[----:B------:R-:W-:Y:S01]  /*13cc0*/  SHF.R.S32.HI R3, RZ, 0x1f, R90 ;  /* 0x0000001fff037819 */ /* 0x000fe2000001145a */
[----:B------:R-:W-:Y:S01]  /*13cd0*/  ULOP3.LUT UR18, UR13, 0x2000000, URZ, 0xfc, !UPT ;  /* 0x020000000d127892 */ /* 0x000fe2000f8efcff */
[----:B------:R-:W-:Y:S01]  /*13ce0*/  SHF.R.S32.HI R91, RZ, 0x1f, R92 ;  /* 0x0000001fff5b7819 */ /* 0x000fe2000001145c */
[----:B------:R-:W-:Y:S01]  /*13cf0*/  UIADD3.64 UR26, UPT, UPT, UR14, 0x80, URZ ;  /* 0x000000800e1a7897 */ /* 0x000fe2000fffe0ff */
[C---:B------:R-:W-:Y:S01]  /*13d00*/  SHF.L.U64.HI R3, R90.reuse, 0x1, R3 ;  /* 0x000000015a037819 */ /* 0x040fe20000010203 */
[----:B------:R-:W-:Y:S01]  /*13d10*/  IMAD.SHL.U32 R90, R90, 0x2, RZ ;  /* 0x000000025a5a7824 */ /* 0x000fe200078e00ff */
[C---:B------:R-:W-:Y:S01]  /*13d20*/  SHF.L.U64.HI R91, R92.reuse, 0x1, R91 ;  /* 0x000000015c5b7819 */ /* 0x040fe2000001025b */
[----:B------:R-:W-:Y:S01]  /*13d30*/  IMAD.SHL.U32 R92, R92, 0x2, RZ ;  /* 0x000000025c5c7824 */ /* 0x000fe200078e00ff */
[----:B------:R-:W-:Y:S02]  /*13d40*/  UIADD3.64 UR28, UPT, UPT, UR16, 0x2, URZ ;  /* 0x00000002101c7897 */ /* 0x000fe4000fffe0ff */
[----:B------:R-:W-:-:S02]  /*13d50*/  UIADD3.64 UR30, UPT, UPT, UR14, 0x100, URZ ;  /* 0x000001000e1e7897 */ /* 0x000fc4000fffe0ff */
[----:B------:R-:W-:Y:S02]  /*13d60*/  UIADD3.64 UR32, UPT, UPT, UR16, 0x4, URZ ;  /* 0x0000000410207897 */ /* 0x000fe4000fffe0ff */
[----:B------:R-:W-:Y:S02]  /*13d70*/  UIADD3.64 UR34, UPT, UPT, UR14, 0x380, URZ ;  /* 0x000003800e227897 */ /* 0x000fe4000fffe0ff */
[----:B------:R-:W-:Y:S02]  /*13d80*/  UIADD3.64 UR36, UPT, UPT, UR14, 0x400, URZ ;  /* 0x000004000e247897 */ /* 0x000fe4000fffe0ff */
[----:B------:R-:W-:Y:S02]  /*13d90*/  UIADD3.64 UR38, UPT, UPT, UR14, 0x480, URZ ;  /* 0x000004800e267897 */ /* 0x000fe4000fffe0ff */
[----:B------:R-:W-:Y:S01]  /*13da0*/  UIADD3.64 UR40, UPT, UPT, UR14, 0x500, URZ ;  /* 0x000005000e287897 */ /* 0x000fe2000fffe0ff */
[----:B------:R-:W-:Y:S01]  /*13db0*/  UMOV UR22, 0x1 ;  /* 0x0000000100167882 */ /* 0x000fe20000000000 */
[----:B------:R-:W-:Y:S01]  /*13dc0*/  UMOV UR5, URZ ;  /* 0x000000ff00057c82 */ /* 0x000fe20008000000 */
[----:B------:R-:W-:-:S09]  /*13dd0*/  UMOV UR13, 0x40004040 ;  /* 0x40004040000d7882 */ /* 0x000fd20000000000 */
.L_x_10:
[----:B-----5:R-:W-:Y:S04]  /*13de0*/  STL.64 [R1+0xa58], R6 ;  /* 0x000a580601007387 */ /* 0x020fe80000100a00 */
[----:B0-----:R0:W-:Y:S04]  /*13df0*/  STL.64 [R1+0xa50], R4 ;  /* 0x000a500401007387 */ /* 0x0011e80000100a00 */
[----:B------:R2:W-:Y:S01]  /*13e00*/  STL.64 [R1+0xa40], R2 ;  /* 0x000a400201007387 */ /* 0x0005e20000100a00 */
[-C--:B0-----:R-:W-:Y:S02]  /*13e10*/  IADD3 R4, P4, PT, R76, R92.reuse, RZ ;  /* 0x0000005c4c047210 */ /* 0x081fe40007f9e0ff */
[----:B--2---:R-:W-:-:S02]  /*13e20*/  IADD3 R3, P2, PT, R88, R92, RZ ;  /* 0x0000005c58037210 */ /* 0x004fc40007f5e0ff */
[----:B------:R-:W-:-:S03]  /*13e30*/  IADD3 R2, P3, PT, R86, R92, RZ ;  /* 0x0000005c56027210 */ /* 0x000fc60007f7e0ff */
[----:B------:R0:W-:Y:S04]  /*13e40*/  STL [R1+0x9ec], R3 ;  /* 0x0009ec0301007387 */ /* 0x0001e80000100800 */
[----:B------:R2:W-:Y:S04]  /*13e50*/  STL [R1+0x9f0], R2 ;  /* 0x0009f00201007387 */ /* 0x0005e80000100800 */
[----:B------:R3:W-:Y:S01]  /*13e60*/  STL [R1+0x9f4], R4 ;  /* 0x0009f40401007387 */ /* 0x0007e20000100800 */
[----:B0-----:R-:W-:Y:S01]  /*13e70*/  IADD3 R3, P5, PT, R74, R92, RZ ;  /* 0x0000005c4a037210 */ /* 0x001fe20007fbe0ff */
[----:B--2---:R-:W-:-:S04]  /*13e80*/  IMAD.X R2, R89, 0x1, R91, P2 ;  /* 0x0000000159027824 */ /* 0x004fc800010e065b */
[----:B------:R0:W-:Y:S01]  /*13e90*/  STL [R1+0x9f8], R3 ;  /* 0x0009f80301007387 */ /* 0x0001e20000100800 */
[----:B---3--:R-:W-:-:S03]  /*13ea0*/  IMAD.X R4, R87, 0x1, R91, P3 ;  /* 0x0000000157047824 */ /* 0x008fc600018e065b */
[----:B------:R2:W-:Y:S04]  /*13eb0*/  STL [R1+0x9cc], R2 ;  /* 0x0009cc0201007387 */ /* 0x0005e80000100800 */
[----:B------:R3:W-:Y:S01]  /*13ec0*/  STL [R1+0x9d0], R4 ;  /* 0x0009d00401007387 */ /* 0x0007e20000100800 */
[--C-:B0-----:R-:W-:Y:S02]  /*13ed0*/  IMAD.X R3, R77, 0x1, R91.reuse, P4 ;  /* 0x000000014d037824 */ /* 0x101fe400020e065b */
[----:B--2---:R-:W-:-:S03]  /*13ee0*/  IMAD.X R2, R75, 0x1, R91, P5 ;  /* 0x000000014b027824 */ /* 0x004fc600028e065b */
[----:B------:R0:W-:Y:S01]  /*13ef0*/  STL [R1+0x9d4], R3 ;  /* 0x0009d40301007387 */ /* 0x0001e20000100800 */
[----:B---3-5:R-:W-:-:S03]  /*13f00*/  IADD3 R4, P2, PT, R64, R92, RZ ;  /* 0x0000005c40047210 */ /* 0x028fc60007f5e0ff */
[----:B------:R2:W-:Y:S04]  /*13f10*/  STL [R1+0x9d8], R2 ;  /* 0x0009d80201007387 */ /* 0x0005e80000100800 */
[----:B------:R3:W-:Y:S01]  /*13f20*/  STL [R1+0x9fc], R4 ;  /* 0x0009fc0401007387 */ /* 0x0007e20000100800 */
[-C--:B0-----:R-:W-:Y:S02]  /*13f30*/  IADD3 R3, P3, PT, R62, R92.reuse, RZ ;  /* 0x0000005c3e037210 */ /* 0x081fe40007f7e0ff */
[----:B--2---:R-:W-:-:S03]  /*13f40*/  IADD3 R2, P4, PT, R52, R92, RZ ;  /* 0x0000005c34027210 */ /* 0x004fc60007f9e0ff */
[----:B------:R0:W-:Y:S01]  /*13f50*/  STL [R1+0xa00], R3 ;  /* 0x000a000301007387 */ /* 0x0001e20000100800 */
[----:B---3--:R-:W-:-:S03]  /*13f60*/  IADD3 R4, P5, PT, R50, R92, RZ ;  /* 0x0000005c32047210 */ /* 0x008fc60007fbe0ff */
[----:B------:R2:W-:Y:S04]  /*13f70*/  STL [R1+0xa04], R2 ;  /* 0x000a040201007387 */ /* 0x0005e80000100800 */
[----:B------:R3:W-:Y:S01]  /*13f80*/  STL [R1+0xa08], R4 ;  /* 0x000a080401007387 */ /* 0x0007e20000100800 */
[--C-:B0-----:R-:W-:Y:S02]  /*13f90*/  IMAD.X R3, R65, 0x1, R91.reuse, P2 ;  /* 0x0000000141037824 */ /* 0x101fe400010e065b */
[----:B--2---:R-:W-:-:S03]  /*13fa0*/  IMAD.X R2, R63, 0x1, R91, P3 ;  /* 0x000000013f027824 */ /* 0x004fc600018e065b */
[----:B------:R0:W-:Y:S01]  /*13fb0*/  STL [R1+0x9dc], R3 ;  /* 0x0009dc0301007387 */ /* 0x0001e20000100800 */
[----:B---3--:R-:W-:-:S03]  /*13fc0*/  IMAD.X R4, R53, 0x1, R91, P4 ;  /* 0x0000000135047824 */ /* 0x008fc600020e065b */
[----:B------:R2:W-:Y:S04]  /*13fd0*/  STL [R1+0x9e0], R2 ;  /* 0x0009e00201007387 */ /* 0x0005e80000100800 */
[----:B------:R3:W-:Y:S01]  /*13fe0*/  STL [R1+0x9e4], R4 ;  /* 0x0009e40401007387 */ /* 0x0007e20000100800 */
[----:B0-----:R-:W-:Y:S01]  /*13ff0*/  IMAD.X R3, R51, 0x1, R91, P5 ;  /* 0x0000000133037824 */ /* 0x001fe200028e065b */
[----:B--2---:R-:W-:-:S04]  /*14000*/  IADD3 R2, P2, PT, R40, R92, RZ ;  /* 0x0000005c28027210 */ /* 0x004fc80007f5e0ff */
[----:B------:R0:W-:Y:S01]  /*14010*/  STL [R1+0x9e8], R3 ;  /* 0x0009e80301007387 */ /* 0x0001e20000100800 */
[----:B---3--:R-:W-:-:S03]  /*14020*/  IADD3 R4, P3, PT, R38, R92, RZ ;  /* 0x0000005c26047210 */ /* 0x008fc60007f7e0ff */
[----:B------:R2:W-:Y:S01]  /*14030*/  STL [R1+0x420], R2 ;  /* 0x0004200201007387 */ /* 0x0005e20000100800 */
[----:B------:R-:W-:-:S03]  /*14040*/  IMAD.X R40, R41, 0x1, R91, P2 ;  /* 0x0000000129287824 */ /* 0x000fc600010e065b */
[----:B------:R3:W-:Y:S01]  /*14050*/  STL [R1+0x424], R4 ;  /* 0x0004240401007387 */ /* 0x0007e20000100800 */
[----:B------:R-:W-:Y:S01]  /*14060*/  IMAD.X R38, R39, 0x1, R91, P3 ;  /* 0x0000000127267824 */ /* 0x000fe200018e065b */
[-C--:B0-----:R-:W-:Y:S02]  /*14070*/  IADD3 R3, P4, PT, R30, R92.reuse, RZ ;  /* 0x0000005c1e037210 */ /* 0x081fe40007f9e0ff */
[----:B--2---:R-:W-:-:S03]  /*14080*/  IADD3 R2, P5, PT, R28, R92, RZ ;  /* 0x0000005c1c027210 */ /* 0x004fc60007fbe0ff */
[----:B------:R0:W-:Y:S01]  /*14090*/  STL [R1+0x428], R3 ;  /* 0x0004280301007387 */ /* 0x0001e20000100800 */
[--C-:B------:R-:W-:Y:S01]  /*140a0*/  IMAD.X R30, R31, 0x1, R91.reuse, P4 ;  /* 0x000000011f1e7824 */ /* 0x100fe200020e065b */
[----:B---3--:R-:W-:Y:S02]  /*140b0*/  IADD3 R4, P3, PT, R20, R92, RZ ;  /* 0x0000005c14047210 */ /* 0x008fe40007f7e0ff */
[----:B------:R-:W-:Y:S01]  /*140c0*/  STL [R1+0xa48], R40 ;  /* 0x000a482801007387 */ /* 0x000fe20000100800 */
[----:B------:R-:W-:-:S03]  /*140d0*/  IMAD.X R28, R29, 0x1, R91, P5 ;  /* 0x000000011d1c7824 */ /* 0x000fc600028e065b */
[----:B------:R2:W-:Y:S01]  /*140e0*/  STL [R1+0x42c], R2 ;  /* 0x00042c0201007387 */ /* 0x0005e20000100800 */
[--C-:B------:R-:W-:Y:S01]  /*140f0*/  IMAD.X R20, R21, 0x1, R91.reuse, P3 ;  /* 0x0000000115147824 */ /* 0x100fe200018e065b */
[-C--:B0-----:R-:W-:Y:S02]  /*14100*/  IADD3 R3, P4, PT, R14, R92.reuse, RZ ;  /* 0x0000005c0e037210 */ /* 0x081fe40007f9e0ff */
[----:B------:R-:W-:Y:S03]  /*14110*/  STL [R1+0xa60], R38 ;  /* 0x000a602601007387 */ /* 0x000fe60000100800 */
[----:B------:R-:W-:Y:S01]  /*14120*/  IMAD.X R14, R15, 0x1, R91, P4 ;  /* 0x000000010f0e7824 */ /* 0x000fe200020e065b */
[----:B------:R-:W-:Y:S01]  /*14130*/  STL [R1+0xa64], R30 ;  /* 0x000a641e01007387 */ /* 0x000fe20000100800 */
[----:B--2---:R-:W-:-:S03]  /*14140*/  IADD3 R2, P2, PT, R22, R92, RZ ;  /* 0x0000005c16027210 */ /* 0x004fc60007f5e0ff */
[----:B------:R-:W-:Y:S02]  /*14150*/  STL [R1+0xa68], R28 ;  /* 0x000a681c01007387 */ /* 0x000fe40000100800 */
[----:B------:R-:W-:Y:S02]  /*14160*/  IMAD.X R22, R23, 0x1, R91, P2 ;  /* 0x0000000117167824 */ /* 0x000fe400010e065b */
[----:B------:R0:W-:Y:S04]  /*14170*/  STL [R1+0x430], R2 ;  /* 0x0004300201007387 */ /* 0x0001e80000100800 */
[----:B------:R2:W-:Y:S04]  /*14180*/  STL [R1+0x434], R4 ;  /* 0x0004340401007387 */ /* 0x0005e80000100800 */
[----:B------:R3:W-:Y:S01]  /*14190*/  STL [R1+0x438], R3 ;  /* 0x0004380301007387 */ /* 0x0007e20000100800 */
[----:B0-----:R-:W-:-:S03]  /*141a0*/  IADD3 R2, P5, PT, R12, R92, RZ ;  /* 0x0000005c0c027210 */ /* 0x001fc60007fbe0ff */
[----:B------:R-:W-:Y:S01]  /*141b0*/  STL [R1+0xa6c], R22 ;  /* 0x000a6c1601007387 */ /* 0x000fe20000100800 */
[-C--:B--2---:R-:W-:Y:S01]  /*141c0*/  IADD3 R4, P3, PT, R82, R92.reuse, RZ ;  /* 0x0000005c52047210 */ /* 0x084fe20007f7e0ff */
[--C-:B------:R-:W-:Y:S02]  /*141d0*/  IMAD.X R12, R13, 0x1, R91.reuse, P5 ;  /* 0x000000010d0c7824 */ /* 0x100fe400028e065b */
[----:B------:R0:W-:Y:S01]  /*141e0*/  STL [R1+0x43c], R2 ;  /* 0x00043c0201007387 */ /* 0x0001e20000100800 */
[----:B---3--:R-:W-:Y:S01]  /*141f0*/  IADD3 R3, P4, PT, R72, R92, RZ ;  /* 0x0000005c48037210 */ /* 0x008fe20007f9e0ff */
[--C-:B------:R-:W-:Y:S02]  /*14200*/  IMAD.X R82, R83, 0x1, R91.reuse, P3 ;  /* 0x0000000153527824 */ /* 0x100fe400018e065b */
[----:B------:R-:W-:Y:S02]  /*14210*/  STL [R1+0xa70], R20 ;  /* 0x000a701401007387 */ /* 0x000fe40000100800 */
[----:B------:R-:W-:-:S02]  /*14220*/  IMAD.X R72, R73, 0x1, R91, P4 ;  /* 0x0000000149487824 */ /* 0x000fc400020e065b */
[----:B------:R-:W-:Y:S01]  /*14230*/  STL [R1+0xa74], R14 ;  /* 0x000a740e01007387 */ /* 0x000fe20000100800 */
[----:B0-----:R-:W-:-:S05]  /*14240*/  IADD3 R2, P2, PT, R84, R92, RZ ;  /* 0x0000005c54027210 */ /* 0x001fca0007f5e0ff */
[----:B------:R0:W-:Y:S01]  /*14250*/  STL [R1+0x440], R2 ;  /* 0x0004400201007387 */ /* 0x0001e20000100800 */
[----:B------:R-:W-:-:S03]  /*14260*/  IMAD.X R84, R85, 0x1, R91, P2 ;  /* 0x0000000155547824 */ /* 0x000fc600010e065b */
[----:B------:R2:W-:Y:S04]  /*14270*/  STL [R1+0x444], R4 ;  /* 0x0004440401007387 */ /* 0x0005e80000100800 */
[----:B------:R3:W-:Y:S01]  /*14280*/  STL [R1+0x448], R3 ;  /* 0x0004480301007387 */ /* 0x0007e20000100800 */
[-C--:B0-----:R-:W-:Y:S02]  /*14290*/  IADD3 R2, P5, PT, R70, R92.reuse, RZ ;  /* 0x0000005c46027210 */ /* 0x081fe40007fbe0ff */
[----:B--2---:R-:W-:-:S03]  /*142a0*/  IADD3 R4, P3, PT, R58, R92, RZ ;  /* 0x0000005c3a047210 */ /* 0x004fc60007f7e0ff */
[----:B------:R0:W-:Y:S01]  /*142b0*/  STL [R1+0x44c], R2 ;  /* 0x00044c0201007387 */ /* 0x0001e20000100800 */
[--C-:B------:R-:W-:Y:S01]  /*142c0*/  IMAD.X R70, R71, 0x1, R91.reuse, P5 ;  /* 0x0000000147467824 */ /* 0x100fe200028e065b */
[----:B---3--:R-:W-:Y:S01]  /*142d0*/  IADD3 R3, P4, PT, R48, R92, RZ ;  /* 0x0000005c30037210 */ /* 0x008fe20007f9e0ff */
[----:B------:R-:W-:-:S04]  /*142e0*/  IMAD.X R58, R59, 0x1, R91, P3 ;  /* 0x000000013b3a7824 */ /* 0x000fc800018e065b */
[----:B------:R-:W-:Y:S01]  /*142f0*/  IMAD.X R48, R49, 0x1, R91, P4 ;  /* 0x0000000131307824 */ /* 0x000fe200020e065b */
        /* <DEDUP_REMOVED lines=15> */
[----:B------:R-:W-:Y:S04]  /*143f0*/  STL [R1+0x968], R4 ;  /* 0x0009680401007387 */ /* 0x000fe80000100800 */
[----:B------:R2:W-:Y:S01]  /*14400*/  STL [R1+0x96c], R3 ;  /* 0x00096c0301007387 */ /* 0x0005e20000100800 */
[----:B0-----:R-:W-:-:S05]  /*14410*/  IADD3 R2, P5, PT, R24, R92, RZ ;  /* 0x0000005c18027210 */ /* 0x001fca0007fbe0ff */
[----:B------:R0:W-:Y:S01]  /*14420*/  STL [R1+0x970], R2 ;  /* 0x0009700201007387 */ /* 0x0001e20000100800 */
[----:B------:R-:W-:Y:S01]  /*14430*/  IMAD.X R24, R25, 0x1, R91, P5 ;  /* 0x0000000119187824 */ /* 0x000fe200028e065b */
[-C--:B--2---:R-:W-:Y:S02]  /*14440*/  IADD3 R3, P2, PT, R18, R92.reuse, RZ ;  /* 0x0000005c12037210 */ /* 0x084fe40007f5e0ff */
[----:B------:R-:W2:Y:S04]  /*14450*/  LDL.LU.64 R14, [R1] ;  /* 0x00000000010e7983 */ /* 0x000ea80000300a00 */
[----:B------:R3:W-:Y:S01]  /*14460*/  STL [R1+0x974], R3 ;  /* 0x0009740301007387 */ /* 0x0007e20000100800 */
[----:B0-----:R-:W-:-:S03]  /*14470*/  IADD3 R2, P3, PT, R16, R92, RZ ;  /* 0x0000005c10027210 */ /* 0x001fc60007f7e0ff */
[----:B------:R-:W4:Y:S04]  /*14480*/  LDL.LU.64 R6, [R1+0x8] ;  /* 0x0000080001067983 */ /* 0x000f280000300a00 */
[----:B------:R0:W-:Y:S04]  /*14490*/  STL [R1+0x978], R2 ;  /* 0x0009780201007387 */ /* 0x0001e80000100800 */
[----:B------:R-:W4:Y:S01]  /*144a0*/  LDL.LU.64 R4, [R1+0x10] ;  /* 0x0000100001047983 */ /* 0x000f220000300a00 */
[-C--:B---3--:R-:W-:Y:S01]  /*144b0*/  IADD3 R3, P4, PT, R10, R92.reuse, RZ ;  /* 0x0000005c0a037210 */ /* 0x088fe20007f9e0ff */
[----:B------:R-:W-:Y:S01]  /*144c0*/  IMAD.X R18, R19, 0x1, R91, P2 ;  /* 0x0000000113127824 */ /* 0x000fe200010e065b */
[----:B0-----:R-:W-:-:S03]  /*144d0*/  IADD3 R2, P5, PT, R8, R92, RZ ;  /* 0x0000005c08027210 */ /* 0x001fc60007fbe0ff */
[----:B------:R0:W-:Y:S01]  /*144e0*/  STL [R1+0x97c], R3 ;  /* 0x00097c0301007387 */ /* 0x0001e20000100800 */
[----:B------:R-:W-:-:S03]  /*144f0*/  IMAD.X R16, R17, 0x1, R91, P3 ;  /* 0x0000000111107824 */ /* 0x000fc600018e065b */
[----:B------:R3:W-:Y:S04]  /*14500*/  STL [R1+0x980], R2 ;  /* 0x0009800201007387 */ /* 0x0007e80000100800 */
[----:B------:R-:W4:Y:S01]  /*14510*/  LDL.LU.64 R30, [R1+0x18] ;  /* 0x00001800011e7983 */ /* 0x000f220000300a00 */
[-C--:B0-----:R-:W-:Y:S02]  /*14520*/  IADD3 R3, P2, PT, R80, R92.reuse, RZ ;  /* 0x0000005c50037210 */ /* 0x081fe40007f5e0ff */
[----:B---3--:R-:W-:-:S03]  /*14530*/  IADD3 R2, P3, PT, R78, R92, RZ ;  /* 0x0000005c4e027210 */ /* 0x008fc60007f7e0ff */
[----:B------:R-:W-:Y:S04]  /*14540*/  STL [R1+0x984], R3 ;  /* 0x0009840301007387 */ /* 0x000fe80000100800 */
[----:B------:R-:W3:Y:S04]  /*14550*/  LDL.LU.64 R22, [R1+0x20] ;  /* 0x0000200001167983 */ /* 0x000ee80000300a00 */
[----:B------:R0:W-:Y:S04]  /*14560*/  STL [R1+0x988], R2 ;  /* 0x0009880201007387 */ /* 0x0001e80000100800 */
[----:B------:R-:W3:Y:S04]  /*14570*/  LDL.LU.64 R20, [R1+0x28] ;  /* 0x0000280001147983 */ /* 0x000ee80000300a00 */
[----:B0-----:R-:W3:Y:S01]  /*14580*/  LDL.LU.64 R2, [R1+0x30] ;  /* 0x0000300001027983 */ /* 0x001ee20000300a00 */
[--C-:B------:R-:W-:Y:S01]  /*14590*/  IMAD.X R10, R11, 0x1, R91.reuse, P4 ;  /* 0x000000010b0a7824 */ /* 0x100fe200020e065b */
[-C--:B------:R-:W-:Y:S01]  /*145a0*/  IADD3 R11, P4, PT, R68, R92.reuse, RZ ;  /* 0x0000005c440b7210 */ /* 0x080fe20007f9e0ff */
[--C-:B------:R-:W-:Y:S01]  /*145b0*/  IMAD.X R9, R9, 0x1, R91.reuse, P5 ;  /* 0x0000000109097824 */ /* 0x100fe200028e065b */
[----:B------:R-:W-:Y:S01]  /*145c0*/  IADD3 R8, P5, PT, R66, R92, RZ ;  /* 0x0000005c42087210 */ /* 0x000fe20007fbe0ff */
[----:B------:R-:W-:-:S02]  /*145d0*/  IMAD.X R80, R81, 0x1, R91, P2 ;  /* 0x0000000151507824 */ /* 0x000fc400010e065b */
[----:B------:R0:W-:Y:S01]  /*145e0*/  STL [R1+0x98c], R11 ;  /* 0x00098c0b01007387 */ /* 0x0001e20000100800 */
[----:B------:R-:W-:-:S03]  /*145f0*/  IMAD.X R78, R79, 0x1, R91, P3 ;  /* 0x000000014f4e7824 */ /* 0x000fc600018e065b */
[----:B------:R1:W-:Y:S01]  /*14600*/  STL [R1+0x990], R8 ;  /* 0x0009900801007387 */ /* 0x0003e20000100800 */
[--C-:B------:R-:W-:Y:S01]  /*14610*/  IMAD.X R68, R69, 0x1, R91.reuse, P4 ;  /* 0x0000000145447824 */ /* 0x100fe200020e065b */
[-C--:B------:R-:W-:Y:S01]  /*14620*/  IADD3 R13, P3, PT, R54, R92.reuse, RZ ;  /* 0x0000005c360d7210 */ /* 0x080fe20007f7e0ff */
[----:B------:R-:W-:Y:S01]  /*14630*/  IMAD.X R66, R67, 0x1, R91, P5 ;  /* 0x0000000143427824 */ /* 0x000fe200028e065b */
[-C--:B0-----:R-:W-:Y:S02]  /*14640*/  IADD3 R11, P4, PT, R44, R92.reuse, RZ ;  /* 0x0000005c2c0b7210 */ /* 0x081fe40007f9e0ff */
[----:B-1----:R-:W-:-:S05]  /*14650*/  IADD3 R8, P2, PT, R56, R92, RZ ;  /* 0x0000005c38087210 */ /* 0x002fca0007f5e0ff */
[----:B------:R0:W-:Y:S01]  /*14660*/  STL [R1+0x994], R8 ;  /* 0x0009940801007387 */ /* 0x0001e20000100800 */
[----:B------:R-:W-:-:S03]  /*14670*/  IMAD.X R56, R57, 0x1, R91, P2 ;  /* 0x0000000139387824 */ /* 0x000fc600010e065b */
[----:B------:R-:W-:Y:S01]  /*14680*/  STL [R1+0x998], R13 ;  /* 0x0009980d01007387 */ /* 0x000fe20000100800 */
[--C-:B------:R-:W-:Y:S01]  /*14690*/  IMAD.X R54, R55, 0x1, R91.reuse, P3 ;  /* 0x0000000137367824 */ /* 0x100fe200018e065b */
[----:B0-----:R-:W-:Y:S02]  /*146a0*/  IADD3 R8, P5, PT, R42, R92, RZ ;  /* 0x0000005c2a087210 */ /* 0x001fe40007fbe0ff */
[----:B------:R0:W-:Y:S01]  /*146b0*/  STL [R1+0x99c], R11 ;  /* 0x00099c0b01007387 */ /* 0x0001e20000100800 */
[----:B------:R-:W-:-:S03]  /*146c0*/  IMAD.X R44, R45, 0x1, R91, P4 ;  /* 0x000000012d2c7824 */ /* 0x000fc600020e065b */
[----:B------:R4:W-:Y:S01]  /*146d0*/  STL [R1+0x9a0], R8 ;  /* 0x0009a00801007387 */ /* 0x0009e20000100800 */
[----:B------:R-:W-:Y:S01]  /*146e0*/  IMAD.X R42, R43, 0x1, R91, P5 ;  /* 0x000000012b2a7824 */ /* 0x000fe200028e065b */
[----:B0-----:R-:W-:-:S05]  /*146f0*/  IADD3 R11, P2, PT, R32, R92, RZ ;  /* 0x0000005c200b7210 */ /* 0x001fca0007f5e0ff */
[----:B------:R0:W-:Y:S01]  /*14700*/  STL [R1+0x9a4], R11 ;  /* 0x0009a40b01007387 */ /* 0x0001e20000100800 */
[----:B------:R-:W-:Y:S01]  /*14710*/  IMAD.X R32, R33, 0x1, R91, P2 ;  /* 0x0000000121207824 */ /* 0x000fe200010e065b */
[-C--:B--2---:R-:W-:Y:S02]  /*14720*/  IADD3 R13, P3, PT, R14, R92.reuse, RZ ;  /* 0x0000005c0e0d7210 */ /* 0x084fe40007f7e0ff */
[----:B----4-:R-:W-:-:S03]  /*14730*/  IADD3 R8, P4, PT, R6, R92, RZ ;  /* 0x0000005c06087210 */ /* 0x010fc60007f9e0ff */
[----:B------:R-:W-:Y:S04]  /*14740*/  STL [R1+0x9a8], R13 ;  /* 0x0009a80d01007387 */ /* 0x000fe80000100800 */
[----:B------:R1:W-:Y:S01]  /*14750*/  STL [R1+0x9ac], R8 ;  /* 0x0009ac0801007387 */ /* 0x0003e20000100800 */
[----:B0-----:R-:W-:Y:S01]  /*14760*/  IADD3 R11, P5, PT, R4, R92, RZ ;  /* 0x0000005c040b7210 */ /* 0x001fe20007fbe0ff */
[--C-:B------:R-:W-:Y:S02]  /*14770*/  IMAD.X R6, R7, 0x1, R91.reuse, P4 ;  /* 0x0000000107067824 */ /* 0x100fe400020e065b */
[--C-:B-1----:R-:W-:Y:S02]  /*14780*/  IMAD.X R8, R15, 0x1, R91.reuse, P3 ;  /* 0x000000010f087824 */ /* 0x102fe400018e065b */
[----:B------:R-:W-:Y:S01]  /*14790*/  STL [R1+0x9b0], R11 ;  /* 0x0009b00b01007387 */ /* 0x000fe20000100800 */
[----:B------:R-:W-:-:S03]  /*147a0*/  IMAD.X R4, R5, 0x1, R91, P5 ;  /* 0x0000000105047824 */ /* 0x000fc600028e065b */
[----:B------:R-:W2:Y:S04]  /*147b0*/  LDL.LU.64 R28, [R1+0x38] ;  /* 0x00003800011c7983 */ /* 0x000ea80000300a00 */
[----:B------:R-:W-:Y:S04]  /*147c0*/  STL [R1], R8 ;  /* 0x0000000801007387 */ /* 0x000fe80000100800 */
[----:B------:R0:W-:Y:S04]  /*147d0*/  STL [R1+0x8], R6 ;  /* 0x0000080601007387 */ /* 0x0001e80000100800 */
[----:B------:R-:W4:Y:S04]  /*147e0*/  LDL.LU.64 R14, [R1+0x40] ;  /* 0x00004000010e7983 */ /* 0x000f280000300a00 */
[----:B0-----:R-:W4:Y:S04]  /*147f0*/  LDL.LU.64 R6, [R1+0x48] ;  /* 0x0000480001067983 */ /* 0x001f280000300a00 */
[----:B------:R0:W-:Y:S04]  /*14800*/  STL [R1+0x10], R4 ;  /* 0x0000100401007387 */ /* 0x0001e80000100800 */
[----:B0-----:R-:W4:Y:S01]  /*14810*/  LDL.LU.64 R4, [R1+0x50] ;  /* 0x0000500001047983 */ /* 0x001f220000300a00 */
[----:B------:R-:W-:-:S02]  /*14820*/  IADD3 R8, P2, PT, R30, R92, RZ ;  /* 0x0000005c1e087210 */ /* 0x000fc40007f5e0ff */
[-C--:B---3--:R-:W-:Y:S02]  /*14830*/  IADD3 R13, P3, PT, R22, R92.reuse, RZ ;  /* 0x0000005c160d7210 */ /* 0x088fe40007f7e0ff */
[-C--:B------:R-:W-:Y:S01]  /*14840*/  IADD3 R11, P4, PT, R20, R92.reuse, RZ ;  /* 0x0000005c140b7210 */ /* 0x080fe20007f9e0ff */
[----:B------:R0:W-:Y:S04]  /*14850*/  STL [R1+0x9b4], R8 ;  /* 0x0009b40801007387 */ /* 0x0001e80000100800 */
[----:B------:R1:W-:Y:S01]  /*14860*/  STL [R1+0x9b8], R13 ;  /* 0x0009b80d01007387 */ /* 0x0003e20000100800 */
[----:B0-----:R-:W-:-:S03]  /*14870*/  IADD3 R8, P5, PT, R2, R92, RZ ;  /* 0x0000005c02087210 */ /* 0x001fc60007fbe0ff */
[----:B------:R0:W-:Y:S01]  /*14880*/  STL [R1+0x9bc], R11 ;  /* 0x0009bc0b01007387 */ /* 0x0001e20000100800 */
[----:B-1----:R-:W-:-:S03]  /*14890*/  IMAD.X R13, R31, 0x1, R91, P2 ;  /* 0x000000011f0d7824 */ /* 0x002fc600010e065b */
[----:B------:R1:W-:Y:S01]  /*148a0*/  STL [R1+0x9c0], R8 ;  /* 0x0009c00801007387 */ /* 0x0003e20000100800 */
[--C-:B------:R-:W-:Y:S02]  /*148b0*/  IMAD.X R2, R3, 0x1, R91.reuse, P5 ;  /* 0x0000000103027824 */ /* 0x100fe400028e065b */
[--C-:B0-----:R-:W-:Y:S01]  /*148c0*/  IMAD.X R11, R23, 0x1, R91.reuse, P3 ;  /* 0x00000001170b7824 */ /* 0x101fe200018e065b */
[----:B------:R-:W-:Y:S01]  /*148d0*/  STL [R1+0x18], R13 ;  /* 0x0000180d01007387 */ /* 0x000fe20000100800 */
[----:B-1----:R-:W-:-:S03]  /*148e0*/  IMAD.X R8, R21, 0x1, R91, P4 ;  /* 0x0000000115087824 */ /* 0x002fc600020e065b */
[----:B------:R-:W3:Y:S04]  /*148f0*/  LDL.LU.64 R30, [R1+0x58] ;  /* 0x00005800011e7983 */ /* 0x000ee80000300a00 */
[----:B------:R-:W-:Y:S04]  /*14900*/  STL [R1+0x40c], R11 ;  /* 0x00040c0b01007387 */ /* 0x000fe80000100800 */
[----:B------:R-:W-:Y:S04]  /*14910*/  STL [R1+0x28], R8 ;  /* 0x0000280801007387 */ /* 0x000fe80000100800 */
[----:B------:R-:W3:Y:S04]  /*14920*/  LDL.LU.64 R22, [R1+0x60] ;  /* 0x0000600001167983 */ /* 0x000ee80000300a00 */
[----:B------:R-:W3:Y:S04]  /*14930*/  LDL.LU.64 R20, [R1+0x68] ;  /* 0x0000680001147983 */ /* 0x000ee80000300a00 */
[----:B------:R0:W-:Y:S04]  /*14940*/  STL [R1+0x30], R2 ;  /* 0x0000300201007387 */ /* 0x0001e80000100800 */
[----:B0-----:R-:W3:Y:S01]  /*14950*/  LDL.LU.64 R2, [R1+0x70] ;  /* 0x0000700001027983 */ /* 0x001ee20000300a00 */
[----:B--2---:R-:W-:-:S05]  /*14960*/  IADD3 R13, P2, PT, R28, R92, RZ ;  /* 0x0000005c1c0d7210 */ /* 0x004fca0007f5e0ff */
[----:B------:R-:W-:Y:S01]  /*14970*/  STL [R1+0x9c4], R13 ;  /* 0x0009c40d01007387 */ /* 0x000fe20000100800 */
[-C--:B----4-:R-:W-:Y:S02]  /*14980*/  IADD3 R11, P3, PT, R14, R92.reuse, RZ ;  /* 0x0000005c0e0b7210 */ /* 0x090fe40007f7e0ff */
[----:B------:R-:W-:-:S03]  /*14990*/  IADD3 R8, P4, PT, R6, R92, RZ ;  /* 0x0000005c06087210 */ /* 0x000fc60007f9e0ff */
[----:B------:R0:W-:Y:S04]  /*149a0*/  STL [R1+0x9c8], R11 ;  /* 0x0009c80b01007387 */ /* 0x0001e80000100800 */
[----:B------:R1:W-:Y:S01]  /*149b0*/  STL [R1+0x418], R8 ;  /* 0x0004180801007387 */ /* 0x0003e20000100800 */
[--C-:B------:R-:W-:Y:S02]  /*149c0*/  IMAD.X R6, R7, 0x1, R91.reuse, P4 ;  /* 0x0000000107067824 */ /* 0x100fe400020e065b */
[--C-:B0-----:R-:W-:Y:S01]  /*149d0*/  IMAD.X R11, R29, 0x1, R91.reuse, P2 ;  /* 0x000000011d0b7824 */ /* 0x101fe200010e065b */
[----:B------:R-:W-:Y:S01]  /*149e0*/  IADD3 R13, P5, PT, R4, R92, RZ ;  /* 0x0000005c040d7210 */ /* 0x000fe20007fbe0ff */
[----:B-1----:R-:W-:-:S04]  /*149f0*/  IMAD.X R8, R15, 0x1, R91, P3 ;  /* 0x000000010f087824 */ /* 0x002fc800018e065b */
[----:B------:R-:W-:Y:S01]  /*14a00*/  STL [R1+0x41c], R13 ;  /* 0x00041c0d01007387 */ /* 0x000fe20000100800 */
[----:B------:R-:W-:-:S03]  /*14a10*/  IMAD.X R4, R5, 0x1, R91, P5 ;  /* 0x0000000105047824 */ /* 0x000fc600028e065b */
[----:B------:R-:W-:Y:S04]  /*14a20*/  STL [R1+0x410], R11 ;  /* 0x0004100b01007387 */ /* 0x000fe80000100800 */
[----:B------:R-:W2:Y:S04]  /*14a30*/  LDL.LU.64 R28, [R1+0x78] ;  /* 0x00007800011c7983 */ /* 0x000ea80000300a00 */
[----:B------:R-:W-:Y:S04]  /*14a40*/  STL [R1+0x414], R8 ;  /* 0x0004140801007387 */ /* 0x000fe80000100800 */
[----:B------:R0:W-:Y:S04]  /*14a50*/  STL [R1+0x48], R6 ;  /* 0x0000480601007387 */ /* 0x0001e80000100800 */
[----:B------:R-:W4:Y:S04]  /*14a60*/  LDL.LU.64 R14, [R1+0x80] ;  /* 0x00008000010e7983 */ /* 0x000f280000300a00 */
[----:B0-----:R-:W4:Y:S04]  /*14a70*/  LDL.LU.64 R6, [R1+0x88] ;  /* 0x0000880001067983 */ /* 0x001f280000300a00 */
[----:B------:R0:W-:Y:S04]  /*14a80*/  STL [R1+0x50], R4 ;  /* 0x0000500401007387 */ /* 0x0001e80000100800 */
[----:B0-----:R-:W4:Y:S01]  /*14a90*/  LDL.LU.64 R4, [R1+0x90] ;  /* 0x0000900001047983 */ /* 0x001f220000300a00 */
[----:B---3--:R-:W-:-:S02]  /*14aa0*/  IADD3 R8, P2, PT, R30, R92, RZ ;  /* 0x0000005c1e087210 */ /* 0x008fc40007f5e0ff */
[-C--:B------:R-:W-:Y:S02]  /*14ab0*/  IADD3 R13, P3, PT, R22, R92.reuse, RZ ;  /* 0x0000005c160d7210 */ /* 0x080fe40007f7e0ff */
        /* <DEDUP_REMOVED lines=42> */
[----:B------:R1:W-:Y:S04]  /*14d60*/  STL [R1+0x3c8], R13 ;  /* 0x0003c80d01007387 */ /* 0x0003e80000100800 */
[----:B------:R3:W-:Y:S01]  /*14d70*/  STL [R1+0x3cc], R11 ;  /* 0x0003cc0b01007387 */ /* 0x0007e20000100800 */
[----:B0-----:R-:W-:Y:S01]  /*14d80*/  IADD3 R8, P5, PT, R2, R92, RZ ;  /* 0x0000005c02087210 */ /* 0x001fe20007fbe0ff */
[----:B-1----:R-:W-:-:S04]  /*14d90*/  IMAD.X R13, R31, 0x1, R91, P2 ;  /* 0x000000011f0d7824 */ /* 0x002fc800010e065b */
[----:B------:R0:W-:Y:S01]  /*14da0*/  STL [R1+0x3d0], R8 ;  /* 0x0003d00801007387 */ /* 0x0001e20000100800 */
[--C-:B---3--:R-:W-:Y:S02]  /*14db0*/  IMAD.X R11, R23, 0x1, R91.reuse, P3 ;  /* 0x00000001170b7824 */ /* 0x108fe400018e065b */
[--C-:B------:R-:W-:Y:S01]  /*14dc0*/  IMAD.X R2, R3, 0x1, R91.reuse, P5 ;  /* 0x0000000103027824 */ /* 0x100fe200028e065b */
[----:B------:R-:W-:Y:S04]  /*14dd0*/  STL [R1+0x98], R13 ;  /* 0x0000980d01007387 */ /* 0x000fe80000100800 */
[----:B------:R-:W3:Y:S01]  /*14de0*/  LDL.LU.64 R30, [R1+0xd8] ;  /* 0x0000d800011e7983 */ /* 0x000ee20000300a00 */
[----:B0-----:R-:W-:-:S03]  /*14df0*/  IMAD.X R8, R21, 0x1, R91, P4 ;  /* 0x0000000115087824 */ /* 0x001fc600020e065b */
        /* <DEDUP_REMOVED lines=75> */
[----:B0-----:R-:W-:-:S03]  /*152b0*/  IMAD.X R11, R23, 0x1, R91, P3 ;  /* 0x00000001170b7824 */ /* 0x001fc600018e065b */
[----:B------:R-:W-:Y:S01]  /*152c0*/  STL [R1+0x354], R13 ;  /* 0x0003540d01007387 */ /* 0x000fe20000100800 */
[----:B-1----:R-:W-:-:S03]  /*152d0*/  IMAD.X R8, R21, 0x1, R91, P4 ;  /* 0x0000000115087824 */ /* 0x002fc600020e065b */
[----:B------:R-:W3:Y:S01]  /*152e0*/  LDL.LU.64 R30, [R1+0x158] ;  /* 0x00015800011e7983 */ /* 0x000ee20000300a00 */
[----:B------:R-:W-:-:S03]  /*152f0*/  IMAD.X R2, R3, 0x1, R91, P5 ;  /* 0x0000000103027824 */ /* 0x000fc600028e065b */
        /* <DEDUP_REMOVED lines=33> */
[----:B-1----:R-:W-:-:S02]  /*15510*/  IMAD.X R13, R31, 0x1, R91, P2 ;  /* 0x000000011f0d7824 */ /* 0x002fc400010e065b */
[--C-:B---3--:R-:W-:Y:S02]  /*15520*/  IMAD.X R8, R23, 0x1, R91.reuse, P3 ;  /* 0x0000000117087824 */ /* 0x108fe400018e065b */
[----:B------:R0:W-:Y:S04]  /*15530*/  STL [R1+0x170], R11 ;  /* 0x0001700b01007387 */ /* 0x0001e80000100800 */
[----:B------:R-:W-:Y:S04]  /*15540*/  STL [R1+0x2fc], R13 ;  /* 0x0002fc0d01007387 */ /* 0x000fe80000100800 */
[----:B------:R-:W3:Y:S01]  /*15550*/  LDL.LU.64 R22, [R1+0x198] ;  /* 0x0001980001167983 */ /* 0x000ee20000300a00 */
[----:B0-----:R-:W-:-:S03]  /*15560*/  IMAD.X R11, R21, 0x1, R91, P4 ;  /* 0x00000001150b7824 */ /* 0x001fc600020e065b */
[----:B------:R0:W-:Y:S04]  /*15570*/  STL [R1+0x300], R8 ;  /* 0x0003000801007387 */ /* 0x0001e80000100800 */
[----:B------:R4:W-:Y:S04]  /*15580*/  STL [R1+0xac], R11 ;  /* 0x0000ac0b01007387 */ /* 0x0009e80000100800 */
[----:B------:R-:W3:Y:S01]  /*15590*/  LDL.LU.64 R20, [R1+0x1a0] ;  /* 0x0001a00001147983 */ /* 0x000ee20000300a00 */
[----:B0-----:R-:W-:-:S03]  /*155a0*/  IMAD.X R8, R3, 0x1, R91, P5 ;  /* 0x0000000103087824 */ /* 0x001fc600028e065b */
[----:B------:R-:W3:Y:S04]  /*155b0*/  LDL.LU.64 R2, [R1+0x1a8] ;  /* 0x0001a80001027983 */ /* 0x000ee80000300a00 */
[----:B------:R0:W-:Y:S04]  /*155c0*/  STL [R1+0xb8], R8 ;  /* 0x0000b80801007387 */ /* 0x0001e80000100800 */
[----:B------:R-:W3:Y:S01]  /*155d0*/  LDL.LU.64 R38, [R1+0x1b0] ;  /* 0x0001b00001267983 */ /* 0x000ee20000300a00 */
[----:B--2---:R-:W-:-:S05]  /*155e0*/  IADD3 R13, P2, PT, R28, R92, RZ ;  /* 0x0000005c1c0d7210 */ /* 0x004fca0007f5e0ff */
[----:B------:R-:W-:Y:S01]  /*155f0*/  STL [R1+0x178], R13 ;  /* 0x0001780d01007387 */ /* 0x000fe20000100800 */
[-C--:B----4-:R-:W-:Y:S02]  /*15600*/  IADD3 R11, P3, PT, R14, R92.reuse, RZ ;  /* 0x0000005c0e0b7210 */ /* 0x090fe40007f7e0ff */
[----:B0-----:R-:W-:-:S03]  /*15610*/  IADD3 R8, P4, PT, R6, R92, RZ ;  /* 0x0000005c06087210 */ /* 0x001fc60007f9e0ff */
        /* <DEDUP_REMOVED lines=9> */
[----:B------:R-:W-:Y:S04]  /*156b0*/  STL [R1+0xc0], R8 ;  /* 0x0000c00801007387 */ /* 0x000fe80000100800 */
[----:B------:R-:W2:Y:S04]  /*156c0*/  LDL.LU.64 R30, [R1+0x1b8] ;  /* 0x0001b800011e7983 */ /* 0x000ea80000300a00 */
[----:B------:R0:W-:Y:S04]  /*156d0*/  STL [R1+0xc4], R6 ;  /* 0x0000c40601007387 */ /* 0x0001e80000100800 */
[----:B------:R-:W4:Y:S04]  /*156e0*/  LDL.LU.64 R14, [R1+0x1c0] ;  /* 0x0001c000010e7983 */ /* 0x000f280000300a00 */
[----:B------:R1:W-:Y:S04]  /*156f0*/  STL [R1+0xc8], R4 ;  /* 0x0000c80401007387 */ /* 0x0003e80000100800 */
[----:B0-----:R-:W4:Y:S04]  /*15700*/  LDL.LU.64 R6, [R1+0x1c8] ;  /* 0x0001c80001067983 */ /* 0x001f280000300a00 */
[----:B-1----:R-:W4:Y:S01]  /*15710*/  LDL.LU.64 R4, [R1+0x1d0] ;  /* 0x0001d00001047983 */ /* 0x002f220000300a00 */
[----:B---3--:R-:W-:-:S02]  /*15720*/  IADD3 R13, P2, PT, R22, R92, RZ ;  /* 0x0000005c160d7210 */ /* 0x008fc40007f5e0ff */
[----:B------:R-:W-:-:S03]  /*15730*/  IADD3 R11, P3, PT, R20, R92, RZ ;  /* 0x0000005c140b7210 */ /* 0x000fc60007f7e0ff */
[----:B------:R0:W-:Y:S01]  /*15740*/  STL [R1+0x198], R13 ;  /* 0x0001980d01007387 */ /* 0x0001e20000100800 */
[----:B------:R-:W-:-:S03]  /*15750*/  IADD3 R8, P4, PT, R2, R92, RZ ;  /* 0x0000005c02087210 */ /* 0x000fc60007f9e0ff */
[----:B------:R1:W-:Y:S01]  /*15760*/  STL [R1+0x2f4], R11 ;  /* 0x0002f40b01007387 */ /* 0x0003e20000100800 */
[----:B0-----:R-:W-:-:S03]  /*15770*/  IADD3 R13, P5, PT, R38, R92, RZ ;  /* 0x0000005c260d7210 */ /* 0x001fc60007fbe0ff */
[----:B------:R0:W-:Y:S01]  /*15780*/  STL [R1+0x1a8], R8 ;  /* 0x0001a80801007387 */ /* 0x0001e20000100800 */
[----:B-1----:R-:W-:-:S03]  /*15790*/  IMAD.X R11, R23, 0x1, R91, P2 ;  /* 0x00000001170b7824 */ /* 0x002fc600010e065b */
[----:B------:R-:W-:Y:S04]  /*157a0*/  STL [R1+0x1b0], R13 ;  /* 0x0001b00d01007387 */ /* 0x000fe80000100800 */
[----:B------:R-:W3:Y:S01]  /*157b0*/  LDL.LU.64 R28, [R1+0x1d8] ;  /* 0x0001d800011c7983 */ /* 0x000ee20000300a00 */
[----:B0-----:R-:W-:-:S03]  /*157c0*/  IMAD.X R8, R21, 0x1, R91, P3 ;  /* 0x0000000115087824 */ /* 0x001fc600018e065b */
[----:B------:R-:W-:Y:S01]  /*157d0*/  STL [R1+0xcc], R11 ;  /* 0x0000cc0b01007387 */ /* 0x000fe20000100800 */
[----:B------:R-:W-:-:S03]  /*157e0*/  IMAD.X R51, R3, 0x1, R91, P4 ;  /* 0x0000000103337824 */ /* 0x000fc600020e065b */
[----:B------:R-:W3:Y:S04]  /*157f0*/  LDL.LU.64 R22, [R1+0x1e0] ;  /* 0x0001e00001167983 */ /* 0x000ee80000300a00 */
[----:B------:R2:W-:Y:S04]  /*15800*/  STL [R1+0xd0], R8 ;  /* 0x0000d00801007387 */ /* 0x0005e80000100800 */
[----:B------:R-:W3:Y:S04]  /*15810*/  LDL.LU.64 R20, [R1+0x1e8] ;  /* 0x0001e80001147983 */ /* 0x000ee80000300a00 */
[----:B------:R-:W3:Y:S01]  /*15820*/  LDL.LU.64 R2, [R1+0x1f0] ;  /* 0x0001f00001027983 */ /* 0x000ee20000300a00 */
[----:B------:R-:W-:Y:S01]  /*15830*/  IMAD.X R52, R39, 0x1, R91, P5 ;  /* 0x0000000127347824 */ /* 0x000fe200028e065b */
[----:B--2---:R-:W-:-:S05]  /*15840*/  IADD3 R8, P2, PT, R30, R92, RZ ;  /* 0x0000005c1e087210 */ /* 0x004fca0007f5e0ff */
[----:B------:R0:W-:Y:S01]  /*15850*/  STL [R1+0xd4], R8 ;  /* 0x0000d40801007387 */ /* 0x0001e20000100800 */
[-C--:B----4-:R-:W-:Y:S01]  /*15860*/  IADD3 R13, P3, PT, R14, R92.reuse, RZ ;  /* 0x0000005c0e0d7210 */ /* 0x090fe20007f7e0ff */
[----:B------:R-:W-:Y:S01]  /*15870*/  IMAD.X R53, R31, 0x1, R91, P2 ;  /* 0x000000011f357824 */ /* 0x000fe200010e065b */
[----:B------:R-:W-:-:S03]  /*15880*/  IADD3 R11, P4, PT, R6, R92, RZ ;  /* 0x0000005c060b7210 */ /* 0x000fc60007f9e0ff */
[----:B------:R-:W-:Y:S01]  /*15890*/  STL [R1+0xd8], R13 ;  /* 0x0000d80d01007387 */ /* 0x000fe20000100800 */
[----:B0-----:R-:W-:-:S03]  /*158a0*/  IADD3 R8, P5, PT, R4, R92, RZ ;  /* 0x0000005c04087210 */ /* 0x001fc60007fbe0ff */
[----:B------:R-:W-:Y:S04]  /*158b0*/  STL [R1+0xdc], R11 ;  /* 0x0000dc0b01007387 */ /* 0x000fe80000100800 */
[----:B------:R3:W-:Y:S01]  /*158c0*/  STL [R1+0xe0], R8 ;  /* 0x0000e00801007387 */ /* 0x0007e20000100800 */
[----:B------:R-:W-:-:S03]  /*158d0*/  IMAD.X R62, R15, 0x1, R91, P3 ;  /* 0x000000010f3e7824 */ /* 0x000fc600018e065b */
[----:B------:R-:W2:Y:S01]  /*158e0*/  LDL.LU.64 R30, [R1+0x1f8] ;  /* 0x0001f800011e7983 */ /* 0x000ea20000300a00 */
[--C-:B------:R-:W-:Y:S02]  /*158f0*/  IMAD.X R63, R7, 0x1, R91.reuse, P4 ;  /* 0x00000001073f7824 */ /* 0x100fe400020e065b */
[----:B------:R-:W-:Y:S01]  /*15900*/  IMAD.X R64, R5, 0x1, R91, P5 ;  /* 0x0000000105407824 */ /* 0x000fe200028e065b */
[----:B------:R-:W4:Y:S04]  /*15910*/  LDL.LU.64 R14, [R1+0x200] ;  /* 0x00020000010e7983 */ /* 0x000f280000300a00 */
[----:B------:R-:W4:Y:S04]  /*15920*/  LDL.LU.64 R6, [R1+0x208] ;  /* 0x0002080001067983 */ /* 0x000f280000300a00 */
[----:B------:R-:W4:Y:S01]  /*15930*/  LDL.LU.64 R4, [R1+0x210] ;  /* 0x0002100001047983 */ /* 0x000f220000300a00 */
[----:B---3--:R-:W-:-:S05]  /*15940*/  IADD3 R8, P2, PT, R28, R92, RZ ;  /* 0x0000005c1c087210 */ /* 0x008fca0007f5e0ff */
[----:B------:R0:W-:Y:S01]  /*15950*/  STL [R1+0xe4], R8 ;  /* 0x0000e40801007387 */ /* 0x0001e20000100800 */
[-C--:B------:R-:W-:Y:S01]  /*15960*/  IADD3 R13, P3, PT, R22, R92.reuse, RZ ;  /* 0x0000005c160d7210 */ /* 0x080fe20007f7e0ff */
[----:B------:R-:W-:Y:S01]  /*15970*/  IMAD.X R65, R29, 0x1, R91, P2 ;  /* 0x000000011d417824 */ /* 0x000fe200010e065b */
[----:B------:R-:W-:-:S03]  /*15980*/  IADD3 R11, P4, PT, R20, R92, RZ ;  /* 0x0000005c140b7210 */ /* 0x000fc60007f9e0ff */
[----:B------:R-:W-:Y:S01]  /*15990*/  STL [R1+0xe8], R13 ;  /* 0x0000e80d01007387 */ /* 0x000fe20000100800 */
[----:B0-----:R-:W-:-:S03]  /*159a0*/  IADD3 R8, P5, PT, R2, R92, RZ ;  /* 0x0000005c02087210 */ /* 0x001fc60007fbe0ff */
[----:B------:R-:W-:Y:S01]  /*159b0*/  STL [R1+0xec], R11 ;  /* 0x0000ec0b01007387 */ /* 0x000fe20000100800 */
[----:B------:R-:W-:-:S03]  /*159c0*/  IMAD.X R74, R23, 0x1, R91, P3 ;  /* 0x00000001174a7824 */ /* 0x000fc600018e065b */
[----:B------:R2:W-:Y:S01]  /*159d0*/  STL [R1+0xf0], R8 ;  /* 0x0000f00801007387 */ /* 0x0005e20000100800 */
[----:B------:R-:W-:-:S03]  /*159e0*/  IMAD.X R75, R21, 0x1, R91, P4 ;  /* 0x00000001154b7824 */ /* 0x000fc600020e065b */
[----:B------:R-:W3:Y:S01]  /*159f0*/  LDL.LU.64 R28, [R1+0x218] ;  /* 0x00021800011c7983 */ /* 0x000ee20000300a00 */
[----:B------:R-:W-:-:S03]  /*15a00*/  IMAD.X R76, R3, 0x1, R91, P5 ;  /* 0x00000001034c7824 */ /* 0x000fc600028e065b */
[----:B------:R-:W3:Y:S04]  /*15a10*/  LDL.LU.64 R22, [R1+0x220] ;  /* 0x0002200001167983 */ /* 0x000ee80000300a00 */
[----:B------:R-:W3:Y:S04]  /*15a20*/  LDL.LU.64 R20, [R1+0x228] ;  /* 0x0002280001147983 */ /* 0x000ee80000300a00 */
[----:B------:R-:W3:Y:S01]  /*15a30*/  LDL.LU.64 R2, [R1+0x230] ;  /* 0x0002300001027983 */ /* 0x000ee20000300a00 */
[-C--:B--2---:R-:W-:Y:S02]  /*15a40*/  IADD3 R8, P2, PT, R30, R92.reuse, RZ ;  /* 0x0000005c1e087210 */ /* 0x084fe40007f5e0ff */
[----:B----4-:R-:W-:-:S03]  /*15a50*/  IADD3 R13, P3, PT, R14, R92, RZ ;  /* 0x0000005c0e0d7210 */ /* 0x010fc60007f7e0ff */
[----:B------:R0:W-:Y:S01]  /*15a60*/  STL [R1+0xf4], R8 ;  /* 0x0000f40801007387 */ /* 0x0001e20000100800 */
[----:B------:R-:W-:-:S03]  /*15a70*/  IADD3 R11, P4, PT, R6, R92, RZ ;  /* 0x0000005c060b7210 */ /* 0x000fc60007f9e0ff */
[----:B------:R-:W-:Y:S01]  /*15a80*/  STL [R1+0xf8], R13 ;  /* 0x0000f80d01007387 */ /* 0x000fe20000100800 */
[----:B0-----:R-:W-:-:S03]  /*15a90*/  IADD3 R8, P5, PT, R4, R92, RZ ;  /* 0x0000005c04087210 */ /* 0x001fc60007fbe0ff */
[----:B------:R-:W-:Y:S01]  /*15aa0*/  STL [R1+0xfc], R11 ;  /* 0x0000fc0b01007387 */ /* 0x000fe20000100800 */
[----:B------:R-:W-:-:S03]  /*15ab0*/  IMAD.X R87, R7, 0x1, R91, P4 ;  /* 0x0000000107577824 */ /* 0x000fc600020e065b */
[----:B------:R3:W-:Y:S01]  /*15ac0*/  STL [R1+0x100], R8 ;  /* 0x0001000801007387 */ /* 0x0007e20000100800 */
[----:B------:R-:W-:-:S03]  /*15ad0*/  IMAD.X R88, R5, 0x1, R91, P5 ;  /* 0x0000000105587824 */ /* 0x000fc600028e065b */
[----:B------:R-:W2:Y:S01]  /*15ae0*/  LDL.LU.64 R6, [R1+0x238] ;  /* 0x0002380001067983 */ /* 0x000ea20000300a00 */
[----:B------:R-:W-:-:S03]  /*15af0*/  IMAD.X R86, R15, 0x1, R91, P3 ;  /* 0x000000010f567824 */ /* 0x000fc600018e065b */
[----:B------:R-:W4:Y:S04]  /*15b00*/  LDL.LU.64 R4, [R1+0x240] ;  /* 0x0002400001047983 */ /* 0x000f280000300a00 */
[----:B------:R-:W4:Y:S04]  /*15b10*/  LDL.LU.64 R14, [R1+0x248] ;  /* 0x00024800010e7983 */ /* 0x000f280000300a00 */
[----:B------:R-:W4:Y:S01]  /*15b20*/  LDL.LU.64 R40, [R1+0x250] ;  /* 0x0002500001287983 */ /* 0x000f220000300a00 */
[----:B------:R-:W-:Y:S01]  /*15b30*/  IMAD.X R77, R31, 0x1, R91, P2 ;  /* 0x000000011f4d7824 */ /* 0x000fe200010e065b */
[----:B---3--:R-:W-:-:S02]  /*15b40*/  IADD3 R8, P2, PT, R28, R92, RZ ;  /* 0x0000005c1c087210 */ /* 0x008fc40007f5e0ff */
[----:B------:R-:W-:-:S03]  /*15b50*/  IADD3 R13, P3, PT, R22, R92, RZ ;  /* 0x0000005c160d7210 */ /* 0x000fc60007f7e0ff */
[----:B------:R0:W-:Y:S01]  /*15b60*/  STL [R1+0x104], R8 ;  /* 0x0001040801007387 */ /* 0x0001e20000100800 */
[----:B------:R-:W-:-:S03]  /*15b70*/  IADD3 R11, P4, PT, R20, R92, RZ ;  /* 0x0000005c140b7210 */ /* 0x000fc60007f9e0ff */
[----:B------:R-:W-:Y:S01]  /*15b80*/  STL [R1+0x108], R13 ;  /* 0x0001080d01007387 */ /* 0x000fe20000100800 */
[----:B0-----:R-:W-:-:S03]  /*15b90*/  IADD3 R8, P5, PT, R2, R92, RZ ;  /* 0x0000005c02087210 */ /* 0x001fc60007fbe0ff */
[----:B------:R0:W-:Y:S04]  /*15ba0*/  STL [R1+0x10c], R11 ;  /* 0x00010c0b01007387 */ /* 0x0001e80000100800 */
[----:B------:R1:W-:Y:S01]  /*15bb0*/  STL [R1+0x110], R8 ;  /* 0x0001100801007387 */ /* 0x0003e20000100800 */
[--C-:B0-----:R-:W-:Y:S02]  /*15bc0*/  IMAD.X R11, R23, 0x1, R91.reuse, P3 ;  /* 0x00000001170b7824 */ /* 0x101fe400018e065b */
[----:B-1----:R-:W-:-:S03]  /*15bd0*/  IMAD.X R8, R21, 0x1, R91, P4 ;  /* 0x0000000115087824 */ /* 0x002fc600020e065b */
[----:B------:R-:W-:Y:S04]  /*15be0*/  STL [R1+0x20], R11 ;  /* 0x0000200b01007387 */ /* 0x000fe80000100800 */
[----:B------:R-:W3:Y:S04]  /*15bf0*/  LDL.LU.64 R20, [R1+0x258] ;  /* 0x0002580001147983 */ /* 0x000ee80000300a00 */
[----:B------:R-:W-:Y:S04]  /*15c00*/  STL [R1+0x24], R8 ;  /* 0x0000240801007387 */ /* 0x000fe80000100800 */
[----:B------:R-:W3:Y:S01]  /*15c10*/  LDL.LU.64 R22, [R1+0x260] ;  /* 0x0002600001167983 */ /* 0x000ee20000300a00 */
[----:B------:R-:W-:-:S02]  /*15c20*/  IMAD.X R2, R3, 0x1, R91, P5 ;  /* 0x0000000103027824 */ /* 0x000fc400028e065b */
[----:B------:R-:W-:-:S03]  /*15c30*/  IMAD.X R89, R29, 0x1, R91, P2 ;  /* 0x000000011d597824 */ /* 0x000fc600010e065b */
[----:B------:R0:W-:Y:S04]  /*15c40*/  STL [R1+0x38], R2 ;  /* 0x0000380201007387 */ /* 0x0001e80000100800 */
[----:B0-----:R-:W3:Y:S04]  /*15c50*/  LDL.LU.64 R2, [R1+0x268] ;  /* 0x0002680001027983 */ /* 0x001ee80000300a00 */
[----:B------:R-:W3:Y:S01]  /*15c60*/  LDL.LU.64 R28, [R1+0x270] ;  /* 0x00027000011c7983 */ /* 0x000ee20000300a00 */
[-C--:B--2---:R-:W-:Y:S02]  /*15c70*/  IADD3 R8, P2, PT, R6, R92.reuse, RZ ;  /* 0x0000005c06087210 */ /* 0x084fe40007f5e0ff */
[----:B----4-:R-:W-:-:S03]  /*15c80*/  IADD3 R13, P3, PT, R4, R92, RZ ;  /* 0x0000005c040d7210 */ /* 0x010fc60007f7e0ff */
[----:B------:R0:W-:Y:S01]  /*15c90*/  STL [R1+0x114], R8 ;  /* 0x0001140801007387 */ /* 0x0001e20000100800 */
[-C--:B------:R-:W-:Y:S01]  /*15ca0*/  IADD3 R11, P4, PT, R14, R92.reuse, RZ ;  /* 0x0000005c0e0b7210 */ /* 0x080fe20007f9e0ff */
[--C-:B------:R-:W-:Y:S02]  /*15cb0*/  IMAD.X R6, R7, 0x1, R91.reuse, P2 ;  /* 0x0000000107067824 */ /* 0x100fe400010e065b */
[----:B------:R-:W-:Y:S01]  /*15cc0*/  STL [R1+0x118], R13 ;  /* 0x0001180d01007387 */ /* 0x000fe20000100800 */
[--C-:B------:R-:W-:Y:S01]  /*15cd0*/  IMAD.X R4, R5, 0x1, R91.reuse, P3 ;  /* 0x0000000105047824 */ /* 0x100fe200018e065b */
[----:B0-----:R-:W-:Y:S02]  /*15ce0*/  IADD3 R8, P5, PT, R40, R92, RZ ;  /* 0x0000005c28087210 */ /* 0x001fe40007fbe0ff */
        /* <DEDUP_REMOVED lines=8> */
[----:B------:R-:W-:-:S02]  /*15d70*/  IMAD.X R13, R15, 0x1, R91, P4 ;  /* 0x000000010f0d7824 */ /* 0x000fc400020e065b */
[----:B------:R-:W-:Y:S01]  /*15d80*/  IMAD.X R8, R41, 0x1, R91, P5 ;  /* 0x0000000129087824 */ /* 0x000fe200028e065b */
[----:B------:R0:W5:Y:S04]  /*15d90*/  LDL.LU R14, [R1+0xa74] ;  /* 0x000a7400010e7983 */ /* 0x0001680000300800 */
[----:B------:R1:W-:Y:S01]  /*15da0*/  STL [R1+0x44], R13 ;  /* 0x0000440d01007387 */ /* 0x0003e20000100800 */
[----:B---3--:R-:W-:-:S03]  /*15db0*/  IADD3 R11, P2, PT, R20, R92, RZ ;  /* 0x0000005c140b7210 */ /* 0x008fc60007f5e0ff */
[----:B------:R3:W-:Y:S01]  /*15dc0*/  STL [R1+0x70], R8 ;  /* 0x0000700801007387 */ /* 0x0007e20000100800 */
[----:B-1----:R-:W-:-:S03]  /*15dd0*/  IADD3 R13, P3, PT, R22, R92, RZ ;  /* 0x0000005c160d7210 */ /* 0x002fc60007f7e0ff */
[----:B------:R1:W-:Y:S04]  /*15de0*/  STL [R1+0x124], R11 ;  /* 0x0001240b01007387 */ /* 0x0003e80000100800 */
[----:B------:R-:W-:Y:S04]  /*15df0*/  STL [R1+0x150], R13 ;  /* 0x0001500d01007387 */ /* 0x000fe80000100800 */
[----:B------:R-:W4:Y:S01]  /*15e00*/  LDL.LU.64 R40, [R1+0x298] ;  /* 0x0002980001287983 */ /* 0x000f220000300a00 */
[-C--:B---3--:R-:W-:Y:S02]  /*15e10*/  IADD3 R8, P4, PT, R2, R92.reuse, RZ ;  /* 0x0000005c02087210 */ /* 0x088fe40007f9e0ff */
[----:B-1----:R-:W-:-:S03]  /*15e20*/  IADD3 R11, P5, PT, R28, R92, RZ ;  /* 0x0000005c1c0b7210 */ /* 0x002fc60007fbe0ff */
[----:B------:R1:W-:Y:S04]  /*15e30*/  STL [R1+0x154], R8 ;  /* 0x0001540801007387 */ /* 0x0003e80000100800 */
[----:B------:R3:W-:Y:S04]  /*15e40*/  STL [R1+0x158], R11 ;  /* 0x0001580b01007387 */ /* 0x0007e80000100800 */
[----:B------:R0:W5:Y:S01]  /*15e50*/  LDL.LU R20, [R1+0xa70] ;  /* 0x000a700001147983 */ /* 0x0001620000300800 */
[----:B-1----:R-:W-:-:S03]  /*15e60*/  IMAD.X R8, R21, 0x1, R91, P2 ;  /* 0x0000000115087824 */ /* 0x002fc600010e065b */
[----:B------:R0:W5:Y:S01]  /*15e70*/  LDL.LU R22, [R1+0xa6c] ;  /* 0x000a6c0001167983 */ /* 0x0001620000300800 */
[----:B---3--:R-:W-:-:S03]  /*15e80*/  IMAD.X R11, R23, 0x1, R91, P3 ;  /* 0x00000001170b7824 */ /* 0x008fc600018e065b */
[----:B------:R1:W-:Y:S01]  /*15e90*/  STL [R1+0x74], R8 ;  /* 0x0000740801007387 */ /* 0x0003e20000100800 */
[--C-:B------:R-:W-:Y:S02]  /*15ea0*/  IMAD.X R13, R29, 0x1, R91.reuse, P5 ;  /* 0x000000011d0d7824 */ /* 0x100fe400028e065b */
[----:B-1----:R-:W-:Y:S02]  /*15eb0*/  IMAD.X R8, R3, 0x1, R91, P4 ;  /* 0x0000000103087824 */ /* 0x002fe400020e065b */
[----:B------:R-:W3:Y:S04]  /*15ec0*/  LDL.LU.64 R2, [R1+0x2a0] ;  /* 0x0002a00001027983 */ /* 0x000ee80000300a00 */
[----:B------:R-:W-:Y:S04]  /*15ed0*/  STL [R1+0x78], R11 ;  /* 0x0000780b01007387 */ /* 0x000fe80000100800 */
[----:B------:R2:W-:Y:S04]  /*15ee0*/  STL [R1+0x7c], R8 ;  /* 0x00007c0801007387 */ /* 0x0005e80000100800 */
[----:B------:R0:W5:Y:S04]  /*15ef0*/  LDL.LU R28, [R1+0xa68] ;  /* 0x000a6800011c7983 */ /* 0x0001680000300800 */
[----:B------:R1:W-:Y:S01]  /*15f00*/  STL [R1+0x80], R13 ;  /* 0x0000800d01007387 */ /* 0x0003e20000100800 */
[----:B--2---:R-:W-:-:S05]  /*15f10*/  IADD3 R8, P2, PT, R30, R92, RZ ;  /* 0x0000005c1e087210 */ /* 0x004fca0007f5e0ff */
[----:B------:R2:W-:Y:S01]  /*15f20*/  STL [R1+0x15c], R8 ;  /* 0x00015c0801007387 */ /* 0x0005e20000100800 */
[-C--:B----4-:R-:W-:Y:S02]  /*15f30*/  IADD3 R11, P3, PT, R38, R92.reuse, RZ ;  /* 0x0000005c260b7210 */ /* 0x090fe40007f7e0ff */
[----:B-1----:R-:W-:-:S03]  /*15f40*/  IADD3 R13, P4, PT, R6, R92, RZ ;  /* 0x0000005c060d7210 */ /* 0x002fc60007f9e0ff */
[----:B------:R1:W-:Y:S01]  /*15f50*/  STL [R1+0x160], R11 ;  /* 0x0001600b01007387 */ /* 0x0003e20000100800 */
[----:B--2---:R-:W-:-:S03]  /*15f60*/  IADD3 R8, P5, PT, R4, R92, RZ ;  /* 0x0000005c04087210 */ /* 0x004fc60007fbe0ff */
[----:B------:R-:W-:Y:S01]  /*15f70*/  STL [R1+0x164], R13 ;  /* 0x0001640d01007387 */ /* 0x000fe20000100800 */
[----:B-1----:R-:W-:-:S03]  /*15f80*/  IMAD.X R11, R31, 0x1, R91, P2 ;  /* 0x000000011f0b7824 */ /* 0x002fc600010e065b */
[----:B------:R0:W5:Y:S04]  /*15f90*/  LDL.LU R30, [R1+0xa64] ;  /* 0x000a6400011e7983 */ /* 0x0001680000300800 */
[----:B------:R1:W-:Y:S04]  /*15fa0*/  STL [R1+0x1a0], R8 ;  /* 0x0001a00801007387 */ /* 0x0003e80000100800 */
[----:B------:R0:W5:Y:S04]  /*15fb0*/  LDL.LU R38, [R1+0xa60] ;  /* 0x000a600001267983 */ /* 0x0001680000300800 */
[----:B------:R2:W-:Y:S01]  /*15fc0*/  STL [R1+0x84], R11 ;  /* 0x0000840b01007387 */ /* 0x0005e20000100800 */
[----:B-1----:R-:W-:-:S02]  /*15fd0*/  IMAD.X R8, R39, 0x1, R91, P3 ;  /* 0x0000000127087824 */ /* 0x002fc400018e065b */
[--C-:B--2---:R-:W-:Y:S02]  /*15fe0*/  IMAD.X R11, R7, 0x1, R91.reuse, P4 ;  /* 0x00000001070b7824 */ /* 0x104fe400020e065b */
[----:B------:R-:W2:Y:S04]  /*15ff0*/  LDL.LU.64 R6, [R1+0xa58] ;  /* 0x000a580001067983 */ /* 0x000ea80000300a00 */
[----:B------:R1:W-:Y:S02]  /*16000*/  STL [R1+0xa0], R8 ;  /* 0x0000a00801007387 */ /* 0x0003e40000100800 */
[----:B-1----:R-:W-:Y:S02]  /*16010*/  IMAD.X R8, R5, 0x1, R91, P5 ;  /* 0x0000000105087824 */ /* 0x002fe400028e065b */
[----:B------:R-:W4:Y:S04]  /*16020*/  LDL.LU.64 R4, [R1+0xa50] ;  /* 0x000a500001047983 */ /* 0x000f280000300a00 */
[----:B------:R-:W-:Y:S04]  /*16030*/  STL [R1+0xa4], R11 ;  /* 0x0000a40b01007387 */ /* 0x000fe80000100800 */
[----:B------:R-:W4:Y:S04]  /*16040*/  LDL.LU R23, [R1+0x55c] ;  /* 0x00055c0001177983 */ /* 0x000f280000300800 */
[----:B------:R-:W4:Y:S04]  /*16050*/  LDL.LU R13, [R1+0x574] ;  /* 0x00057400010d7983 */ /* 0x000f280000300800 */
[----:B------:R1:W-:Y:S04]  /*16060*/  STL [R1+0xa8], R8 ;  /* 0x0000a80801007387 */ /* 0x0003e80000100800 */
[----:B------:R-:W4:Y:S04]  /*16070*/  LDL.LU R21, [R1+0x954] ;  /* 0x0009540001157983 */ /* 0x000f280000300800 */
[----:B------:R-:W4:Y:S01]  /*16080*/  LDL.LU R19, [R1+0x94c] ;  /* 0x00094c0001137983 */ /* 0x000f220000300800 */
[----:B-1----:R-:W-:-:S05]  /*16090*/  IADD3 R8, P2, PT, R40, R92, RZ ;  /* 0x0000005c28087210 */ /* 0x002fca0007f5e0ff */
[----:B------:R3:W-:Y:S04]  /*160a0*/  STL [R1+0x1a4], R8 ;  /* 0x0001a40801007387 */ /* 0x0007e80000100800 */
[----:B------:R-:W4:Y:S04]  /*160b0*/  LDL.LU R11, [R1+0x56c] ;  /* 0x00056c00010b7983 */ /* 0x000f280000300800 */
[----:B------:R-:W4:Y:S01]  /*160c0*/  LDL.LU R17, [R1+0x558] ;  /* 0x0005580001117983 */ /* 0x000f220000300800 */
[----:B---3--:R-:W-:-:S03]  /*160d0*/  IADD3 R8, P3, PT, R2, R92, RZ ;  /* 0x0000005c02087210 */ /* 0x008fc60007f7e0ff */
[----:B------:R-:W3:Y:S04]  /*160e0*/  LDL.LU R15, [R1+0x744] ;  /* 0x00074400010f7983 */ /* 0x000ee80000300800 */
[----:B------:R1:W-:Y:S04]  /*160f0*/  STL [R1+0x2a0], R8 ;  /* 0x0002a00801007387 */ /* 0x0003e80000100800 */
[----:B-1----:R-:W3:Y:S01]  /*16100*/  LDL.LU R8, [R1+0x570] ;  /* 0x0005700001087983 */ /* 0x002ee20000300800 */
[----:B--2---:R-:W-:-:S05]  /*16110*/  IADD3 R25, P4, PT, R6, R92, RZ ;  /* 0x0000005c06197210 */ /* 0x004fca0007f9e0ff */
[----:B------:R-:W-:Y:S04]  /*16120*/  STL [R1+0x2a8], R25 ;  /* 0x0002a81901007387 */ /* 0x000fe80000100800 */
[----:B------:R0:W5:Y:S01]  /*16130*/  LDL.LU R40, [R1+0xa48] ;  /* 0x000a480001287983 */ /* 0x0001620000300800 */
[----:B----4-:R-:W-:-:S05]  /*16140*/  IADD3 R6, P5, PT, R4, R92, RZ ;  /* 0x0000005c04067210 */ /* 0x010fca0007fbe0ff */
[----:B------:R1:W-:Y:S02]  /*16150*/  STL [R1+0x2ac], R6 ;  /* 0x0002ac0601007387 */ /* 0x0003e40000100800 */
[--C-:B-1----:R-:W-:Y:S02]  /*16160*/  IMAD.X R6, R3, 0x1, R91.reuse, P3 ;  /* 0x0000000103067824 */ /* 0x102fe400018e065b */
[----:B------:R-:W2:Y:S01]  /*16170*/  LDL.LU.64 R2, [R1+0xa40] ;  /* 0x000a400001027983 */ /* 0x000ea20000300a00 */
[-C--:B------:R-:W-:Y:S01]  /*16180*/  IADD3 R13, P6, PT, R13, R90.reuse, RZ ;  /* 0x0000005a0d0d7210 */ /* 0x080fe20007fde0ff */
[--C-:B------:R-:W-:Y:S01]  /*16190*/  IMAD.X R5, R5, 0x1, R91.reuse, P5 ;  /* 0x0000000105057824 */ /* 0x100fe200028e065b */
[-C--:B------:R-:W-:Y:S01]  /*161a0*/  IADD3 R23, P5, PT, R23, R90.reuse, RZ ;  /* 0x0000005a17177210 */ /* 0x080fe20007fbe0ff */
[--C-:B------:R-:W-:Y:S02]  /*161b0*/  IMAD.X R7, R7, 0x1, R91.reuse, P4 ;  /* 0x0000000107077824 */ /* 0x100fe400020e065b */
[----:B------:R1:W-:Y:S01]  /*161c0*/  STL [R1+0x574], R13 ;  /* 0x0005740d01007387 */ /* 0x0003e20000100800 */
[----:B------:R-:W-:Y:S01]  /*161d0*/  IMAD.X R4, R41, 0x1, R91, P2 ;  /* 0x0000000129047824 */ /* 0x000fe200010e065b */
[----:B------:R-:W-:-:S02]  /*161e0*/  IADD3 R21, P2, PT, R21, R90, RZ ;  /* 0x0000005a15157210 */ /* 0x000fc40007f5e0ff */
[----:B-1----:R-:W4:Y:S01]  /*161f0*/  LDL.LU R13, [R1+0x944] ;  /* 0x00094400010d7983 */ /* 0x002f220000300800 */
[----:B------:R-:W-:-:S03]  /*16200*/  IADD3 R11, P4, PT, R11, R90, RZ ;  /* 0x0000005a0b0b7210 */ /* 0x000fc60007f9e0ff */
[----:B------:R-:W-:Y:S04]  /*16210*/  STL [R1+0x55c], R23 ;  /* 0x00055c1701007387 */ /* 0x000fe80000100800 */
[----:B------:R1:W-:Y:S04]  /*16220*/  STL [R1+0x56c], R11 ;  /* 0x00056c0b01007387 */ /* 0x0003e80000100800 */
[----:B------:R-:W-:Y:S04]  /*16230*/  STL [R1+0x954], R21 ;  /* 0x0009541501007387 */ /* 0x000fe80000100800 */
[----:B-1----:R-:W4:Y:S01]  /*16240*/  LDL.LU R11, [R1+0x950] ;  /* 0x00095000010b7983 */ /* 0x002f220000300800 */
[----:B------:R-:W-:-:S05]  /*16250*/  IADD3 R19, P3, PT, R19, R90, RZ ;  /* 0x0000005a13137210 */ /* 0x000fca0007f7e0ff */
[----:B------:R-:W-:Y:S04]  /*16260*/  STL [R1+0x94c], R19 ;  /* 0x00094c1301007387 */ /* 0x000fe80000100800 */
[----:B------:R-:W4:Y:S01]  /*16270*/  LDL.LU R71, [R1+0x93c] ;  /* 0x00093c0001477983 */ /* 0x000f220000300800 */
[--C-:B--2---:R-:W-:Y:S01]  /*16280*/  IMAD.X R17, R17, 0x1, R3.reuse, P5 ;  /* 0x0000000111117824 */ /* 0x104fe200028e0603 */
[----:B---3--:R-:W-:Y:S01]  /*16290*/  IADD3 R15, P5, PT, R15, R90, RZ ;  /* 0x0000005a0f0f7210 */ /* 0x008fe20007fbe0ff */
[----:B------:R-:W-:-:S03]  /*162a0*/  IMAD.X R8, R8, 0x1, R3, P6 ;  /* 0x0000000108087824 */ /* 0x000fc600030e0603 */
[----:B------:R-:W-:Y:S04]  /*162b0*/  STL [R1+0x558], R17 ;  /* 0x0005581101007387 */ /* 0x000fe80000100800 */
[----:B------:R-:W2:Y:S04]  /*162c0*/  LDL.LU R69, [R1+0x948] ;  /* 0x0009480001457983 */ /* 0x000ea80000300800 */
[----:B------:R-:W-:Y:S04]  /*162d0*/  STL [R1+0x744], R15 ;  /* 0x0007440f01007387 */ /* 0x000fe80000100800 */
[----:B------:R-:W3:Y:S04]  /*162e0*/  LDL.LU R67, [R1+0x564] ;  /* 0x0005640001437983 */ /* 0x000ee80000300800 */
[----:B------:R1:W-:Y:S04]  /*162f0*/  STL [R1+0x570], R8 ;  /* 0x0005700801007387 */ /* 0x0003e80000100800 */
        /* <DEDUP_REMOVED lines=18> */
[----:B------:R-:W3:Y:S01]  /*16420*/  LDL.LU R23, [R1+0x728] ;  /* 0x0007280001177983 */ /* 0x000ee20000300800 */
[----:B----4-:R-:W-:-:S03]  /*16430*/  IADD3 R13, P6, PT, R13, R90, RZ ;  /* 0x0000005a0d0d7210 */ /* 0x010fc60007fde0ff */
[----:B-1----:R-:W4:Y:S04]  /*16440*/  LDL.LU R8, [R1+0x914] ;  /* 0x0009140001087983 */ /* 0x002f280000300800 */
[----:B------:R-:W4:Y:S04]  /*16450*/  LDL.LU R21, [R1+0x920] ;  /* 0x0009200001157983 */ /* 0x000f280000300800 */
[----:B------:R-:W4:Y:S04]  /*16460*/  LDL.LU R19, [R1+0x90c] ;  /* 0x00090c0001137983 */ /* 0x000f280000300800 */
[----:B------:R1:W-:Y:S01]  /*16470*/  STL [R1+0x944], R13 ;  /* 0x0009440d01007387 */ /* 0x0003e20000100800 */
[----:B------:R-:W-:-:S03]  /*16480*/  IMAD.X R11, R11, 0x1, R3, P2 ;  /* 0x000000010b0b7824 */ /* 0x000fc600010e0603 */
[----:B-1----:R-:W4:Y:S04]  /*16490*/  LDL.LU R13, [R1+0x918] ;  /* 0x00091800010d7983 */ /* 0x002f280000300800 */
[----:B------:R-:W4:Y:S04]  /*164a0*/  LDL.LU R17, [R1+0x714] ;  /* 0x0007140001117983 */ /* 0x000f280000300800 */
[----:B------:R-:W4:Y:S04]  /*164b0*/  LDL.LU R15, [R1+0x720] ;  /* 0x00072000010f7983 */ /* 0x000f280000300800 */
[----:B------:R1:W-:Y:S04]  /*164c0*/  STL [R1+0x950], R11 ;  /* 0x0009500b01007387 */ /* 0x0003e80000100800 */
[----:B-1----:R-:W4:Y:S01]  /*164d0*/  LDL.LU R11, [R1+0x70c] ;  /* 0x00070c00010b7983 */ /* 0x002f220000300800 */
[----:B------:R-:W-:-:S05]  /*164e0*/  IADD3 R71, P2, PT, R71, R90, RZ ;  /* 0x0000005a47477210 */ /* 0x000fca0007f5e0ff */
[----:B------:R-:W-:Y:S01]  /*164f0*/  STL [R1+0x93c], R71 ;  /* 0x00093c4701007387 */ /* 0x000fe20000100800 */
[----:B--2---:R-:W-:Y:S01]  /*16500*/  IMAD.X R69, R69, 0x1, R3, P3 ;  /* 0x0000000145457824 */ /* 0x004fe200018e0603 */
[----:B---3--:R-:W-:-:S04]  /*16510*/  IADD3 R67, P3, PT, R67, R90, RZ ;  /* 0x0000005a43437210 */ /* 0x008fc80007f7e0ff */
[----:B------:R-:W-:Y:S01]  /*16520*/  STL [R1+0x948], R69 ;  /* 0x0009484501007387 */ /* 0x000fe20000100800 */
[----:B------:R-:W-:-:S03]  /*16530*/  IMAD.X R61, R61, 0x1, R3, P4 ;  /* 0x000000013d3d7824 */ /* 0x000fc600020e0603 */
[----:B------:R-:W-:Y:S01]  /*16540*/  STL [R1+0x564], R67 ;  /* 0x0005644301007387 */ /* 0x000fe20000100800 */
[----:B------:R-:W-:-:S03]  /*16550*/  IADD3 R59, P4, PT, R59, R90, RZ ;  /* 0x0000005a3b3b7210 */ /* 0x000fc60007f9e0ff */
        /* <DEDUP_REMOVED lines=31> */
[-C--:B------:R-:W-:Y:S01]  /*16750*/  IADD3 R25, P2, PT, R25, R90.reuse, RZ ;  /* 0x0000005a19197210 */ /* 0x080fe20007f5e0ff */
[--C-:B------:R-:W-:Y:S01]  /*16760*/  IMAD.X R23, R23, 0x1, R3.reuse, P3 ;  /* 0x0000000117177824 */ /* 0x100fe200018e0603 */
[----:B----4-:R-:W-:Y:S01]  /*16770*/  IADD3 R8, P3, PT, R8, R90, RZ ;  /* 0x0000005a08087210 */ /* 0x010fe20007f7e0ff */
[----:B------:R-:W-:Y:S04]  /*16780*/  STL [R1+0x730], R27 ;  /* 0x0007301b01007387 */ /* 0x000fe80000100800 */
[----:B------:R1:W-:Y:S04]  /*16790*/  STL [R1+0x914], R8 ;  /* 0x0009140801007387 */ /* 0x0003e80000100800 */
[----:B------:R-:W-:Y:S01]  /*167a0*/  STL [R1+0x71c], R25 ;  /* 0x00071c1901007387 */ /* 0x000fe20000100800 */
[----:B------:R-:W-:-:S03]  /*167b0*/  IMAD.X R21, R21, 0x1, R3, P4 ;  /* 0x0000000115157824 */ /* 0x000fc600020e0603 */
[----:B-1----:R-:W2:Y:S01]  /*167c0*/  LDL.LU R8, [R1+0x718] ;  /* 0x0007180001087983 */ /* 0x002ea20000300800 */
[-C--:B------:R-:W-:Y:S01]  /*167d0*/  IADD3 R19, P4, PT, R19, R90.reuse, RZ ;  /* 0x0000005a13137210 */ /* 0x080fe20007f9e0ff */
[----:B------:R-:W-:Y:S02]  /*167e0*/  IMAD.X R13, R13, 0x1, R3, P5 ;  /* 0x000000010d0d7824 */ /* 0x000fe400028e0603 */
[----:B------:R-:W-:Y:S01]  /*167f0*/  STL [R1+0x728], R23 ;  /* 0x0007281701007387 */ /* 0x000fe20000100800 */
[----:B------:R-:W-:-:S03]  /*16800*/  IADD3 R17, P5, PT, R17, R90, RZ ;  /* 0x0000005a11117210 */ /* 0x000fc60007fbe0ff */
[----:B------:R1:W-:Y:S01]  /*16810*/  STL [R1+0x918], R13 ;  /* 0x0009180d01007387 */ /* 0x0003e20000100800 */
[----:B------:R-:W-:-:S03]  /*16820*/  IMAD.X R15, R15, 0x1, R3, P6 ;  /* 0x000000010f0f7824 */ /* 0x000fc600030e0603 */
[----:B------:R-:W-:Y:S04]  /*16830*/  STL [R1+0x920], R21 ;  /* 0x0009201501007387 */ /* 0x000fe80000100800 */
[----:B-1----:R-:W3:Y:S04]  /*16840*/  LDL.LU R13, [R1+0x904] ;  /* 0x00090400010d7983 */ /* 0x002ee80000300800 */
[----:B------:R-:W-:Y:S01]  /*16850*/  STL [R1+0x90c], R19 ;  /* 0x00090c1301007387 */ /* 0x000fe20000100800 */
[----:B------:R-:W-:-:S03]  /*16860*/  IADD3 R11, P6, PT, R11, R90, RZ ;  /* 0x0000005a0b0b7210 */ /* 0x000fc60007fde0ff */
[----:B------:R-:W4:Y:S04]  /*16870*/  LDL.LU R71, [R1+0x910] ;  /* 0x0009100001477983 */ /* 0x000f280000300800 */
[----:B------:R-:W-:Y:S04]  /*16880*/  STL [R1+0x714], R17 ;  /* 0x0007141101007387 */ /* 0x000fe80000100800 */
[----:B------:R-:W4:Y:S04]  /*16890*/  LDL.LU R69, [R1+0x8fc] ;  /* 0x0008fc0001457983 */ /* 0x000f280000300800 */
[----:B------:R-:W-:Y:S04]  /*168a0*/  STL [R1+0x720], R15 ;  /* 0x0007200f01007387 */ /* 0x000fe80000100800 */
[----:B------:R-:W4:Y:S04]  /*168b0*/  LDL.LU R67, [R1+0x908] ;  /* 0x0009080001437983 */ /* 0x000f280000300800 */
[----:B------:R1:W-:Y:S04]  /*168c0*/  STL [R1+0x70c], R11 ;  /* 0x00070c0b01007387 */ /* 0x0003e80000100800 */
        /* <DEDUP_REMOVED lines=19> */
[----:B-1----:R-:W4:Y:S04]  /*16a00*/  LDL.LU R11, [R1+0x6e8] ;  /* 0x0006e800010b7983 */ /* 0x002f280000300800 */
[----:B------:R-:W4:Y:S04]  /*16a10*/  LDL.LU R21, [R1+0x8d4] ;  /* 0x0008d40001157983 */ /* 0x000f280000300800 */
[----:B------:R-:W4:Y:S01]  /*16a20*/  LDL.LU R19, [R1+0x8e0] ;  /* 0x0008e00001137983 */ /* 0x000f220000300800 */
[----:B--2---:R-:W-:-:S05]  /*16a30*/  IMAD.X R8, R8, 0x1, R3, P2 ;  /* 0x0000000108087824 */ /* 0x004fca00010e0603 */
[----:B------:R1:W-:Y:S04]  /*16a40*/  STL [R1+0x718], R8 ;  /* 0x0007180801007387 */ /* 0x0003e80000100800 */
[----:B-1----:R-:W2:Y:S04]  /*16a50*/  LDL.LU R8, [R1+0x8cc] ;  /* 0x0008cc0001087983 */ /* 0x002ea80000300800 */
[----:B------:R-:W2:Y:S01]  /*16a60*/  LDL.LU R17, [R1+0x8d8] ;  /* 0x0008d80001117983 */ /* 0x000ea20000300800 */
[----:B---3--:R-:W-:-:S03]  /*16a70*/  IADD3 R13, P2, PT, R13, R90, RZ ;  /* 0x0000005a0d0d7210 */ /* 0x008fc60007f5e0ff */
[----:B------:R-:W3:Y:S04]  /*16a80*/  LDL.LU R15, [R1+0x6d4] ;  /* 0x0006d400010f7983 */ /* 0x000ee80000300800 */
[----:B------:R1:W-:Y:S01]  /*16a90*/  STL [R1+0x904], R13 ;  /* 0x0009040d01007387 */ /* 0x0003e20000100800 */
[----:B----4-:R-:W-:-:S03]  /*16aa0*/  IMAD.X R71, R71, 0x1, R3, P3 ;  /* 0x0000000147477824 */ /* 0x010fc600018e0603 */
[----:B-1----:R-:W4:Y:S01]  /*16ab0*/  LDL.LU R13, [R1+0x6e0] ;  /* 0x0006e000010d7983 */ /* 0x002f220000300800 */
        /* <DEDUP_REMOVED lines=40> */
[----:B------:R-:W-:-:S05]  /*16d40*/  IMAD.X R11, R11, 0x1, R3, P4 ;  /* 0x000000010b0b7824 */ /* 0x000fca00020e0603 */
[----:B------:R1:W-:Y:S04]  /*16d50*/  STL [R1+0x6e8], R11 ;  /* 0x0006e80b01007387 */ /* 0x0003e80000100800 */
[----:B------:R-:W-:Y:S04]  /*16d60*/  STL [R1+0x6f0], R25 ;  /* 0x0006f01901007387 */ /* 0x000fe80000100800 */
[----:B-1----:R-:W4:Y:S01]  /*16d70*/  LDL.LU R11, [R1+0x6cc] ;  /* 0x0006cc00010b7983 */ /* 0x002f220000300800 */
[-C--:B------:R-:W-:Y:S01]  /*16d80*/  IADD3 R23, P3, PT, R23, R90.reuse, RZ ;  /* 0x0000005a17177210 */ /* 0x080fe20007f7e0ff */
[----:B------:R-:W-:Y:S01]  /*16d90*/  IMAD.X R19, R19, 0x1, R3, P5 ;  /* 0x0000000113137824 */ /* 0x000fe200028e0603 */
[----:B------:R-:W-:-:S03]  /*16da0*/  IADD3 R21, P4, PT, R21, R90, RZ ;  /* 0x0000005a15157210 */ /* 0x000fc60007f9e0ff */
[----:B------:R-:W-:Y:S01]  /*16db0*/  STL [R1+0x6dc], R23 ;  /* 0x0006dc1701007387 */ /* 0x000fe20000100800 */
[----:B--2---:R-:W-:Y:S01]  /*16dc0*/  IADD3 R8, P5, PT, R8, R90, RZ ;  /* 0x0000005a08087210 */ /* 0x004fe20007fbe0ff */
[----:B------:R-:W-:-:S04]  /*16dd0*/  IMAD.X R17, R17, 0x1, R3, P6 ;  /* 0x0000000111117824 */ /* 0x000fc800030e0603 */
[----:B------:R1:W-:Y:S01]  /*16de0*/  STL [R1+0x8cc], R8 ;  /* 0x0008cc0801007387 */ /* 0x0003e20000100800 */
[----:B---3--:R-:W-:-:S03]  /*16df0*/  IADD3 R15, P6, PT, R15, R90, RZ ;  /* 0x0000005a0f0f7210 */ /* 0x008fc60007fde0ff */
[----:B------:R-:W-:Y:S04]  /*16e00*/  STL [R1+0x8d4], R21 ;  /* 0x0008d41501007387 */ /* 0x000fe80000100800 */
[----:B-1----:R-:W2:Y:S04]  /*16e10*/  LDL.LU R8, [R1+0x6d8] ;  /* 0x0006d80001087983 */ /* 0x002ea80000300800 */
[----:B------:R-:W-:Y:S01]  /*16e20*/  STL [R1+0x8e0], R19 ;  /* 0x0008e01301007387 */ /* 0x000fe20000100800 */
[----:B----4-:R-:W-:-:S03]  /*16e30*/  IMAD.X R13, R13, 0x1, R3, P2 ;  /* 0x000000010d0d7824 */ /* 0x010fc600010e0603 */
[----:B------:R-:W3:Y:S04]  /*16e40*/  LDL.LU R71, [R1+0x8c4] ;  /* 0x0008c40001477983 */ /* 0x000ee80000300800 */
        /* <DEDUP_REMOVED lines=25> */
[----:B------:R-:W4:Y:S01]  /*16fe0*/  LDL.LU R21, [R1+0x6a8] ;  /* 0x0006a80001157983 */ /* 0x000f220000300800 */
[----:B------:R-:W-:-:S03]  /*16ff0*/  IADD3 R11, P2, PT, R11, R90, RZ ;  /* 0x0000005a0b0b7210 */ /* 0x000fc60007f5e0ff */
[----:B------:R-:W4:Y:S04]  /*17000*/  LDL.LU R19, [R1+0x894] ;  /* 0x0008940001137983 */ /* 0x000f280000300800 */
[----:B------:R1:W-:Y:S04]  /*17010*/  STL [R1+0x6cc], R11 ;  /* 0x0006cc0b01007387 */ /* 0x0003e80000100800 */
[----:B-1----:R-:W4:Y:S04]  /*17020*/  LDL.LU R11, [R1+0x8a0] ;  /* 0x0008a000010b7983 */ /* 0x002f280000300800 */
[----:B------:R-:W4:Y:S04]  /*17030*/  LDL.LU R17, [R1+0x88c] ;  /* 0x00088c0001117983 */ /* 0x000f280000300800 */
[----:B------:R-:W4:Y:S01]  /*17040*/  LDL.LU R15, [R1+0x898] ;  /* 0x00089800010f7983 */ /* 0x000f220000300800 */
[----:B--2---:R-:W-:-:S05]  /*17050*/  IMAD.X R8, R8, 0x1, R3, P3 ;  /* 0x0000000108087824 */ /* 0x004fca00018e0603 */
[----:B------:R1:W-:Y:S01]  /*17060*/  STL [R1+0x6d8], R8 ;  /* 0x0006d80801007387 */ /* 0x0003e20000100800 */
[----:B---3--:R-:W-:-:S03]  /*17070*/  IADD3 R71, P3, PT, R71, R90, RZ ;  /* 0x0000005a47477210 */ /* 0x008fc60007f7e0ff */
[----:B-1----:R-:W2:Y:S01]  /*17080*/  LDL.LU R8, [R1+0x694] ;  /* 0x0006940001087983 */ /* 0x002ea20000300800 */
[----:B----4-:R-:W-:-:S03]  /*17090*/  IMAD.X R69, R69, 0x1, R3, P4 ;  /* 0x0000000145457824 */ /* 0x010fc600020e0603 */
        /* <DEDUP_REMOVED lines=39> */
[----:B------:R-:W-:Y:S01]  /*17310*/  IADD3 R13, P4, PT, R13, R90, RZ ;  /* 0x0000005a0d0d7210 */ /* 0x000fe20007f9e0ff */
[----:B------:R-:W-:Y:S04]  /*17320*/  STL [R1+0x8a8], R27 ;  /* 0x0008a81b01007387 */ /* 0x000fe80000100800 */
[----:B------:R1:W-:Y:S04]  /*17330*/  STL [R1+0x69c], R13 ;  /* 0x00069c0d01007387 */ /* 0x0003e80000100800 */
[----:B------:R-:W-:Y:S01]  /*17340*/  STL [R1+0x6a4], R25 ;  /* 0x0006a41901007387 */ /* 0x000fe20000100800 */
[----:B------:R-:W-:-:S03]  /*17350*/  IMAD.X R21, R21, 0x1, R3, P5 ;  /* 0x0000000115157824 */ /* 0x000fc600028e0603 */
[----:B-1----:R-:W3:Y:S01]  /*17360*/  LDL.LU R13, [R1+0x6a0] ;  /* 0x0006a000010d7983 */ /* 0x002ee20000300800 */
[----:B------:R-:W-:-:S03]  /*17370*/  IMAD.X R11, R11, 0x1, R3, P6 ;  /* 0x000000010b0b7824 */ /* 0x000fc600030e0603 */
[----:B------:R-:W-:Y:S04]  /*17380*/  STL [R1+0x6b0], R23 ;  /* 0x0006b01701007387 */ /* 0x000fe80000100800 */
[----:B------:R1:W-:Y:S04]  /*17390*/  STL [R1+0x8a0], R11 ;  /* 0x0008a00b01007387 */ /* 0x0003e80000100800 */
[----:B------:R-:W-:Y:S04]  /*173a0*/  STL [R1+0x6a8], R21 ;  /* 0x0006a81501007387 */ /* 0x000fe80000100800 */
[----:B-1----:R-:W4:Y:S01]  /*173b0*/  LDL.LU R11, [R1+0x68c] ;  /* 0x00068c00010b7983 */ /* 0x002f220000300800 */
[----:B------:R-:W-:-:S02]  /*173c0*/  IADD3 R19, P5, PT, R19, R90, RZ ;  /* 0x0000005a13137210 */ /* 0x000fc40007fbe0ff */
[-C--:B------:R-:W-:Y:S01]  /*173d0*/  IADD3 R17, P6, PT, R17, R90.reuse, RZ ;  /* 0x0000005a11117210 */ /* 0x080fe20007fde0ff */
[----:B------:R-:W-:Y:S02]  /*173e0*/  IMAD.X R15, R15, 0x1, R3, P2 ;  /* 0x000000010f0f7824 */ /* 0x000fe400010e0603 */
[----:B------:R-:W-:Y:S04]  /*173f0*/  STL [R1+0x894], R19 ;  /* 0x0008941301007387 */ /* 0x000fe80000100800 */
[----:B------:R-:W4:Y:S04]  /*17400*/  LDL.LU R71, [R1+0x698] ;  /* 0x0006980001477983 */ /* 0x000f280000300800 */
[----:B------:R-:W-:Y:S04]  /*17410*/  STL [R1+0x88c], R17 ;  /* 0x00088c1101007387 */ /* 0x000fe80000100800 */
[----:B------:R-:W4:Y:S04]  /*17420*/  LDL.LU R69, [R1+0x884] ;  /* 0x0008840001457983 */ /* 0x000f280000300800 */
[----:B------:R-:W-:Y:S04]  /*17430*/  STL [R1+0x898], R15 ;  /* 0x0008980f01007387 */ /* 0x000fe80000100800 */
[----:B------:R-:W4:Y:S01]  /*17440*/  LDL.LU R67, [R1+0x890] ;  /* 0x0008900001437983 */ /* 0x000f220000300800 */
[----:B--2---:R-:W-:-:S05]  /*17450*/  IADD3 R8, P2, PT, R8, R90, RZ ;  /* 0x0000005a08087210 */ /* 0x004fca0007f5e0ff */
[----:B------:R1:W-:Y:S04]  /*17460*/  STL [R1+0x694], R8 ;  /* 0x0006940801007387 */ /* 0x0003e80000100800 */
        /* <DEDUP_REMOVED lines=19> */
[----:B-1----:R-:W2:Y:S04]  /*175a0*/  LDL.LU R8, [R1+0x670] ;  /* 0x0006700001087983 */ /* 0x002ea80000300800 */
[----:B------:R-:W2:Y:S04]  /*175b0*/  LDL.LU R21, [R1+0x65c] ;  /* 0x00065c0001157983 */ /* 0x000ea80000300800 */
[----:B------:R-:W2:Y:S01]  /*175c0*/  LDL.LU R19, [R1+0x668] ;  /* 0x0006680001137983 */ /* 0x000ea20000300800 */
[----:B---3--:R-:W-:-:S05]  /*175d0*/  IMAD.X R13, R13, 0x1, R3, P3 ;  /* 0x000000010d0d7824 */ /* 0x008fca00018e0603 */
[----:B------:R1:W-:Y:S04]  /*175e0*/  STL [R1+0x6a0], R13 ;  /* 0x0006a00d01007387 */ /* 0x0003e80000100800 */
[----:B-1----:R-:W3:Y:S04]  /*175f0*/  LDL.LU R13, [R1+0x854] ;  /* 0x00085400010d7983 */ /* 0x002ee80000300800 */
[----:B------:R-:W3:Y:S01]  /*17600*/  LDL.LU R17, [R1+0x860] ;  /* 0x0008600001117983 */ /* 0x000ee20000300800 */
[----:B----4-:R-:W-:-:S03]  /*17610*/  IADD3 R11, P3, PT, R11, R90, RZ ;  /* 0x0000005a0b0b7210 */ /* 0x010fc60007f7e0ff */
[----:B------:R-:W4:Y:S04]  /*17620*/  LDL.LU R15, [R1+0x84c] ;  /* 0x00084c00010f7983 */ /* 0x000f280000300800 */
[----:B------:R1:W-:Y:S04]  /*17630*/  STL [R1+0x68c], R11 ;  /* 0x00068c0b01007387 */ /* 0x0003e80000100800 */
[----:B-1----:R-:W4:Y:S01]  /*17640*/  LDL.LU R11, [R1+0x858] ;  /* 0x00085800010b7983 */ /* 0x002f220000300800 */
[----:B------:R-:W-:Y:S01]  /*17650*/  IMAD.X R71, R71, 0x1, R3, P4 ;  /* 0x0000000147477824 */ /* 0x000fe200020e0603 */
[----:B------:R-:W-:-:S04]  /*17660*/  IADD3 R69, P4, PT, R69, R90, RZ ;  /* 0x0000005a45457210 */ /* 0x000fc80007f9e0ff */
[----:B------:R-:W-:Y:S01]  /*17670*/  STL [R1+0x698], R71 ;  /* 0x0006984701007387 */ /* 0x000fe20000100800 */
[----:B------:R-:W-:-:S03]  /*17680*/  IMAD.X R67, R67, 0x1, R3, P5 ;  /* 0x0000000143437824 */ /* 0x000fc600028e0603 */
[----:B------:R-:W-:Y:S04]  /*17690*/  STL [R1+0x884], R69 ;  /* 0x0008844501007387 */ /* 0x000fe80000100800 */
[----:B------:R-:W-:Y:S01]  /*176a0*/  STL [R1+0x890], R67 ;  /* 0x0008904301007387 */ /* 0x000fe20000100800 */
[----:B--2---:R-:W-:Y:S01]  /*176b0*/  IADD3 R61, P5, PT, R61, R90, RZ ;  /* 0x0000005a3d3d7210 */ /* 0x004fe20007fbe0ff */
[----:B------:R-:W-:-:S04]  /*176c0*/  IMAD.X R59, R59, 0x1, R3, P6 ;  /* 0x000000013b3b7824 */ /* 0x000fc800030e0603 */
        /* <DEDUP_REMOVED lines=34> */
[----:B------:R-:W-:Y:S01]  /*178f0*/  IMAD.X R8, R8, 0x1, R3, P5 ;  /* 0x0000000108087824 */ /* 0x000fe200028e0603 */
[----:B------:R-:W-:-:S04]  /*17900*/  IADD3 R21, P5, PT, R21, R90, RZ ;  /* 0x0000005a15157210 */ /* 0x000fc80007fbe0ff */
[----:B------:R1:W-:Y:S01]  /*17910*/  STL [R1+0x670], R8 ;  /* 0x0006700801007387 */ /* 0x0003e20000100800 */
[----:B------:R-:W-:-:S03]  /*17920*/  IMAD.X R19, R19, 0x1, R3, P6 ;  /* 0x0000000113137824 */ /* 0x000fc600030e0603 */
[----:B------:R-:W-:Y:S04]  /*17930*/  STL [R1+0x868], R25 ;  /* 0x0008681901007387 */ /* 0x000fe80000100800 */
[----:B-1----:R-:W2:Y:S04]  /*17940*/  LDL.LU R8, [R1+0x654] ;  /* 0x0006540001087983 */ /* 0x002ea80000300800 */
[----:B------:R-:W-:Y:S01]  /*17950*/  STL [R1+0x664], R23 ;  /* 0x0006641701007387 */ /* 0x000fe20000100800 */
[----:B---3--:R-:W-:Y:S01]  /*17960*/  IADD3 R13, P6, PT, R13, R90, RZ ;  /* 0x0000005a0d0d7210 */ /* 0x008fe20007fde0ff */
[----:B------:R-:W-:-:S04]  /*17970*/  IMAD.X R17, R17, 0x1, R3, P2 ;  /* 0x0000000111117824 */ /* 0x000fc800010e0603 */
[----:B------:R1:W-:Y:S01]  /*17980*/  STL [R1+0x854], R13 ;  /* 0x0008540d01007387 */ /* 0x0003e20000100800 */
[----:B----4-:R-:W-:-:S03]  /*17990*/  IADD3 R15, P2, PT, R15, R90, RZ ;  /* 0x0000005a0f0f7210 */ /* 0x010fc60007f5e0ff */
[----:B------:R-:W-:Y:S04]  /*179a0*/  STL [R1+0x65c], R21 ;  /* 0x00065c1501007387 */ /* 0x000fe80000100800 */
[----:B-1----:R-:W3:Y:S04]  /*179b0*/  LDL.LU R13, [R1+0x660] ;  /* 0x00066000010d7983 */ /* 0x002ee80000300800 */
[----:B------:R-:W-:Y:S01]  /*179c0*/  STL [R1+0x668], R19 ;  /* 0x0006681301007387 */ /* 0x000fe20000100800 */
[----:B------:R-:W-:-:S03]  /*179d0*/  IMAD.X R11, R11, 0x1, R3, P3 ;  /* 0x000000010b0b7824 */ /* 0x000fc600018e0603 */
        /* <DEDUP_REMOVED lines=28> */
[----:B--2---:R-:W-:-:S05]  /*17ba0*/  IADD3 R8, P3, PT, R8, R90, RZ ;  /* 0x0000005a08087210 */ /* 0x004fca0007f7e0ff */
[----:B------:R1:W-:Y:S04]  /*17bb0*/  STL [R1+0x654], R8 ;  /* 0x0006540801007387 */ /* 0x0003e80000100800 */
[----:B-1----:R-:W2:Y:S04]  /*17bc0*/  LDL.LU R8, [R1+0x628] ;  /* 0x0006280001087983 */ /* 0x002ea80000300800 */
[----:B------:R-:W2:Y:S04]  /*17bd0*/  LDL.LU R17, [R1+0x814] ;  /* 0x0008140001117983 */ /* 0x000ea80000300800 */
[----:B------:R-:W2:Y:S01]  /*17be0*/  LDL.LU R15, [R1+0x820] ;  /* 0x00082000010f7983 */ /* 0x000ea20000300800 */
[----:B---3--:R-:W-:-:S05]  /*17bf0*/  IMAD.X R13, R13, 0x1, R3, P4 ;  /* 0x000000010d0d7824 */ /* 0x008fca00020e0603 */
[----:B------:R1:W-:Y:S01]  /*17c00*/  STL [R1+0x660], R13 ;  /* 0x0006600d01007387 */ /* 0x0003e20000100800 */
[----:B----4-:R-:W-:-:S03]  /*17c10*/  IADD3 R71, P4, PT, R71, R90, RZ ;  /* 0x0000005a47477210 */ /* 0x010fc60007f9e0ff */
[----:B-1----:R-:W3:Y:S01]  /*17c20*/  LDL.LU R13, [R1+0x80c] ;  /* 0x00080c00010d7983 */ /* 0x002ee20000300800 */
        /* <DEDUP_REMOVED lines=40> */
[-C--:B------:R-:W-:Y:S01]  /*17eb0*/  IADD3 R11, P5, PT, R11, R90.reuse, RZ ;  /* 0x0000005a0b0b7210 */ /* 0x080fe20007fbe0ff */
[----:B------:R-:W-:Y:S04]  /*17ec0*/  STL [R1+0x830], R27 ;  /* 0x0008301b01007387 */ /* 0x000fe80000100800 */
[----:B------:R1:W-:Y:S04]  /*17ed0*/  STL [R1+0x624], R11 ;  /* 0x0006240b01007387 */ /* 0x0003e80000100800 */
[----:B------:R-:W-:Y:S04]  /*17ee0*/  STL [R1+0x81c], R25 ;  /* 0x00081c1901007387 */ /* 0x000fe80000100800 */
[----:B-1----:R-:W4:Y:S01]  /*17ef0*/  LDL.LU R11, [R1+0x818] ;  /* 0x00081800010b7983 */ /* 0x002f220000300800 */
[----:B------:R-:W-:Y:S01]  /*17f00*/  IMAD.X R21, R21, 0x1, R3, P6 ;  /* 0x0000000115157824 */ /* 0x000fe200030e0603 */
[----:B------:R-:W-:-:S02]  /*17f10*/  IADD3 R19, P6, PT, R19, R90, RZ ;  /* 0x0000005a13137210 */ /* 0x000fc40007fde0ff */
[----:B------:R-:W-:Y:S01]  /*17f20*/  STL [R1+0x828], R23 ;  /* 0x0008281701007387 */ /* 0x000fe20000100800 */
[----:B--2---:R-:W-:Y:S01]  /*17f30*/  IMAD.X R8, R8, 0x1, R3, P2 ;  /* 0x0000000108087824 */ /* 0x004fe200010e0603 */
[----:B------:R-:W-:-:S04]  /*17f40*/  IADD3 R17, P2, PT, R17, R90, RZ ;  /* 0x0000005a11117210 */ /* 0x000fc80007f5e0ff */
[----:B------:R1:W-:Y:S01]  /*17f50*/  STL [R1+0x628], R8 ;  /* 0x0006280801007387 */ /* 0x0003e20000100800 */
[----:B------:R-:W-:-:S03]  /*17f60*/  IMAD.X R15, R15, 0x1, R3, P3 ;  /* 0x000000010f0f7824 */ /* 0x000fc600018e0603 */
[----:B------:R-:W-:Y:S04]  /*17f70*/  STL [R1+0x630], R21 ;  /* 0x0006301501007387 */ /* 0x000fe80000100800 */
[----:B-1----:R-:W2:Y:S04]  /*17f80*/  LDL.LU R8, [R1+0x614] ;  /* 0x0006140001087983 */ /* 0x002ea80000300800 */
[----:B------:R-:W-:Y:S04]  /*17f90*/  STL [R1+0x61c], R19 ;  /* 0x00061c1301007387 */ /* 0x000fe80000100800 */
[----:B------:R-:W2:Y:S04]  /*17fa0*/  LDL.LU R71, [R1+0x620] ;  /* 0x0006200001477983 */ /* 0x000ea80000300800 */
[----:B------:R-:W-:Y:S04]  /*17fb0*/  STL [R1+0x814], R17 ;  /* 0x0008141101007387 */ /* 0x000fe80000100800 */
[----:B------:R-:W2:Y:S04]  /*17fc0*/  LDL.LU R69, [R1+0x60c] ;  /* 0x00060c0001457983 */ /* 0x000ea80000300800 */
[----:B------:R-:W-:Y:S01]  /*17fd0*/  STL [R1+0x820], R15 ;  /* 0x0008200f01007387 */ /* 0x000fe20000100800 */
[----:B---3--:R-:W-:-:S03]  /*17fe0*/  IADD3 R13, P3, PT, R13, R90, RZ ;  /* 0x0000005a0d0d7210 */ /* 0x008fc60007f7e0ff */
        /* <DEDUP_REMOVED lines=21> */
[----:B-1----:R-:W3:Y:S04]  /*18140*/  LDL.LU R13, [R1+0x7e8] ;  /* 0x0007e800010d7983 */ /* 0x002ee80000300800 */
[----:B------:R-:W3:Y:S04]  /*18150*/  LDL.LU R21, [R1+0x5e4] ;  /* 0x0005e40001157983 */ /* 0x000ee80000300800 */
[----:B------:R-:W3:Y:S01]  /*18160*/  LDL.LU R19, [R1+0x5f0] ;  /* 0x0005f00001137983 */ /* 0x000ee20000300800 */
[----:B----4-:R-:W-:-:S05]  /*18170*/  IMAD.X R11, R11, 0x1, R3, P4 ;  /* 0x000000010b0b7824 */ /* 0x010fca00020e0603 */
[----:B------:R1:W-:Y:S04]  /*18180*/  STL [R1+0x818], R11 ;  /* 0x0008180b01007387 */ /* 0x0003e80000100800 */
[----:B-1----:R-:W4:Y:S04]  /*18190*/  LDL.LU R11, [R1+0x5dc] ;  /* 0x0005dc00010b7983 */ /* 0x002f280000300800 */
[----:B------:R-:W4:Y:S04]  /*181a0*/  LDL.LU R17, [R1+0x5e8] ;  /* 0x0005e80001117983 */ /* 0x000f280000300800 */
[----:B------:R-:W4:Y:S01]  /*181b0*/  LDL.LU R15, [R1+0x7d4] ;  /* 0x0007d400010f7983 */ /* 0x000f220000300800 */
[----:B--2---:R-:W-:-:S05]  /*181c0*/  IADD3 R8, P4, PT, R8, R90, RZ ;  /* 0x0000005a08087210 */ /* 0x004fca0007f9e0ff */
[----:B------:R1:W-:Y:S01]  /*181d0*/  STL [R1+0x614], R8 ;  /* 0x0006140801007387 */ /* 0x0003e20000100800 */
[----:B------:R-:W-:-:S03]  /*181e0*/  IMAD.X R71, R71, 0x1, R3, P5 ;  /* 0x0000000147477824 */ /* 0x000fc600028e0603 */
[----:B-1----:R-:W2:Y:S01]  /*181f0*/  LDL.LU R8, [R1+0x7e0] ;  /* 0x0007e00001087983 */ /* 0x002ea20000300800 */
[----:B------:R-:W-:-:S03]  /*18200*/  IADD3 R69, P5, PT, R69, R90, RZ ;  /* 0x0000005a45457210 */ /* 0x000fc60007fbe0ff */
[----:B------:R-:W-:Y:S01]  /*18210*/  STL [R1+0x620], R71 ;  /* 0x0006204701007387 */ /* 0x000fe20000100800 */
[----:B---3--:R-:W-:-:S03]  /*18220*/  IMAD.X R67, R67, 0x1, R3, P6 ;  /* 0x0000000143437824 */ /* 0x008fc600030e0603 */
        /* <DEDUP_REMOVED lines=43> */
[----:B-1----:R-:W3:Y:S04]  /*184e0*/  LDL.LU R13, [R1+0x7cc] ;  /* 0x0007cc00010d7983 */ /* 0x002ee80000300800 */
[----:B------:R-:W-:Y:S01]  /*184f0*/  STL [R1+0x7dc], R23 ;  /* 0x0007dc1701007387 */ /* 0x000fe20000100800 */
[----:B----4-:R-:W-:-:S05]  /*18500*/  IADD3 R11, P2, PT, R11, R90, RZ ;  /* 0x0000005a0b0b7210 */ /* 0x010fca0007f5e0ff */
[----:B------:R1:W-:Y:S04]  /*18510*/  STL [R1+0x5dc], R11 ;  /* 0x0005dc0b01007387 */ /* 0x0003e80000100800 */
[----:B------:R-:W-:Y:S04]  /*18520*/  STL [R1+0x5e4], R21 ;  /* 0x0005e41501007387 */ /* 0x000fe80000100800 */
[----:B-1----:R-:W4:Y:S01]  /*18530*/  LDL.LU R11, [R1+0x7d8] ;  /* 0x0007d800010b7983 */ /* 0x002f220000300800 */
[----:B------:R-:W-:Y:S01]  /*18540*/  IMAD.X R17, R17, 0x1, R3, P3 ;  /* 0x0000000111117824 */ /* 0x000fe200018e0603 */
[----:B------:R-:W-:-:S02]  /*18550*/  IADD3 R15, P3, PT, R15, R90, RZ ;  /* 0x0000005a0f0f7210 */ /* 0x000fc40007f7e0ff */
[----:B------:R-:W-:Y:S04]  /*18560*/  STL [R1+0x5f0], R19 ;  /* 0x0005f01301007387 */ /* 0x000fe80000100800 */
[----:B------:R-:W4:Y:S04]  /*18570*/  LDL.LU R71, [R1+0x5d4] ;  /* 0x0005d40001477983 */ /* 0x000f280000300800 */
[----:B------:R-:W-:Y:S04]  /*18580*/  STL [R1+0x5e8], R17 ;  /* 0x0005e81101007387 */ /* 0x000fe80000100800 */
[----:B------:R-:W4:Y:S04]  /*18590*/  LDL.LU R69, [R1+0x5e0] ;  /* 0x0005e00001457983 */ /* 0x000f280000300800 */
[----:B------:R-:W-:Y:S04]  /*185a0*/  STL [R1+0x7d4], R15 ;  /* 0x0007d40f01007387 */ /* 0x000fe80000100800 */
[----:B------:R-:W4:Y:S01]  /*185b0*/  LDL.LU R67, [R1+0x5cc] ;  /* 0x0005cc0001437983 */ /* 0x000f220000300800 */
[----:B--2---:R-:W-:-:S05]  /*185c0*/  IMAD.X R8, R8, 0x1, R3, P4 ;  /* 0x0000000108087824 */ /* 0x004fca00020e0603 */
        /* <DEDUP_REMOVED lines=22> */
[----:B------:R-:W2:Y:S04]  /*18730*/  LDL.LU R19, [R1+0x5a4] ;  /* 0x0005a40001137983 */ /* 0x000ea80000300800 */
[----:B------:R-:W2:Y:S01]  /*18740*/  LDL.LU R17, [R1+0x5b0] ;  /* 0x0005b00001117983 */ /* 0x000ea20000300800 */
[----:B---3--:R-:W-:-:S05]  /*18750*/  IADD3 R13, P4, PT, R13, R90, RZ ;  /* 0x0000005a0d0d7210 */ /* 0x008fca0007f9e0ff */
[----:B------:R1:W-:Y:S04]  /*18760*/  STL [R1+0x7cc], R13 ;  /* 0x0007cc0d01007387 */ /* 0x0003e80000100800 */
[----:B------:R-:W3:Y:S04]  /*18770*/  LDL.LU R15, [R1+0x5a8] ;  /* 0x0005a800010f7983 */ /* 0x000ee80000300800 */
[----:B-1----:R-:W3:Y:S01]  /*18780*/  LDL.LU R13, [R1+0x59c] ;  /* 0x00059c00010d7983 */ /* 0x002ee20000300800 */
[----:B----4-:R-:W-:-:S05]  /*18790*/  IMAD.X R11, R11, 0x1, R3, P5 ;  /* 0x000000010b0b7824 */ /* 0x010fca00028e0603 */
[----:B------:R1:W-:Y:S04]  /*187a0*/  STL [R1+0x7d8], R11 ;  /* 0x0007d80b01007387 */ /* 0x0003e80000100800 */
[----:B-1----:R-:W4:Y:S01]  /*187b0*/  LDL.LU R11, [R1+0x7a0] ;  /* 0x0007a000010b7983 */ /* 0x002f220000300800 */
[----:B------:R-:W-:Y:S01]  /*187c0*/  IADD3 R71, P5, PT, R71, R90, RZ ;  /* 0x0000005a47477210 */ /* 0x000fe20007fbe0ff */
[----:B------:R-:W-:-:S04]  /*187d0*/  IMAD.X R69, R69, 0x1, R3, P6 ;  /* 0x0000000145457824 */ /* 0x000fc800030e0603 */
[----:B------:R1:W-:Y:S01]  /*187e0*/  STL [R1+0x5d4], R71 ;  /* 0x0005d44701007387 */ /* 0x0003e20000100800 */
[----:B------:R-:W-:-:S03]  /*187f0*/  IADD3 R67, P6, PT, R67, R90, RZ ;  /* 0x0000005a43437210 */ /* 0x000fc60007fde0ff */
[----:B------:R0:W-:Y:S04]  /*18800*/  STL [R1+0x5e0], R69 ;  /* 0x0005e04501007387 */ /* 0x0001e80000100800 */
[----:B------:R0:W-:Y:S01]  /*18810*/  STL [R1+0x5cc], R67 ;  /* 0x0005cc4301007387 */ /* 0x0001e20000100800 */
[----:B--2---:R-:W-:Y:S01]  /*18820*/  IMAD.X R61, R61, 0x1, R3, P2 ;  /* 0x000000013d3d7824 */ /* 0x004fe200010e0603 */
[----:B------:R-:W-:-:S04]  /*18830*/  IADD3 R59, P2, PT, R59, R90, RZ ;  /* 0x0000005a3b3b7210 */ /* 0x000fc80007f5e0ff */
[----:B------:R2:W-:Y:S01]  /*18840*/  STL [R1+0x5d8], R61 ;  /* 0x0005d83d01007387 */ /* 0x0005e20000100800 */
[----:B------:R-:W-:-:S03]  /*18850*/  IMAD.X R57, R57, 0x1, R3, P3 ;  /* 0x0000000139397824 */ /* 0x000fc600018e0603 */
[----:B------:R0:W-:Y:S01]  /*18860*/  STL [R1+0x7c4], R59 ;  /* 0x0007c43b01007387 */ /* 0x0001e20000100800 */
[----:B------:R-:W-:-:S03]  /*18870*/  IADD3 R55, P3, PT, R55, R90, RZ ;  /* 0x0000005a37377210 */ /* 0x000fc60007f7e0ff */
        /* <DEDUP_REMOVED lines=27> */
[-C--:B------:R-:W-:Y:S01]  /*18a30*/  IADD3 R25, P5, PT, R25, R90.reuse, RZ ;  /* 0x0000005a19197210 */ /* 0x080fe20007fbe0ff */
[--C-:B------:R-:W-:Y:S01]  /*18a40*/  IMAD.X R23, R23, 0x1, R3.reuse, P6 ;  /* 0x0000000117177824 */ /* 0x100fe200030e0603 */
[----:B------:R-:W-:Y:S01]  /*18a50*/  IADD3 R8, P6, PT, R8, R90, RZ ;  /* 0x0000005a08087210 */ /* 0x000fe20007fde0ff */
[----:B------:R0:W-:Y:S01]  /*18a60*/  STL [R1+0x5b8], R27 ;  /* 0x0005b81b01007387 */ /* 0x0001e20000100800 */
[----:B------:R-:W-:-:S03]  /*18a70*/  IMAD.X R21, R21, 0x1, R3, P2 ;  /* 0x0000000115157824 */ /* 0x000fc600010e0603 */
[----:B------:R-:W-:Y:S01]  /*18a80*/  STL [R1+0x79c], R8 ;  /* 0x00079c0801007387 */ /* 0x000fe20000100800 */
[----:B------:R-:W-:-:S03]  /*18a90*/  IADD3 R19, P2, PT, R19, R90, RZ ;  /* 0x0000005a13137210 */ /* 0x000fc60007f5e0ff */
[----:B------:R0:W-:Y:S01]  /*18aa0*/  STL [R1+0x7a4], R25 ;  /* 0x0007a41901007387 */ /* 0x0001e20000100800 */
[----:B------:R-:W-:-:S03]  /*18ab0*/  IMAD.X R17, R17, 0x1, R3, P3 ;  /* 0x0000000111117824 */ /* 0x000fc600018e0603 */
[----:B------:R0:W-:Y:S04]  /*18ac0*/  STL [R1+0x7b0], R23 ;  /* 0x0007b01701007387 */ /* 0x0001e80000100800 */
[----:B------:R0:W-:Y:S04]  /*18ad0*/  STL [R1+0x7a8], R21 ;  /* 0x0007a81501007387 */ /* 0x0001e80000100800 */
[----:B------:R0:W-:Y:S04]  /*18ae0*/  STL [R1+0x5a4], R19 ;  /* 0x0005a41301007387 */ /* 0x0001e80000100800 */
[----:B------:R0:W-:Y:S04]  /*18af0*/  STL [R1+0x5b0], R17 ;  /* 0x0005b01101007387 */ /* 0x0001e80000100800 */
[----:B------:R-:W2:Y:S01]  /*18b00*/  LDL.LU R81, [R1+0x794] ;  /* 0x0007940001517983 */ /* 0x000ea20000300800 */
[----:B---3--:R-:W-:Y:S01]  /*18b10*/  IMAD.X R15, R15, 0x1, R3, P4 ;  /* 0x000000010f0f7824 */ /* 0x008fe200020e0603 */
[----:B------:R-:W-:-:S04]  /*18b20*/  IADD3 R13, P4, PT, R13, R90, RZ ;  /* 0x0000005a0d0d7210 */ /* 0x000fc80007f9e0ff */
[----:B------:R3:W-:Y:S04]  /*18b30*/  STL [R1+0x5a8], R15 ;  /* 0x0005a80f01007387 */ /* 0x0007e80000100800 */
[----:B------:R-:W2:Y:S04]  /*18b40*/  LDL.LU R79, [R1+0x798] ;  /* 0x00079800014f7983 */ /* 0x000ea80000300800 */
[----:B------:R0:W-:Y:S04]  /*18b50*/  STL [R1+0x59c], R13 ;  /* 0x00059c0d01007387 */ /* 0x0001e80000100800 */
[----:B------:R-:W2:Y:S01]  /*18b60*/  LDL.LU R73, [R1+0x78c] ;  /* 0x00078c0001497983 */ /* 0x000ea20000300800 */
[----:B----4-:R-:W-:-:S05]  /*18b70*/  IMAD.X R11, R11, 0x1, R3, P5 ;  /* 0x000000010b0b7824 */ /* 0x010fca00028e0603 */
[----:B------:R4:W-:Y:S04]  /*18b80*/  STL [R1+0x7a0], R11 ;  /* 0x0007a00b01007387 */ /* 0x0009e80000100800 */
[----:B-1----:R-:W2:Y:S04]  /*18b90*/  LDL.LU R71, [R1+0x5a0] ;  /* 0x0005a00001477983 */ /* 0x002ea80000300800 */
[----:B0-----:R-:W2:Y:S04]  /*18ba0*/  LDL.LU R69, [R1+0x594] ;  /* 0x0005940001457983 */ /* 0x001ea80000300800 */
[----:B------:R-:W2:Y:S04]  /*18bb0*/  LDL.LU R67, [R1+0x598] ;  /* 0x0005980001437983 */ /* 0x000ea80000300800 */
[----:B--2---:R-:W2:Y:S04]  /*18bc0*/  LDL.LU R61, [R1+0x58c] ;  /* 0x00058c00013d7983 */ /* 0x004ea80000300800 */
        /* <DEDUP_REMOVED lines=21> */
[----:B---3--:R-:W3:Y:S04]  /*18d20*/  LDL.LU R15, [R1+0x758] ;  /* 0x00075800010f7983 */ /* 0x008ee80000300800 */
[----:B------:R-:W3:Y:S04]  /*18d30*/  LDL.LU R13, [R1+0x750] ;  /* 0x00075000010d7983 */ /* 0x000ee80000300800 */
[----:B----4-:R-:W4:Y:S01]  /*18d40*/  LDL.LU R11, [R1+0x748] ;  /* 0x00074800010b7983 */ /* 0x010f220000300800 */
[----:B------:R-:W-:-:S06]  /*18d50*/  USHF.L.U32 UR4, UR4, 0x1f, URZ ;  /* 0x0000001f04047899 */ /* 0x000fcc00080006ff */
[----:B------:R-:W-:-:S04]  /*18d60*/  IMAD.U32 R8, RZ, RZ, UR4 ;  /* 0x00000004ff087e24 */ /* 0x000fc8000f8e00ff */
[----:B------:R-:W0:Y:S01]  /*18d70*/  SYNCS.PHASECHK.TRANS64.TRYWAIT P3, [UR11], R8 ;  /* 0x00000008ff0075a7 */ /* 0x000e22000806110b */
[----:B------:R-:W-:-:S05]  /*18d80*/  IADD3 R81, P5, PT, R81, R90, RZ ;  /* 0x0000005a51517210 */ /* 0x000fca0007fbe0ff */
[----:B------:R1:W-:Y:S01]  /*18d90*/  STL [R1+0x794], R81 ;  /* 0x0007945101007387 */ /* 0x0003e20000100800 */
[----:B------:R-:W-:Y:S01]  /*18da0*/  IMAD.X R79, R79, 0x1, R3, P6 ;  /* 0x000000014f4f7824 */ /* 0x000fe200030e0603 */
[----:B------:R-:W-:-:S04]  /*18db0*/  IADD3 R73, P6, PT, R73, R90, RZ ;  /* 0x0000005a49497210 */ /* 0x000fc80007fde0ff */
[----:B------:R1:W-:Y:S04]  /*18dc0*/  STL [R1+0x798], R79 ;  /* 0x0007984f01007387 */ /* 0x0003e80000100800 */
[----:B------:R1:W-:Y:S01]  /*18dd0*/  STL [R1+0x78c], R73 ;  /* 0x00078c4901007387 */ /* 0x0003e20000100800 */
[----:B------:R-:W-:Y:S01]  /*18de0*/  IMAD.X R71, R71, 0x1, R3, P2 ;  /* 0x0000000147477824 */ /* 0x000fe200010e0603 */
[----:B------:R-:W-:-:S04]  /*18df0*/  IADD3 R69, P2, PT, R69, R90, RZ ;  /* 0x0000005a45457210 */ /* 0x000fc80007f5e0ff */
[----:B------:R1:W-:Y:S01]  /*18e00*/  STL [R1+0x5a0], R71 ;  /* 0x0005a04701007387 */ /* 0x0003e20000100800 */
[----:B------:R-:W-:-:S03]  /*18e10*/  IMAD.X R67, R67, 0x1, R3, P4 ;  /* 0x0000000143437824 */ /* 0x000fc600020e0603 */
[----:B------:R1:W-:Y:S01]  /*18e20*/  STL [R1+0x594], R69 ;  /* 0x0005944501007387 */ /* 0x0003e20000100800 */
[----:B--2---:R-:W-:-:S03]  /*18e30*/  IADD3 R61, P4, PT, R61, R90, RZ ;  /* 0x0000005a3d3d7210 */ /* 0x004fc60007f9e0ff */
        /* <DEDUP_REMOVED lines=20> */
[----:B------:R-:W-:Y:S02]  /*18f80*/  IMAD.X R37, R37, 0x1, R3, P6 ;  /* 0x0000000125257824 */ /* 0x000fe400030e0603 */
        /* <DEDUP_REMOVED lines=18> */
[----:B------:R1:W-:Y:S01]  /*190b0*/  STL [R1+0x768], R25 ;  /* 0x0007681901007387 */ /* 0x0003e20000100800 */
[----:B---3--:R-:W-:-:S03]  /*190c0*/  IMAD.X R15, R15, 0x1, R3, P4 ;  /* 0x000000010f0f7824 */ /* 0x008fc600020e0603 */
[----:B------:R1:W-:Y:S01]  /*190d0*/  STL [R1+0x754], R23 ;  /* 0x0007541701007387 */ /* 0x0003e20000100800 */
[----:B------:R-:W-:-:S03]  /*190e0*/  IMAD.X R13, R13, 0x1, R3, P5 ;  /* 0x000000010d0d7824 */ /* 0x000fc600028e0603 */
[----:B------:R1:W-:Y:S01]  /*190f0*/  STL [R1+0x760], R21 ;  /* 0x0007601501007387 */ /* 0x0003e20000100800 */
[----:B----4-:R-:W-:-:S03]  /*19100*/  IMAD.X R11, R11, 0x1, R3, P6 ;  /* 0x000000010b0b7824 */ /* 0x010fc600030e0603 */
[----:B------:R1:W-:Y:S04]  /*19110*/  STL [R1+0x74c], R19 ;  /* 0x00074c1301007387 */ /* 0x0003e80000100800 */
[----:B------:R1:W-:Y:S04]  /*19120*/  STL [R1+0x578], R17 ;  /* 0x0005781101007387 */ /* 0x0003e80000100800 */
[----:B------:R1:W-:Y:S04]  /*19130*/  STL [R1+0x748], R11 ;  /* 0x0007480b01007387 */ /* 0x0003e80000100800 */
[----:B------:R1:W-:Y:S04]  /*19140*/  STL [R1+0x758], R15 ;  /* 0x0007580f01007387 */ /* 0x0003e80000100800 */
[----:B------:R1:W-:Y:S01]  /*19150*/  STL [R1+0x750], R13 ;  /* 0x0007500d01007387 */ /* 0x0003e20000100800 */
[----:B0-----:R-:W-:Y:S05]  /*19160*/  @!P3 BRA `(.L_x_8) ;  /* 0x000001dc0038b947 */ /* 0x001fea0003800000 */
.L_x_16:
[----:B-----5:R0:W-:Y:S04]  /*19170*/  STL [R1+0x1038], R20 ;  /* 0x0010381401007387 */ /* 0x0201e80000100800 */
[----:B------:R2:W-:Y:S04]  /*19180*/  STL [R1+0x1034], R14 ;  /* 0x0010340e01007387 */ /* 0x0005e80000100800 */
[----:B------:R3:W-:Y:S04]  /*19190*/  STL [R1+0x1030], R12 ;  /* 0x0010300c01007387 */ /* 0x0007e80000100800 */
[----:B------:R4:W-:Y:S04]  /*191a0*/  STL [R1+0x102c], R84 ;  /* 0x00102c5401007387 */ /* 0x0009e80000100800 */
        /* <DEDUP_REMOVED lines=43> */
[----:B-1----:R-:W4:Y:S01]  /*19460*/  LDL.LU R31, [R1+0x484] ;  /* 0x00048400011f7983 */ /* 0x002f220000300800 */
[----:B0-----:R-:W-:-:S02]  /*19470*/  PRMT R20, RZ, 0x7610, R20 ;  /* 0x00007610ff147816 */ /* 0x001fc40000000014 */
[----:B------:R-:W-:Y:S01]  /*19480*/  PRMT R93, RZ, 0x7610, R93 ;  /* 0x00007610ff5d7816 */ /* 0x000fe2000000005d */
        /* <DEDUP_REMOVED lines=15> */
[----:B------:R-:W-:Y:S01]  /*19580*/  STL.64 [R1+0xb40], R90 ;  /* 0x000b405a01007387 */ /* 0x000fe20000100a00 */
[----:B--2---:R-:W-:-:S03]  /*19590*/  PRMT R14, RZ, 0x7610, R14 ;  /* 0x00007610ff0e7816 */ /* 0x004fc6000000000e */
[----:B------:R0:W-:Y:S04]  /*195a0*/  STL [R1+0xccc], R91 ;  /* 0x000ccc5b01007387 */ /* 0x0001e80000100800 */
[----:B------:R1:W-:Y:S01]  /*195b0*/  STL [R1+0xcc8], R90 ;  /* 0x000cc85a01007387 */ /* 0x0003e20000100800 */
[----:B---3--:R-:W-:-:S03]  /*195c0*/  PRMT R12, RZ, 0x7610, R12 ;  /* 0x00007610ff0c7816 */ /* 0x008fc6000000000c */
[----:B------:R-:W-:Y:S04]  /*195d0*/  STL [R1+0xa3c], R3 ;  /* 0x000a3c0301007387 */ /* 0x000fe80000100800 */
[----:B------:R-:W-:Y:S01]  /*195e0*/  STL [R1+0xb5c], R3 ;  /* 0x000b5c0301007387 */ /* 0x000fe20000100800 */
[----:B----4-:R-:W-:-:S03]  /*195f0*/  PRMT R84, RZ, 0x7610, R84 ;  /* 0x00007610ff547816 */ /* 0x010fc60000000054 */
[----:B------:R-:W-:Y:S04]  /*19600*/  STL [R1+0xcd4], R3 ;  /* 0x000cd40301007387 */ /* 0x000fe80000100800 */
[----:B------:R2:W-:Y:S01]  /*19610*/  STL.S16 [R1+0x2b0], R20 ;  /* 0x0002b01401007387 */ /* 0x0005e20000100600 */
[----:B------:R-:W-:Y:S02]  /*19620*/  PRMT R82, RZ, 0x7610, R82 ;  /* 0x00007610ff527816 */ /* 0x000fe40000000052 */
[----:B0-----:R-:W-:Y:S02]  /*19630*/  PRMT R91, RZ, 0x7610, R91 ;  /* 0x00007610ff5b7816 */ /* 0x001fe4000000005b */
[----:B-1----:R-:W-:Y:S01]  /*19640*/  PRMT R90, RZ, 0x7610, R90 ;  /* 0x00007610ff5a7816 */ /* 0x002fe2000000005a */
[----:B--2---:R-:W2:Y:S01]  /*19650*/  LDL.LU R20, [R1+0x1038] ;  /* 0x0010380001147983 */ /* 0x004ea20000300800 */
[----:B------:R-:W-:-:S02]  /*19660*/  PRMT R72, RZ, 0x7610, R72 ;  /* 0x00007610ff487816 */ /* 0x000fc40000000048 */
[----:B------:R-:W-:Y:S02]  /*19670*/  PRMT R70, RZ, 0x7610, R70 ;  /* 0x00007610ff467816 */ /* 0x000fe40000000046 */
[----:B------:R-:W-:Y:S02]  /*19680*/  PRMT R60, RZ, 0x7610, R60 ;  /* 0x00007610ff3c7816 */ /* 0x000fe4000000003c */
[----:B------:R-:W-:Y:S02]  /*19690*/  PRMT R58, RZ, 0x7610, R58 ;  /* 0x00007610ff3a7816 */ /* 0x000fe4000000003a */
[----:B------:R-:W-:Y:S02]  /*196a0*/  PRMT R48, RZ, 0x7610, R48 ;  /* 0x00007610ff307816 */ /* 0x000fe40000000030 */
[----:B------:R-:W-:Y:S02]  /*196b0*/  PRMT R46, RZ, 0x7610, R46 ;  /* 0x00007610ff2e7816 */ /* 0x000fe4000000002e */
        /* <DEDUP_REMOVED lines=43> */
[----:B------:R-:W-:Y:S01]  /*19970*/  PRMT R69, RZ, 0x7610, R69 ;  /* 0x00007610ff457816 */ /* 0x000fe20000000045 */
[----:B------:R-:W-:-:S05]  /*19980*/  VIADD R31, R31, 0x1 ;  /* 0x000000011f1f7836 */ /* 0x000fca0000000000 */
[----:B------:R-:W-:Y:S04]  /*19990*/  STL [R1+0x484], R31 ;  /* 0x0004841f01007387 */ /* 0x000fe80000100800 */
[----:B------:R0:W-:Y:S04]  /*199a0*/  STL.S16 [R1+0x2ec], R14 ;  /* 0x0002ec0e01007387 */ /* 0x0001e80000100600 */
[----:B0-----:R-:W3:Y:S04]  /*199b0*/  LDL.LU R14, [R1+0x1034] ;  /* 0x00103400010e7983 */ /* 0x001ee80000300800 */
[----:B------:R0:W-:Y:S04]  /*199c0*/  STL.S16 [R1+0x2f0], R12 ;  /* 0x0002f00c01007387 */ /* 0x0001e80000100600 */
[----:B0-----:R-:W4:Y:S04]  /*199d0*/  LDL.LU R12, [R1+0x1030] ;  /* 0x00103000010c7983 */ /* 0x001f280000300800 */
[----:B------:R0:W-:Y:S04]  /*199e0*/  STL.S16 [R1+0x454], R84 ;  /* 0x0004545401007387 */ /* 0x0001e80000100600 */
[----:B0-----:R-:W2:Y:S04]  /*199f0*/  LDL.LU R84, [R1+0x102c] ;  /* 0x00102c0001547983 */ /* 0x001ea80000300800 */
[----:B------:R0:W-:Y:S04]  /*19a00*/  STL.S16 [R1+0x458], R82 ;  /* 0x0004585201007387 */ /* 0x0001e80000100600 */
[----:B0-----:R-:W2:Y:S04]  /*19a10*/  LDL.LU R82, [R1+0x1028] ;  /* 0x0010280001527983 */ /* 0x001ea80000300800 */
[----:B------:R-:W-:Y:S04]  /*19a20*/  STL.64 [R1+0xf70], R90 ;  /* 0x000f705a01007387 */ /* 0x000fe80000100a00 */
[----:B------:R0:W-:Y:S04]  /*19a30*/  STL.S16 [R1+0x4b8], R72 ;  /* 0x0004b84801007387 */ /* 0x0001e80000100600 */
[----:B0-----:R-:W2:Y:S04]  /*19a40*/  LDL.LU R72, [R1+0x1024] ;  /* 0x0010240001487983 */ /* 0x001ea80000300800 */
        /* <DEDUP_REMOVED lines=68> */
[----:B------:R0:W-:Y:S01]  /*19e90*/  STL.S16 [R1+0x50c], R87 ;  /* 0x00050c5701007387 */ /* 0x0001e20000100600 */
[----:B------:R-:W-:-:S03]  /*19ea0*/  PRMT R91, RZ, 0x7610, R91 ;  /* 0x00007610ff5b7816 */ /* 0x000fc6000000005b */
[----:B0-----:R-:W2:Y:S04]  /*19eb0*/  LDL.LU R87, [R1+0xf98] ;  /* 0x000f980001577983 */ /* 0x001ea80000300800 */
[----:B------:R0:W-:Y:S01]  /*19ec0*/  STL.S16 [R1+0x508], R88 ;  /* 0x0005085801007387 */ /* 0x0001e20000100600 */
[----:B------:R-:W-:-:S03]  /*19ed0*/  PRMT R90, RZ, 0x7610, R90 ;  /* 0x00007610ff5a7816 */ /* 0x000fc6000000005a */
        /* <DEDUP_REMOVED lines=14> */
[----:B------:R-:W-:Y:S04]  /*19fc0*/  STL.S16 [R1+0x318], R91 ;  /* 0x0003185b01007387 */ /* 0x000fe80000100600 */
[----:B------:R-:W-:Y:S01]  /*19fd0*/  STL.S16 [R1+0x46c], R90 ;  /* 0x00046c5a01007387 */ /* 0x000fe20000100600 */
[----:B------:R-:W-:Y:S01]  /*19fe0*/  PRMT R59, RZ, 0x7610, R59 ;  /* 0x00007610ff3b7816 */ /* 0x000fe2000000003b */
[----:B0-----:R-:W0:Y:S02]  /*19ff0*/  LDC R50, c[0x0][0x3a0] ;  /* 0x0000e800ff327b82 */ /* 0x001e240000000800 */
[----:B------:R-:W-:Y:S04]  /*1a000*/  STL.S16 [R1+0x470], R85 ;  /* 0x0004705501007387 */ /* 0x000fe80000100600 */
[----:B------:R-:W-:Y:S01]  /*1a010*/  STL.S16 [R1+0x4a0], R83 ;  /* 0x0004a05301007387 */ /* 0x000fe20000100600 */
[----:B------:R-:W-:-:S03]  /*1a020*/  PRMT R57, RZ, 0x7610, R57 ;  /* 0x00007610ff397816 */ /* 0x000fc60000000039 */
        /* <DEDUP_REMOVED lines=24> */
[----:B------:R-:W-:Y:S04]  /*1a1b0*/  STL.S16 [R1+0x320], R45 ;  /* 0x0003202d01007387 */ /* 0x000fe80000100600 */
[----:B------:R-:W-:Y:S04]  /*1a1c0*/  STL.S16 [R1+0x474], R43 ;  /* 0x0004742b01007387 */ /* 0x000fe80000100600 */
[----:B------:R-:W-:Y:S04]  /*1a1d0*/  STL.S16 [R1+0x478], R41 ;  /* 0x0004782901007387 */ /* 0x000fe80000100600 */
[----:B------:R-:W-:Y:S04]  /*1a1e0*/  STL.S16 [R1+0x4a8], R39 ;  /* 0x0004a82701007387 */ /* 0x000fe80000100600 */
[----:B------:R-:W-:Y:S04]  /*1a1f0*/  STL.S16 [R1+0x4ac], R37 ;  /* 0x0004ac2501007387 */ /* 0x000fe80000100600 */
[----:B------:R-:W-:Y:S04]  /*1a200*/  STL.S16 [R1+0x4d8], R35 ;  /* 0x0004d82301007387 */ /* 0x000fe80000100600 */
[----:B------:R-:W-:Y:S04]  /*1a210*/  STL.S16 [R1+0x4d4], R33 ;  /* 0x0004d42101007387 */ /* 0x000fe80000100600 */
[----:B------:R1:W-:Y:S04]  /*1a220*/  STL.S16 [R1+0x4d0], R29 ;  /* 0x0004d01d01007387 */ /* 0x0003e80000100600 */
[----:B------:R0:W-:Y:S04]  /*1a230*/  STL.S16 [R1+0x4cc], R27 ;  /* 0x0004cc1b01007387 */ /* 0x0001e80000100600 */
[----:B-1----:R-:W2:Y:S01]  /*1a240*/  LDL.LU R29, [R1+0x420] ;  /* 0x00042000011d7983 */ /* 0x002ea20000300800 */
[----:B------:R-:W-:-:S02]  /*1a250*/  PRMT R25, RZ, 0x7610, R25 ;  /* 0x00007610ff197816 */ /* 0x000fc40000000019 */
[----:B------:R-:W-:Y:S02]  /*1a260*/  PRMT R23, RZ, 0x7610, R23 ;  /* 0x00007610ff177816 */ /* 0x000fe40000000017 */
[----:B------:R-:W-:Y:S01]  /*1a270*/  PRMT R21, RZ, 0x7610, R21 ;  /* 0x00007610ff157816 */ /* 0x000fe20000000015 */
[----:B------:R-:W-:Y:S01]  /*1a280*/  STL.S16 [R1+0x4c8], R25 ;  /* 0x0004c81901007387 */ /* 0x000fe20000100600 */
[----:B------:R-:W-:-:S03]  /*1a290*/  PRMT R0, RZ, 0x7610, R0 ;  /* 0x00007610ff007816 */ /* 0x000fc60000000000 */
[----:B------:R1:W-:Y:S04]  /*1a2a0*/  STL.S16 [R1+0x4c4], R23 ;  /* 0x0004c41701007387 */ /* 0x0003e80000100600 */
[----:B0-----:R-:W3:Y:S04]  /*1a2b0*/  LDL.LU R27, [R1+0x424] ;  /* 0x00042400011b7983 */ /* 0x001ee80000300800 */
[----:B------:R0:W-:Y:S04]  /*1a2c0*/  STL.S16 [R1+0x4c0], R21 ;  /* 0x0004c01501007387 */ /* 0x0001e80000100600 */
[----:B------:R-:W-:Y:S04]  /*1a2d0*/  STL [R1+0xd68], R0 ;  /* 0x000d680001007387 */ /* 0x000fe80000100800 */
[----:B-1----:R-:W4:Y:S01]  /*1a2e0*/  LDL.LU R23, [R1+0x428] ;  /* 0x0004280001177983 */ /* 0x002f220000300800 */
[----:B------:R-:W-:-:S02]  /*1a2f0*/  PRMT R19, RZ, 0x7610, R19 ;  /* 0x00007610ff137816 */ /* 0x000fc40000000013 */
[----:B------:R-:W-:Y:S02]  /*1a300*/  PRMT R17, RZ, 0x7610, R17 ;  /* 0x00007610ff117816 */ /* 0x000fe40000000011 */
[----:B------:R-:W-:Y:S01]  /*1a310*/  PRMT R15, RZ, 0x7610, R15 ;  /* 0x00007610ff0f7816 */ /* 0x000fe2000000000f */
[----:B------:R1:W-:Y:S01]  /*1a320*/  STL.S16 [R1+0x2d4], R19 ;  /* 0x0002d41301007387 */ /* 0x0003e20000100600 */
[----:B------:R-:W-:Y:S02]  /*1a330*/  PRMT R13, RZ, 0x7610, R13 ;  /* 0x00007610ff0d7816 */ /* 0x000fe4000000000d */
[----:B------:R-:W-:Y:S01]  /*1a340*/  PRMT R11, RZ, 0x7610, R11 ;  /* 0x00007610ff0b7816 */ /* 0x000fe2000000000b */
[----:B0-----:R-:W4:Y:S04]  /*1a350*/  LDL.LU R21, [R1+0x42c] ;  /* 0x00042c0001157983 */ /* 0x001f280000300800 */
[----:B------:R0:W-:Y:S04]  /*1a360*/  STL.S16 [R1+0x2d8], R17 ;  /* 0x0002d81101007387 */ /* 0x0001e80000100600 */
[----:B-1----:R-:W4:Y:S04]  /*1a370*/  LDL.LU R19, [R1+0x430] ;  /* 0x0004300001137983 */ /* 0x002f280000300800 */
[----:B------:R1:W-:Y:S04]  /*1a380*/  STL.S16 [R1+0x324], R15 ;  /* 0x0003240f01007387 */ /* 0x0003e80000100600 */
[----:B------:R1:W-:Y:S04]  /*1a390*/  STL.S16 [R1+0x328], R13 ;  /* 0x0003280d01007387 */ /* 0x0003e80000100600 */
[----:B0-----:R-:W4:Y:S04]  /*1a3a0*/  LDL.LU R17, [R1+0x434] ;  /* 0x0004340001117983 */ /* 0x001f280000300800 */
[----:B------:R-:W-:Y:S04]  /*1a3b0*/  STL.S16 [R1+0x47c], R11 ;  /* 0x00047c0b01007387 */ /* 0x000fe80000100600 */
[----:B-1----:R-:W4:Y:S01]  /*1a3c0*/  LDL.LU R15, [R1+0x438] ;  /* 0x00043800010f7983 */ /* 0x002f220000300800 */
[----:B------:R-:W-:-:S02]  /*1a3d0*/  PRMT R8, RZ, 0x7610, R8 ;  /* 0x00007610ff087816 */ /* 0x000fc40000000008 */
[----:B------:R-:W-:Y:S01]  /*1a3e0*/  PRMT R2, RZ, 0x7610, R2 ;  /* 0x00007610ff027816 */ /* 0x000fe20000000002 */
[----:B------:R-:W4:Y:S01]  /*1a3f0*/  LDL.LU R13, [R1+0x43c] ;  /* 0x00043c00010d7983 */ /* 0x000f220000300800 */
[----:B------:R-:W-:-:S03]  /*1a400*/  PRMT R92, RZ, 0x7610, R92 ;  /* 0x00007610ff5c7816 */ /* 0x000fc6000000005c */
[----:B------:R-:W-:Y:S04]  /*1a410*/  STL.S16 [R1+0x480], R8 ;  /* 0x0004800801007387 */ /* 0x000fe80000100600 */
[----:B------:R-:W-:Y:S04]  /*1a420*/  STL.64 [R1+0xd38], R2 ;  /* 0x000d380201007387 */ /* 0x000fe80000100a00 */
[----:B------:R0:W-:Y:S01]  /*1a430*/  STL [R1+0xd78], R92 ;  /* 0x000d785c01007387 */ /* 0x0001e20000100800 */
[----:B------:R-:W-:Y:S02]  /*1a440*/  PRMT R0, RZ, 0x7610, R0 ;  /* 0x00007610ff007816 */ /* 0x000fe40000000000 */
[----:B0-----:R-:W-:-:S02]  /*1a450*/  PRMT R92, RZ, 0x7610, R92 ;  /* 0x00007610ff5c7816 */ /* 0x001fc4000000005c */
[----:B------:R-:W-:Y:S02]  /*1a460*/  PRMT R3, RZ, 0x7610, R3 ;  /* 0x00007610ff037816 */ /* 0x000fe40000000003 */
[----:B------:R-:W-:Y:S01]  /*1a470*/  PRMT R2, RZ, 0x7610, R2 ;  /* 0x00007610ff027816 */ /* 0x000fe20000000002 */
[----:B------:R-:W-:Y:S04]  /*1a480*/  STL [R1+0xe10], R92 ;  /* 0x000e105c01007387 */ /* 0x000fe80000100800 */
[----:B------:R-:W4:Y:S01]  /*1a490*/  LDL.LU R25, [R1+0x440] ;  /* 0x0004400001197983 */ /* 0x000f220000300800 */
[----:B------:R-:W-:-:S03]  /*1a4a0*/  IMAD.MOV.U32 R41, RZ, RZ, R40 ;  /* 0x000000ffff297224 */ /* 0x000fc600078e0028 */
[----:B------:R0:W-:Y:S04]  /*1a4b0*/  STL.S16 [R1+0x2e0], R3 ;  /* 0x0002e00301007387 */ /* 0x0001e80000100600 */
[----:B------:R-:W4:Y:S04]  /*1a4c0*/  LDL.LU R11, [R1+0x444] ;  /* 0x00044400010b7983 */ /* 0x000f280000300800 */
[----:B------:R1:W-:Y:S04]  /*1a4d0*/  STL.S16 [R1+0x2e4], R2 ;  /* 0x0002e40201007387 */ /* 0x0003e80000100600 */
[----:B------:R1:W-:Y:S04]  /*1a4e0*/  STL [R1+0xe30], R0 ;  /* 0x000e300001007387 */ /* 0x0003e80000100800 */
[----:B------:R-:W4:Y:S04]  /*1a4f0*/  LDL.LU R8, [R1+0x448] ;  /* 0x0004480001087983 */ /* 0x000f280000300800 */
[----:B0-----:R-:W4:Y:S01]  /*1a500*/  LDL.LU R3, [R1+0x44c] ;  /* 0x00044c0001037983 */ /* 0x001f220000300800 */
[----:B------:R-:W-:-:S02]  /*1a510*/  IMAD R50, R31, -0x40, R50 ;  /* 0xffffffc01f327824 */ /* 0x000fc400078e0232 */
[----:B------:R-:W-:Y:S02]  /*1a520*/  IMAD.MOV.U32 R39, RZ, RZ, R38 ;  /* 0x000000ffff277224 */ /* 0x000fe400078e0026 */
[----:B------:R-:W-:Y:S02]  /*1a530*/  IMAD.MOV.U32 R31, RZ, RZ, R30 ;  /* 0x000000ffff1f7224 */ /* 0x000fe400078e001e */
[----:B--2---:R-:W-:-:S05]  /*1a540*/  IMAD.MOV.U32 R40, RZ, RZ, R29 ;  /* 0x000000ffff287224 */ /* 0x004fca00078e001d */
[----:B------:R-:W-:Y:S04]  /*1a550*/  STL.64 [R1+0xd30], R40 ;  /* 0x000d302801007387 */ /* 0x000fe80000100a00 */
[----:B-1----:R-:W2:Y:S01]  /*1a560*/  LDL.LU R2, [R1+0x450] ;  /* 0x0004500001027983 */ /* 0x002ea20000300800 */
[----:B---3--:R-:W-:-:S05]  /*1a570*/  IMAD.MOV.U32 R38, RZ, RZ, R27 ;  /* 0x000000ffff267224 */ /* 0x008fca00078e001b */
[----:B------:R-:W-:Y:S01]  /*1a580*/  STL.64 [R1+0xd40], R38 ;  /* 0x000d402601007387 */ /* 0x000fe20000100a00 */
[----:B----4-:R-:W-:-:S05]  /*1a590*/  IMAD.MOV.U32 R30, RZ, RZ, R23 ;  /* 0x000000ffff1e7224 */ /* 0x010fca00078e0017 */
[----:B------:R-:W-:Y:S04]  /*1a5a0*/  STL.64 [R1+0xd48], R30 ;  /* 0x000d481e01007387 */ /* 0x000fe80000100a00 */
[----:B------:R-:W3:Y:S01]  /*1a5b0*/  LDL.LU R0, [R1+0x958] ;  /* 0x0009580001007983 */ /* 0x000ee20000300800 */
[----:B------:R-:W-:Y:S02]  /*1a5c0*/  IMAD.MOV.U32 R29, RZ, RZ, R28 ;  /* 0x000000ffff1d7224 */ /* 0x000fe400078e001c */
[----:B------:R-:W-:Y:S02]  /*1a5d0*/  IMAD.MOV.U32 R28, RZ, RZ, R21 ;  /* 0x000000ffff1c7224 */ /* 0x000fe400078e0015 */
[----:B------:R-:W-:Y:S02]  /*1a5e0*/  IMAD.MOV.U32 R23, RZ, RZ, R22 ;  /* 0x000000ffff177224 */ /* 0x000fe400078e0016 */
[----:B------:R-:W-:-:S02]  /*1a5f0*/  IMAD.MOV.U32 R21, RZ, RZ, R20 ;  /* 0x000000ffff157224 */ /* 0x000fc400078e0014 */
[----:B------:R-:W-:Y:S01]  /*1a600*/  IMAD.MOV.U32 R22, RZ, RZ, R19 ;  /* 0x000000ffff167224 */ /* 0x000fe200078e0013 */
[----:B------:R-:W-:Y:S04]  /*1a610*/  STL.64 [R1+0xd50], R28 ;  /* 0x000d501c01007387 */ /* 0x000fe80000100a00 */
[----:B------:R0:W-:Y:S01]  /*1a620*/  STL.64 [R1+0xd60], R22 ;  /* 0x000d601601007387 */ /* 0x0001e20000100a00 */
[----:B------:R-:W-:-:S03]  /*1a630*/  IMAD.MOV.U32 R20, RZ, RZ, R17 ;  /* 0x000000ffff147224 */ /* 0x000fc600078e0011 */
[----:B0-----:R-:W4:Y:S01]  /*1a640*/  LDL.LU R22, [R1+0x95c] ;  /* 0x00095c0001167983 */ /* 0x001f220000300800 */
[----:B------:R-:W-:-:S03]  /*1a650*/  LOP3.LUT R15, R15, R14, RZ, 0x3c, !PT ;  /* 0x0000000e0f0f7212 */ /* 0x000fc600078e3cff */
[----:B------:R-:W4:Y:S01]  /*1a660*/  LDL.LU R19, [R1+0x960] ;  /* 0x0009600001137983 */ /* 0x000f220000300800 */
[----:B------:R-:W-:-:S03]  /*1a670*/  LOP3.LUT R14, R15, R14, RZ, 0x3c, !PT ;  /* 0x0000000e0f0e7212 */ /* 0x000fc600078e3cff */
[----:B------:R-:W-:Y:S01]  /*1a680*/  STL.64 [R1+0xd70], R20 ;  /* 0x000d701401007387 */ /* 0x000fe20000100a00 */
[----:B------:R-:W-:Y:S02]  /*1a690*/  LOP3.LUT R13, R13, R12, RZ, 0x3c, !PT ;  /* 0x0000000c0d0d7212 */ /* 0x000fe400078e3cff */
[----:B------:R-:W-:Y:S01]  /*1a6a0*/  LOP3.LUT R15, R15, R14, RZ, 0x3c, !PT ;  /* 0x0000000e0f0f7212 */ /* 0x000fe200078e3cff */
[----:B------:R-:W4:Y:S01]  /*1a6b0*/  LDL.LU R17, [R1+0x964] ;  /* 0x0009640001117983 */ /* 0x000f220000300800 */
[----:B------:R-:W-:-:S03]  /*1a6c0*/  LOP3.LUT R12, R13, R12, RZ, 0x3c, !PT ;  /* 0x0000000c0d0c7212 */ /* 0x000fc600078e3cff */
[----:B------:R0:W-:Y:S01]  /*1a6d0*/  STL.64 [R1+0xdf8], R14 ;  /* 0x000df80e01007387 */ /* 0x0001e20000100a00 */
[----:B------:R-:W-:Y:S01]  /*1a6e0*/  LOP3.LUT R13, R13, R12, RZ, 0x3c, !PT ;  /* 0x0000000c0d0d7212 */ /* 0x000fe200078e3cff */
[----:B------:R-:W-:Y:S02]  /*1a6f0*/  IMAD.MOV.U32 R85, RZ, RZ, R84 ;  /* 0x000000ffff557224 */ /* 0x000fe400078e0054 */
[----:B------:R-:W-:Y:S01]  /*1a700*/  IMAD.MOV.U32 R83, RZ, RZ, R82 ;  /* 0x000000ffff537224 */ /* 0x000fe200078e0052 */
[----:B0-----:R-:W4:Y:S04]  /*1a710*/  LDL.LU R15, [R1+0x968] ;  /* 0x00096800010f7983 */ /* 0x001f280000300800 */
[----:B------:R-:W4:Y:S01]  /*1a720*/  LDL.LU R14, [R1+0x96c] ;  /* 0x00096c00010e7983 */ /* 0x000f220000300800 */
[----:B------:R-:W-:-:S02]  /*1a730*/  IMAD.MOV.U32 R73, RZ, RZ, R72 ;  /* 0x000000ffff497224 */ /* 0x000fc400078e0048 */
[----:B------:R-:W-:Y:S01]  /*1a740*/  IMAD.MOV.U32 R84, RZ, RZ, R25 ;  /* 0x000000ffff547224 */ /* 0x000fe200078e0019 */
[----:B------:R0:W-:Y:S01]  /*1a750*/  STL.64 [R1+0xe00], R12 ;  /* 0x000e000c01007387 */ /* 0x0001e20000100a00 */
[----:B------:R-:W-:-:S03]  /*1a760*/  IMAD.MOV.U32 R71, RZ, RZ, R70 ;  /* 0x000000ffff477224 */ /* 0x000fc600078e0046 */
[----:B------:R-:W-:Y:S01]  /*1a770*/  STL.64 [R1+0xd80], R84 ;  /* 0x000d805401007387 */ /* 0x000fe20000100a00 */
[----:B------:R-:W-:-:S03]  /*1a780*/  IMAD.MOV.U32 R82, RZ, RZ, R11 ;  /* 0x000000ffff527224 */ /* 0x000fc600078e000b */
[----:B0-----:R-:W4:Y:S01]  /*1a790*/  LDL.LU R13, [R1+0x970] ;  /* 0x00097000010d7983 */ /* 0x001f220000300800 */
[----:B------:R-:W-:-:S03]  /*1a7a0*/  IMAD.MOV.U32 R61, RZ, RZ, R60 ;  /* 0x000000ffff3d7224 */ /* 0x000fc600078e003c */
[----:B------:R-:W-:Y:S01]  /*1a7b0*/  STL [R1+0xd98], R82 ;  /* 0x000d985201007387 */ /* 0x000fe20000100800 */
[----:B------:R-:W-:-:S03]  /*1a7c0*/  IMAD.MOV.U32 R72, RZ, RZ, R8 ;  /* 0x000000ffff487224 */ /* 0x000fc600078e0008 */
[----:B------:R-:W-:Y:S01]  /*1a7d0*/  STL [R1+0xd88], R83 ;  /* 0x000d885301007387 */ /* 0x000fe20000100800 */
[----:B------:R-:W-:-:S03]  /*1a7e0*/  IMAD.MOV.U32 R70, RZ, RZ, R3 ;  /* 0x000000ffff467224 */ /* 0x000fc600078e0003 */
[----:B------:R-:W-:Y:S04]  /*1a7f0*/  STL.64 [R1+0xd90], R72 ;  /* 0x000d904801007387 */ /* 0x000fe80000100a00 */
[----:B------:R-:W4:Y:S04]  /*1a800*/  LDL.LU R12, [R1+0x974] ;  /* 0x00097400010c7983 */ /* 0x000f280000300800 */
[----:B------:R-:W-:Y:S04]  /*1a810*/  STL.64 [R1+0xda0], R70 ;  /* 0x000da04601007387 */ /* 0x000fe80000100a00 */
[----:B------:R-:W4:Y:S04]  /*1a820*/  LDL.LU R11, [R1+0x978] ;  /* 0x00097800010b7983 */ /* 0x000f280000300800 */
[----:B------:R-:W4:Y:S04]  /*1a830*/  LDL.LU R8, [R1+0x97c] ;  /* 0x00097c0001087983 */ /* 0x000f280000300800 */
[----:B------:R-:W4:Y:S01]  /*1a840*/  LDL.LU R3, [R1+0x980] ;  /* 0x0009800001037983 */ /* 0x000f220000300800 */
[----:B------:R-:W-:-:S02]  /*1a850*/  IMAD.MOV.U32 R59, RZ, RZ, R58 ;  /* 0x000000ffff3b7224 */ /* 0x000fc400078e003a */
[----:B--2---:R-:W-:-:S05]  /*1a860*/  IMAD.MOV.U32 R60, RZ, RZ, R2 ;  /* 0x000000ffff3c7224 */ /* 0x004fca00078e0002 */
[----:B------:R-:W-:Y:S04]  /*1a870*/  STL [R1+0xdb8], R60 ;  /* 0x000db83c01007387 */ /* 0x000fe80000100800 */
[----:B------:R-:W-:Y:S04]  /*1a880*/  STL [R1+0xda8], R61 ;  /* 0x000da83d01007387 */ /* 0x000fe80000100800 */
[----:B------:R-:W2:Y:S01]  /*1a890*/  LDL.LU R2, [R1+0x984] ;  /* 0x0009840001027983 */ /* 0x000ea20000300800 */
[----:B---3--:R-:W-:-:S03]  /*1a8a0*/  IMAD.MOV.U32 R58, RZ, RZ, R0 ;  /* 0x000000ffff3a7224 */ /* 0x008fc600078e0000 */
[----:B------:R-:W3:Y:S01]  /*1a8b0*/  LDL.LU R0, [R1+0x988] ;  /* 0x0009880001007983 */ /* 0x000ee20000300800 */
[----:B------:R-:W-:Y:S02]  /*1a8c0*/  IMAD.MOV.U32 R49, RZ, RZ, R48 ;  /* 0x000000ffff317224 */ /* 0x000fe400078e0030 */
[----:B------:R-:W-:Y:S02]  /*1a8d0*/  IMAD.MOV.U32 R47, RZ, RZ, R46 ;  /* 0x000000ffff2f7224 */ /* 0x000fe400078e002e */
[----:B------:R-:W-:Y:S01]  /*1a8e0*/  IMAD.MOV.U32 R37, RZ, RZ, R36 ;  /* 0x000000ffff257224 */ /* 0x000fe200078e0024 */
[----:B------:R-:W-:Y:S01]  /*1a8f0*/  STL.64 [R1+0xdb0], R58 ;  /* 0x000db03a01007387 */ /* 0x000fe20000100a00 */
[----:B------:R-:W-:Y:S02]  /*1a900*/  IMAD.MOV.U32 R35, RZ, RZ, R34 ;  /* 0x000000ffff237224 */ /* 0x000fe400078e0022 */
[----:B------:R-:W-:Y:S02]  /*1a910*/  IMAD.MOV.U32 R27, RZ, RZ, R26 ;  /* 0x000000ffff1b7224 */ /* 0x000fe400078e001a */
[----:B----4-:R-:W-:-:S02]  /*1a920*/  IMAD.MOV.U32 R48, RZ, RZ, R22 ;  /* 0x000000ffff307224 */ /* 0x010fc400078e0016 */
[----:B------:R-:W-:-:S03]  /*1a930*/  IMAD.MOV.U32 R46, RZ, RZ, R19 ;  /* 0x000000ffff2e7224 */ /* 0x000fc600078e0013 */
[----:B------:R-:W-:Y:S04]  /*1a940*/  STL.64 [R1+0xdc0], R48 ;  /* 0x000dc03001007387 */ /* 0x000fe80000100a00 */
[----:B------:R-:W-:Y:S01]  /*1a950*/  STL [R1+0xdd8], R46 ;  /* 0x000dd82e01007387 */ /* 0x000fe20000100800 */
[----:B------:R-:W-:-:S03]  /*1a960*/  IMAD.MOV.U32 R36, RZ, RZ, R17 ;  /* 0x000000ffff247224 */ /* 0x000fc600078e0011 */
[----:B------:R-:W-:Y:S04]  /*1a970*/  STL [R1+0xdc8], R47 ;  /* 0x000dc82f01007387 */ /* 0x000fe80000100800 */
[----:B------:R-:W-:Y:S01]  /*1a980*/  STL.64 [R1+0xdd0], R36 ;  /* 0x000dd02401007387 */ /* 0x000fe20000100a00 */
[----:B------:R-:W-:Y:S02]  /*1a990*/  IMAD.MOV.U32 R25, RZ, RZ, R24 ;  /* 0x000000ffff197224 */ /* 0x000fe400078e0018 */
[----:B------:R-:W-:Y:S02]  /*1a9a0*/  IMAD.MOV.U32 R34, RZ, RZ, R15 ;  /* 0x000000ffff227224 */ /* 0x000fe400078e000f */
[----:B------:R-:W-:-:S03]  /*1a9b0*/  IMAD.MOV.U32 R26, RZ, RZ, R14 ;  /* 0x000000ffff1a7224 */ /* 0x000fc600078e000e */
[----:B------:R-:W-:Y:S04]  /*1a9c0*/  STL.64 [R1+0xde0], R34 ;  /* 0x000de02201007387 */ /* 0x000fe80000100a00 */
[----:B------:R-:W4:Y:S04]  /*1a9d0*/  LDL.LU R22, [R1+0x98c] ;  /* 0x00098c0001167983 */ /* 0x000f280000300800 */
[----:B------:R-:W4:Y:S04]  /*1a9e0*/  LDL.LU R21, [R1+0x990] ;  /* 0x0009900001157983 */ /* 0x000f280000300800 */
[----:B------:R-:W4:Y:S04]  /*1a9f0*/  LDL.LU R15, [R1+0x994] ;  /* 0x00099400010f7983 */ /* 0x000f280000300800 */
[----:B------:R-:W-:Y:S01]  /*1aa00*/  STL [R1+0xe60], R26 ;  /* 0x000e601a01007387 */ /* 0x000fe20000100800 */
[----:B------:R-:W-:-:S03]  /*1aa10*/  IMAD.MOV.U32 R24, RZ, RZ, R13 ;  /* 0x000000ffff187224 */ /* 0x000fc600078e000d */
[----:B------:R-:W-:Y:S04]  /*1aa20*/  STL [R1+0xde8], R27 ;  /* 0x000de81b01007387 */ /* 0x000fe80000100800 */
[----:B------:R-:W4:Y:S04]  /*1aa30*/  LDL.LU R14, [R1+0x998] ;  /* 0x00099800010e7983 */ /* 0x000f280000300800 */
[----:B------:R-:W4:Y:S01]  /*1aa40*/  LDL.LU R13, [R1+0x99c] ;  /* 0x00099c00010d7983 */ /* 0x000f220000300800 */
[----:B------:R-:W-:Y:S02]  /*1aa50*/  IMAD.MOV.U32 R19, RZ, RZ, R18 ;  /* 0x000000ffff137224 */ /* 0x000fe400078e0012 */
[----:B------:R-:W-:Y:S01]  /*1aa60*/  IMAD.MOV.U32 R17, RZ, RZ, R16 ;  /* 0x000000ffff117224 */ /* 0x000fe200078e0010 */
[----:B------:R-:W-:Y:S01]  /*1aa70*/  STL.64 [R1+0xdf0], R24 ;  /* 0x000df01801007387 */ /* 0x000fe20000100a00 */
[----:B------:R-:W-:-:S03]  /*1aa80*/  IMAD.MOV.U32 R18, RZ, RZ, R12 ;  /* 0x000000ffff127224 */ /* 0x000fc600078e000c */
[----:B------:R-:W4:Y:S01]  /*1aa90*/  LDL.LU R12, [R1+0x9a0] ;  /* 0x0009a000010c7983 */ /* 0x000f220000300800 */
[----:B------:R-:W-:Y:S02]  /*1aaa0*/  IMAD.MOV.U32 R81, RZ, RZ, R80 ;  /* 0x000000ffff517224 */ /* 0x000fe400078e0050 */
[----:B------:R-:W-:Y:S02]  /*1aab0*/  IMAD.MOV.U32 R16, RZ, RZ, R11 ;  /* 0x000000ffff107224 */ /* 0x000fe400078e000b */
[----:B------:R-:W-:Y:S02]  /*1aac0*/  IMAD.MOV.U32 R11, RZ, RZ, R10 ;  /* 0x000000ffff0b7224 */ /* 0x000fe400078e000a */
[----:B------:R-:W-:Y:S01]  /*1aad0*/  IMAD.MOV.U32 R10, RZ, RZ, R8 ;  /* 0x000000ffff0a7224 */ /* 0x000fe200078e0008 */
[----:B------:R-:W-:Y:S01]  /*1aae0*/  STL.64 [R1+0xe08], R18 ;  /* 0x000e081201007387 */ /* 0x000fe20000100a00 */
[----:B------:R-:W-:-:S03]  /*1aaf0*/  IMAD.MOV.U32 R8, RZ, RZ, R3 ;  /* 0x000000ffff087224 */ /* 0x000fc600078e0003 */
[----:B------:R-:W-:Y:S04]  /*1ab00*/  STL.64 [R1+0xe18], R16 ;  /* 0x000e181001007387 */ /* 0x000fe80000100a00 */
[----:B------:R-:W-:Y:S04]  /*1ab10*/  STL.64 [R1+0xe20], R10 ;  /* 0x000e200a01007387 */ /* 0x000fe80000100a00 */
[----:B------:R0:W-:Y:S01]  /*1ab20*/  STL.64 [R1+0xe28], R8 ;  /* 0x000e280801007387 */ /* 0x0001e20000100a00 */
[----:B------:R-:W-:Y:S02]  /*1ab30*/  IMAD.MOV.U32 R79, RZ, RZ, R78 ;  /* 0x000000ffff4f7224 */ /* 0x000fe400078e004e */
[----:B--2---:R-:W-:-:S05]  /*1ab40*/  IMAD.MOV.U32 R80, RZ, RZ, R2 ;  /* 0x000000ffff507224 */ /* 0x004fca00078e0002 */
[----:B------:R-:W-:Y:S04]  /*1ab50*/  STL.64 [R1+0xe38], R80 ;  /* 0x000e385001007387 */ /* 0x000fe80000100a00 */
[----:B0-----:R-:W2:Y:S04]  /*1ab60*/  LDL.LU R8, [R1+0x9a4] ;  /* 0x0009a40001087983 */ /* 0x001ea80000300800 */
[----:B------:R-:W2:Y:S04]  /*1ab70*/  LDL.LU R20, [R1] ;  /* 0x0000000001147983 */ /* 0x000ea80000300800 */
[----:B------:R-:W2:Y:S04]  /*1ab80*/  LDL.LU R19, [R1+0x9a8] ;  /* 0x0009a80001137983 */ /* 0x000ea80000300800 */
[----:B------:R-:W2:Y:S01]  /*1ab90*/  LDL.LU R3, [R1+0x8] ;  /* 0x0000080001037983 */ /* 0x000ea20000300800 */
[----:B---3--:R-:W-:-:S03]  /*1aba0*/  IMAD.MOV.U32 R78, RZ, RZ, R0 ;  /* 0x000000ffff4e7224 */ /* 0x008fc600078e0000 */
[----:B------:R-:W3:Y:S04]  /*1abb0*/  LDL.LU R2, [R1+0x9ac] ;  /* 0x0009ac0001027983 */ /* 0x000ee80000300800 */
[----:B------:R-:W3:Y:S04]  /*1abc0*/  LDL.LU R17, [R1+0x10] ;  /* 0x0000100001117983 */ /* 0x000ee80000300800 */
[----:B------:R-:W3:Y:S04]  /*1abd0*/  LDL.LU R16, [R1+0x9b0] ;  /* 0x0009b00001107983 */ /* 0x000ee80000300800 */
[----:B------:R-:W3:Y:S04]  /*1abe0*/  LDL.LU R10, [R1+0x18] ;  /* 0x00001800010a7983 */ /* 0x000ee80000300800 */
[----:B------:R-:W3:Y:S01]  /*1abf0*/  LDL.LU R0, [R1+0x9b4] ;  /* 0x0009b40001007983 */ /* 0x000ee20000300800 */
[----:B------:R-:W-:-:S02]  /*1ac00*/  IMAD.MOV.U32 R69, RZ, RZ, R68 ;  /* 0x000000ffff457224 */ /* 0x000fc400078e0044 */
[----:B------:R-:W-:Y:S02]  /*1ac10*/  IMAD.MOV.U32 R67, RZ, RZ, R66 ;  /* 0x000000ffff437224 */ /* 0x000fe400078e0042 */
[----:B------:R-:W-:Y:S02]  /*1ac20*/  IMAD.MOV.U32 R57, RZ, RZ, R56 ;  /* 0x000000ffff397224 */ /* 0x000fe400078e0038 */
[----:B------:R-:W-:Y:S01]  /*1ac30*/  IMAD.MOV.U32 R55, RZ, RZ, R54 ;  /* 0x000000ffff377224 */ /* 0x000fe200078e0036 */
[----:B------:R-:W-:Y:S01]  /*1ac40*/  STL.64 [R1+0xe40], R78 ;  /* 0x000e404e01007387 */ /* 0x000fe20000100a00 */
[----:B------:R-:W-:Y:S02]  /*1ac50*/  IMAD.MOV.U32 R45, RZ, RZ, R44 ;  /* 0x000000ffff2d7224 */ /* 0x000fe400078e002c */
[----:B------:R-:W-:Y:S02]  /*1ac60*/  IMAD.MOV.U32 R43, RZ, RZ, R42 ;  /* 0x000000ffff2b7224 */ /* 0x000fe400078e002a */
[----:B------:R-:W-:-:S02]  /*1ac70*/  IMAD.MOV.U32 R33, RZ, RZ, R32 ;  /* 0x000000ffff217224 */ /* 0x000fc400078e0020 */
[----:B----4-:R-:W-:Y:S02]  /*1ac80*/  IMAD.MOV.U32 R68, RZ, RZ, R22 ;  /* 0x000000ffff447224 */ /* 0x010fe400078e0016 */
[----:B------:R-:W-:-:S03]  /*1ac90*/  IMAD.MOV.U32 R66, RZ, RZ, R21 ;  /* 0x000000ffff427224 */ /* 0x000fc600078e0015 */
[----:B------:R-:W-:Y:S01]  /*1aca0*/  STL.64 [R1+0xe48], R68 ;  /* 0x000e484401007387 */ /* 0x000fe20000100a00 */
[----:B------:R-:W-:-:S03]  /*1acb0*/  IMAD.MOV.U32 R56, RZ, RZ, R15 ;  /* 0x000000ffff387224 */ /* 0x000fc600078e000f */
[----:B------:R-:W-:Y:S04]  /*1acc0*/  STL.64 [R1+0xe50], R66 ;  /* 0x000e504201007387 */ /* 0x000fe80000100a00 */
[----:B------:R-:W-:Y:S01]  /*1acd0*/  STL.64 [R1+0xe58], R56 ;  /* 0x000e583801007387 */ /* 0x000fe20000100a00 */
[----:B------:R-:W-:Y:S02]  /*1ace0*/  IMAD.MOV.U32 R54, RZ, RZ, R14 ;  /* 0x000000ffff367224 */ /* 0x000fe400078e000e */
[----:B------:R-:W-:-:S03]  /*1acf0*/  IMAD.MOV.U32 R44, RZ, RZ, R13 ;  /* 0x000000ffff2c7224 */ /* 0x000fc600078e000d */
[----:B------:R-:W-:Y:S04]  /*1ad00*/  STL.64 [R1+0xe68], R54 ;  /* 0x000e683601007387 */ /* 0x000fe80000100a00 */
[----:B------:R-:W-:Y:S04]  /*1ad10*/  STL [R1+0xe80], R44 ;  /* 0x000e802c01007387 */ /* 0x000fe80000100800 */
[----:B------:R-:W-:Y:S01]  /*1ad20*/  STL [R1+0xe70], R45 ;  /* 0x000e702d01007387 */ /* 0x000fe20000100800 */
[----:B------:R-:W-:-:S03]  /*1ad30*/  IMAD.MOV.U32 R42, RZ, RZ, R12 ;  /* 0x000000ffff2a7224 */ /* 0x000fc600078e000c */
        /* <DEDUP_REMOVED lines=8> */
[----:B------:R-:W-:Y:S04]  /*1adc0*/  STL.64 [R1+0xe78], R42 ;  /* 0x000e782a01007387 */ /* 0x000fe80000100a00 */
[----:B------:R-:W4:Y:S04]  /*1add0*/  LDL.LU R18, [R1+0x58] ;  /* 0x0000580001127983 */ /* 0x000f280000300800 */
[----:B------:R-:W4:Y:S04]  /*1ade0*/  LDL.LU R11, [R1+0x3e8] ;  /* 0x0003e800010b7983 */ /* 0x000f280000300800 */
[----:B------:R-:W4:Y:S01]  /*1adf0*/  LDL.LU R9, [R1+0x60] ;  /* 0x0000600001097983 */ /* 0x000f220000300800 */
[----:B--2---:R-:W-:-:S03]  /*1ae00*/  IMAD.MOV.U32 R32, RZ, RZ, R8 ;  /* 0x000000ffff207224 */ /* 0x004fc600078e0008 */
[----:B------:R-:W2:Y:S01]  /*1ae10*/  LDL.LU R8, [R1+0x3ec] ;  /* 0x0003ec0001087983 */ /* 0x000ea20000300800 */
[----:B------:R-:W-:-:S03]  /*1ae20*/  IMAD.MOV.U32 R41, RZ, RZ, R20 ;  /* 0x000000ffff297224 */ /* 0x000fc600078e0014 */
[----:B------:R-:W-:Y:S01]  /*1ae30*/  STL.64 [R1+0xe88], R32 ;  /* 0x000e882001007387 */ /* 0x000fe20000100a00 */
[----:B------:R-:W-:-:S03]  /*1ae40*/  IMAD.MOV.U32 R40, RZ, RZ, R19 ;  /* 0x000000ffff287224 */ /* 0x000fc600078e0013 */
[----:B------:R-:W2:Y:S04]  /*1ae50*/  LDL.LU R22, [R1+0x68] ;  /* 0x0000680001167983 */ /* 0x000ea80000300800 */
[----:B------:R-:W2:Y:S04]  /*1ae60*/  LDL.LU R21, [R1+0x3f0] ;  /* 0x0003f00001157983 */ /* 0x000ea80000300800 */
[----:B------:R-:W2:Y:S01]  /*1ae70*/  LDL.LU R20, [R1+0x88] ;  /* 0x0000880001147983 */ /* 0x000ea20000300800 */
[----:B---3--:R-:W-:-:S03]  /*1ae80*/  IMAD.MOV.U32 R39, RZ, RZ, R17 ;  /* 0x000000ffff277224 */ /* 0x008fc600078e0011 */
[----:B------:R-:W3:Y:S01]  /*1ae90*/  LDL.LU R19, [R1+0x3e0] ;  /* 0x0003e00001137983 */ /* 0x000ee20000300800 */
[----:B------:R-:W-:-:S03]  /*1aea0*/  IMAD.MOV.U32 R38, RZ, RZ, R16 ;  /* 0x000000ffff267224 */ /* 0x000fc600078e0010 */
[----:B------:R-:W3:Y:S01]  /*1aeb0*/  LDL.LU R17, [R1+0x90] ;  /* 0x0000900001117983 */ /* 0x000ee20000300800 */
[----:B------:R-:W-:-:S03]  /*1aec0*/  IMAD.MOV.U32 R31, RZ, RZ, R10 ;  /* 0x000000ffff1f7224 */ /* 0x000fc600078e000a */
[----:B------:R-:W3:Y:S01]  /*1aed0*/  LDL.LU R16, [R1+0x3e4] ;  /* 0x0003e40001107983 */ /* 0x000ee20000300800 */
[----:B------:R-:W-:-:S03]  /*1aee0*/  IMAD.MOV.U32 R30, RZ, RZ, R0 ;  /* 0x000000ffff1e7224 */ /* 0x000fc600078e0000 */
[----:B------:R-:W3:Y:S04]  /*1aef0*/  LDL.LU R10, [R1+0x98] ;  /* 0x00009800010a7983 */ /* 0x000ee80000300800 */
[----:B------:R-:W3:Y:S04]  /*1af00*/  LDL.LU R0, [R1+0x3c4] ;  /* 0x0003c40001007983 */ /* 0x000ee80000300800 */
[----:B------:R-:W-:Y:S04]  /*1af10*/  STL.64 [R1], R40 ;  /* 0x0000002801007387 */ /* 0x000fe80000100a00 */
[----:B------:R-:W-:Y:S04]  /*1af20*/  STL.64 [R1+0xe90], R40 ;  /* 0x000e902801007387 */ /* 0x000fe80000100a00 */
[----:B------:R-:W-:Y:S04]  /*1af30*/  STL.64 [R1+0x8], R2 ;  /* 0x0000080201007387 */ /* 0x000fe80000100a00 */
[----:B------:R-:W-:Y:S04]  /*1af40*/  STL [R1+0xf00], R2 ;  /* 0x000f000201007387 */ /* 0x000fe80000100800 */
[----:B------:R-:W-:Y:S04]  /*1af50*/  STL [R1+0xe98], R3 ;  /* 0x000e980301007387 */ /* 0x000fe80000100800 */
[----:B------:R-:W-:Y:S04]  /*1af60*/  STL.64 [R1+0x10], R38 ;  /* 0x0000102601007387 */ /* 0x000fe80000100a00 */
[----:B------:R-:W-:Y:S04]  /*1af70*/  STL.64 [R1+0xea0], R38 ;  /* 0x000ea02601007387 */ /* 0x000fe80000100a00 */
[----:B------:R-:W-:Y:S04]  /*1af80*/  STL.64 [R1+0x18], R30 ;  /* 0x0000181e01007387 */ /* 0x000fe80000100a00 */
[----:B------:R-:W-:Y:S04]  /*1af90*/  STL.64 [R1+0xea8], R30 ;  /* 0x000ea81e01007387 */ /* 0x000fe80000100a00 */
[----:B----4-:R-:W-:Y:S04]  /*1afa0*/  STL.64 [R1+0x28], R14 ;  /* 0x0000280e01007387 */ /* 0x010fe80000100a00 */
[----:B------:R0:W-:Y:S04]  /*1afb0*/  STL.64 [R1+0xeb0], R14 ;  /* 0x000eb00e01007387 */ /* 0x0001e80000100a00 */
[----:B------:R-:W-:Y:S04]  /*1afc0*/  STL.64 [R1+0x30], R12 ;  /* 0x0000300c01007387 */ /* 0x000fe80000100a00 */
[----:B------:R1:W-:Y:S01]  /*1afd0*/  STL.64 [R1+0xeb8], R12 ;  /* 0x000eb80c01007387 */ /* 0x0003e20000100a00 */
[----:B------:R-:W-:-:S02]  /*1afe0*/  IMAD.MOV.U32 R85, RZ, RZ, R26 ;  /* 0x000000ffff557224 */ /* 0x000fc400078e001a */
[----:B------:R-:W-:Y:S02]  /*1aff0*/  IMAD.MOV.U32 R84, RZ, RZ, R25 ;  /* 0x000000ffff547224 */ /* 0x000fe400078e0019 */
[----:B------:R-:W-:Y:S02]  /*1b000*/  IMAD.MOV.U32 R73, RZ, RZ, R24 ;  /* 0x000000ffff497224 */ /* 0x000fe400078e0018 */
[----:B------:R-:W-:Y:S02]  /*1b010*/  IMAD.MOV.U32 R72, RZ, RZ, R23 ;  /* 0x000000ffff487224 */ /* 0x000fe400078e0017 */
[----:B------:R-:W-:Y:S02]  /*1b020*/  IMAD.MOV.U32 R71, RZ, RZ, R18 ;  /* 0x000000ffff477224 */ /* 0x000fe400078e0012 */
[----:B------:R-:W-:Y:S02]  /*1b030*/  IMAD.MOV.U32 R59, RZ, RZ, R9 ;  /* 0x000000ffff3b7224 */ /* 0x000fe400078e0009 */
[----:B------:R-:W4:Y:S01]  /*1b040*/  LDL.LU R9, [R1+0xb0] ;  /* 0x0000b00001097983 */ /* 0x000f220000300800 */
[----:B------:R-:W-:-:S02]  /*1b050*/  IMAD.MOV.U32 R70, RZ, RZ, R11 ;  /* 0x000000ffff467224 */ /* 0x000fc400078e000b */
[----:B--2---:R-:W-:Y:S02]  /*1b060*/  IMAD.MOV.U32 R58, RZ, RZ, R8 ;  /* 0x000000ffff3a7224 */ /* 0x004fe400078e0008 */
[----:B------:R-:W4:Y:S04]  /*1b070*/  LDL.LU R8, [R1+0x3d0] ;  /* 0x0003d00001087983 */ /* 0x000f280000300800 */
[----:B------:R-:W2:Y:S04]  /*1b080*/  LDL.LU R18, [R1+0x128] ;  /* 0x0001280001127983 */ /* 0x000ea80000300800 */
[----:B0-----:R-:W4:Y:S04]  /*1b090*/  LDL.LU R15, [R1+0x344] ;  /* 0x00034400010f7983 */ /* 0x001f280000300800 */
[----:B------:R-:W4:Y:S04]  /*1b0a0*/  LDL.LU R14, [R1+0x130] ;  /* 0x00013000010e7983 */ /* 0x000f280000300800 */
[----:B------:R-:W4:Y:S04]  /*1b0b0*/  LDL.LU R11, [R1+0x348] ;  /* 0x00034800010b7983 */ /* 0x000f280000300800 */
[----:B------:R-:W4:Y:S04]  /*1b0c0*/  LDL.LU R3, [R1+0x138] ;  /* 0x0001380001037983 */ /* 0x000f280000300800 */
[----:B------:R-:W4:Y:S04]  /*1b0d0*/  LDL.LU R2, [R1+0x32c] ;  /* 0x00032c0001027983 */ /* 0x000f280000300800 */
[----:B------:R-:W-:Y:S04]  /*1b0e0*/  STL.64 [R1+0x48], R84 ;  /* 0x0000485401007387 */ /* 0x000fe80000100a00 */
[----:B------:R-:W-:Y:S04]  /*1b0f0*/  STL.64 [R1+0xec0], R84 ;  /* 0x000ec05401007387 */ /* 0x000fe80000100a00 */
[----:B------:R-:W-:Y:S04]  /*1b100*/  STL.64 [R1+0x50], R72 ;  /* 0x0000504801007387 */ /* 0x000fe80000100a00 */
[----:B------:R-:W-:Y:S01]  /*1b110*/  STL.64 [R1+0xec8], R72 ;  /* 0x000ec84801007387 */ /* 0x000fe20000100a00 */
[----:B---3--:R-:W-:-:S03]  /*1b120*/  IMAD.MOV.U32 R37, RZ, RZ, R10 ;  /* 0x000000ffff257224 */ /* 0x008fc600078e000a */
[----:B------:R-:W-:Y:S01]  /*1b130*/  STL.64 [R1+0x58], R70 ;  /* 0x0000584601007387 */ /* 0x000fe20000100a00 */
[----:B------:R-:W-:-:S03]  /*1b140*/  IMAD.MOV.U32 R36, RZ, RZ, R0 ;  /* 0x000000ffff247224 */ /* 0x000fc600078e0000 */
[----:B------:R-:W-:Y:S04]  /*1b150*/  STL.64 [R1+0xed0], R70 ;  /* 0x000ed04601007387 */ /* 0x000fe80000100a00 */
[----:B------:R-:W-:Y:S04]  /*1b160*/  STL.64 [R1+0x60], R58 ;  /* 0x0000603a01007387 */ /* 0x000fe80000100a00 */
[----:B------:R-:W-:Y:S04]  /*1b170*/  STL.64 [R1+0xed8], R58 ;  /* 0x000ed83a01007387 */ /* 0x000fe80000100a00 */
[----:B------:R-:W3:Y:S04]  /*1b180*/  LDL.LU R10, [R1+0x140] ;  /* 0x00014000010a7983 */ /* 0x000ee80000300800 */
[----:B------:R-:W3:Y:S01]  /*1b190*/  LDL.LU R0, [R1+0x330] ;  /* 0x0003300001007983 */ /* 0x000ee20000300800 */
[----:B------:R-:W-:-:S02]  /*1b1a0*/  IMAD.MOV.U32 R48, RZ, RZ, R21 ;  /* 0x000000ffff307224 */ /* 0x000fc400078e0015 */
[----:B------:R-:W-:Y:S02]  /*1b1b0*/  IMAD.MOV.U32 R49, RZ, RZ, R22 ;  /* 0x000000ffff317224 */ /* 0x000fe400078e0016 */
[----:B------:R-:W-:Y:S02]  /*1b1c0*/  IMAD.MOV.U32 R29, RZ, RZ, R17 ;  /* 0x000000ffff1d7224 */ /* 0x000fe400078e0011 */
[----:B------:R-:W-:Y:S01]  /*1b1d0*/  IMAD.MOV.U32 R28, RZ, RZ, R16 ;  /* 0x000000ffff1c7224 */ /* 0x000fe200078e0010 */
[----:B------:R-:W3:Y:S01]  /*1b1e0*/  LDL.LU R17, [R1+0x148] ;  /* 0x0001480001117983 */ /* 0x000ee20000300800 */
[----:B------:R-:W-:Y:S02]  /*1b1f0*/  IMAD.MOV.U32 R22, RZ, RZ, R19 ;  /* 0x000000ffff167224 */ /* 0x000fe400078e0013 */
[----:B------:R-:W-:Y:S01]  /*1b200*/  IMAD.MOV.U32 R23, RZ, RZ, R20 ;  /* 0x000000ffff177224 */ /* 0x000fe200078e0014 */
[----:B------:R-:W3:Y:S04]  /*1b210*/  LDL.LU R16, [R1+0x334] ;  /* 0x0003340001107983 */ /* 0x000ee80000300800 */
[----:B-1----:R-:W3:Y:S04]  /*1b220*/  LDL.LU R13, [R1+0xac] ;  /* 0x0000ac00010d7983 */ /* 0x002ee80000300800 */
[----:B------:R-:W3:Y:S04]  /*1b230*/  LDL.LU R12, [R1+0x168] ;  /* 0x00016800010c7983 */ /* 0x000ee80000300800 */
[----:B------:R-:W-:Y:S04]  /*1b240*/  STL.64 [R1+0x68], R48 ;  /* 0x0000683001007387 */ /* 0x000fe80000100a00 */
[----:B------:R-:W-:Y:S04]  /*1b250*/  STL.64 [R1+0xee0], R48 ;  /* 0x000ee03001007387 */ /* 0x000fe80000100a00 */
[----:B------:R-:W-:Y:S04]  /*1b260*/  STL.64 [R1+0x88], R22 ;  /* 0x0000881601007387 */ /* 0x000fe80000100a00 */
[----:B------:R0:W-:Y:S04]  /*1b270*/  STL.64 [R1+0xee8], R22 ;  /* 0x000ee81601007387 */ /* 0x0001e80000100a00 */
[----:B------:R-:W-:Y:S04]  /*1b280*/  STL.64 [R1+0x90], R28 ;  /* 0x0000901c01007387 */ /* 0x000fe80000100a00 */
[----:B------:R-:W-:Y:S04]  /*1b290*/  STL.64 [R1+0xef0], R28 ;  /* 0x000ef01c01007387 */ /* 0x000fe80000100a00 */
[----:B------:R-:W-:Y:S04]  /*1b2a0*/  STL.64 [R1+0x98], R36 ;  /* 0x0000982401007387 */ /* 0x000fe80000100a00 */
[----:B------:R-:W-:Y:S04]  /*1b2b0*/  STL.64 [R1+0xef8], R36 ;  /* 0x000ef82401007387 */ /* 0x000fe80000100a00 */
[----:B------:R-:W3:Y:S04]  /*1b2c0*/  LDL.LU R27, [R1+0xb8] ;  /* 0x0000b800011b7983 */ /* 0x000ee80000300800 */
[----:B------:R-:W3:Y:S04]  /*1b2d0*/  LDL.LU R26, [R1+0x170] ;  /* 0x00017000011a7983 */ /* 0x000ee80000300800 */
[----:B------:R-:W3:Y:S04]  /*1b2e0*/  LDL.LU R25, [R1+0xbc] ;  /* 0x0000bc0001197983 */ /* 0x000ee80000300800 */
[----:B------:R-:W3:Y:S04]  /*1b2f0*/  LDL.LU R24, [R1+0x178] ;  /* 0x0001780001187983 */ /* 0x000ee80000300800 */
[----:B0-----:R-:W3:Y:S01]  /*1b300*/  LDL.LU R23, [R1+0xc0] ;  /* 0x0000c00001177983 */ /* 0x001ee20000300800 */
[----:B--2---:R-:W-:-:S02]  /*1b310*/  IMAD.MOV.U32 R19, RZ, RZ, R18 ;  /* 0x000000ffff137224 */ /* 0x004fc400078e0012 */
[----:B----4-:R-:W-:Y:S02]  /*1b320*/  IMAD.MOV.U32 R18, RZ, RZ, R15 ;  /* 0x000000ffff127224 */ /* 0x010fe400078e000f */
[----:B------:R-:W-:Y:S02]  /*1b330*/  IMAD.MOV.U32 R81, RZ, RZ, R14 ;  /* 0x000000ffff517224 */ /* 0x000fe400078e000e */
[----:B------:R-:W-:Y:S02]  /*1b340*/  IMAD.MOV.U32 R35, RZ, RZ, R3 ;  /* 0x000000ffff237224 */ /* 0x000fe400078e0003 */
[----:B------:R-:W2:Y:S01]  /*1b350*/  LDL.LU R3, [R1+0x180] ;  /* 0x0001800001037983 */ /* 0x000ea20000300800 */
[----:B------:R-:W-:-:S03]  /*1b360*/  IMAD.MOV.U32 R34, RZ, RZ, R2 ;  /* 0x000000ffff227224 */ /* 0x000fc600078e0002 */
[----:B------:R-:W4:Y:S01]  /*1b370*/  LDL.LU R22, [R1+0xc4] ;  /* 0x0000c40001167983 */ /* 0x000f220000300800 */
[----:B------:R-:W-:-:S03]  /*1b380*/  IMAD.MOV.U32 R80, RZ, RZ, R11 ;  /* 0x000000ffff507224 */ /* 0x000fc600078e000b */
[----:B------:R-:W4:Y:S04]  /*1b390*/  LDL.LU R21, [R1+0x188] ;  /* 0x0001880001157983 */ /* 0x000f280000300800 */
[----:B------:R-:W4:Y:S04]  /*1b3a0*/  LDL.LU R20, [R1+0xc8] ;  /* 0x0000c80001147983 */ /* 0x000f280000300800 */
[----:B------:R-:W4:Y:S04]  /*1b3b0*/  LDL.LU R2, [R1+0x190] ;  /* 0x0001900001027983 */ /* 0x000f280000300800 */
[----:B------:R-:W-:Y:S04]  /*1b3c0*/  STL.64 [R1+0xb0], R8 ;  /* 0x0000b00801007387 */ /* 0x000fe80000100a00 */
[----:B------:R0:W-:Y:S04]  /*1b3d0*/  STL.64 [R1+0xf08], R8 ;  /* 0x000f080801007387 */ /* 0x0001e80000100a00 */
[----:B------:R-:W-:Y:S04]  /*1b3e0*/  STL.64 [R1+0x128], R18 ;  /* 0x0001281201007387 */ /* 0x000fe80000100a00 */
[----:B------:R-:W-:Y:S04]  /*1b3f0*/  STL [R1+0xf20], R18 ;  /* 0x000f201201007387 */ /* 0x000fe80000100800 */
[----:B------:R-:W-:Y:S01]  /*1b400*/  STL [R1+0xf10], R19 ;  /* 0x000f101301007387 */ /* 0x000fe20000100800 */
[----:B---3--:R-:W-:-:S03]  /*1b410*/  IMAD.MOV.U32 R11, RZ, RZ, R10 ;  /* 0x000000ffff0b7224 */ /* 0x008fc600078e000a */
[----:B------:R-:W-:Y:S01]  /*1b420*/  STL.64 [R1+0x130], R80 ;  /* 0x0001305001007387 */ /* 0x000fe20000100a00 */
[----:B------:R-:W-:-:S03]  /*1b430*/  IMAD.MOV.U32 R10, RZ, RZ, R0 ;  /* 0x000000ffff0a7224 */ /* 0x000fc600078e0000 */
[----:B------:R-:W-:Y:S04]  /*1b440*/  STL.64 [R1+0xf18], R80 ;  /* 0x000f185001007387 */ /* 0x000fe80000100a00 */
[----:B------:R-:W3:Y:S04]  /*1b450*/  LDL.LU R15, [R1+0xcc] ;  /* 0x0000cc00010f7983 */ /* 0x000ee80000300800 */
[----:B------:R-:W3:Y:S04]  /*1b460*/  LDL.LU R14, [R1+0x198] ;  /* 0x00019800010e7983 */ /* 0x000ee80000300800 */
[----:B------:R-:W3:Y:S01]  /*1b470*/  LDL.LU R0, [R1+0x1a8] ;  /* 0x0001a80001007983 */ /* 0x000ee20000300800 */
[----:B------:R-:W-:-:S03]  /*1b480*/  IMAD.MOV.U32 R79, RZ, RZ, R13 ;  /* 0x000000ffff4f7224 */ /* 0x000fc600078e000d */
[----:B------:R-:W-:Y:S04]  /*1b490*/  STL.64 [R1+0x138], R34 ;  /* 0x0001382201007387 */ /* 0x000fe80000100a00 */
[----:B------:R-:W-:Y:S04]  /*1b4a0*/  STL.64 [R1+0xf28], R34 ;  /* 0x000f282201007387 */ /* 0x000fe80000100a00 */
[----:B------:R-:W3:Y:S01]  /*1b4b0*/  LDL.LU R13, [R1+0x1b0] ;  /* 0x0001b000010d7983 */ /* 0x000ee20000300800 */
[----:B------:R-:W-:-:S03]  /*1b4c0*/  IMAD.MOV.U32 R78, RZ, RZ, R12 ;  /* 0x000000ffff4e7224 */ /* 0x000fc600078e000c */
[----:B------:R-:W3:Y:S04]  /*1b4d0*/  LDL.LU R12, [R1+0xd4] ;  /* 0x0000d400010c7983 */ /* 0x000ee80000300800 */
[----:B------:R-:W-:Y:S04]  /*1b4e0*/  STL.64 [R1+0x140], R10 ;  /* 0x0001400a01007387 */ /* 0x000fe80000100a00 */
[----:B------:R1:W-:Y:S04]  /*1b4f0*/  STL.64 [R1+0xf30], R10 ;  /* 0x000f300a01007387 */ /* 0x0003e80000100a00 */
[----:B------:R-:W-:Y:S04]  /*1b500*/  STL.64 [R1+0x148], R16 ;  /* 0x0001481001007387 */ /* 0x000fe80000100a00 */
[----:B------:R1:W-:Y:S04]  /*1b510*/  STL.64 [R1+0xf38], R16 ;  /* 0x000f381001007387 */ /* 0x0003e80000100a00 */
[----:B0-----:R-:W3:Y:S04]  /*1b520*/  LDL.LU R9, [R1+0xd8] ;  /* 0x0000d80001097983 */ /* 0x001ee80000300800 */
[----:B------:R-:W-:Y:S01]  /*1b530*/  STL.64 [R1+0x168], R78 ;  /* 0x0001684e01007387 */ /* 0x000fe20000100a00 */
[----:B------:R-:W-:-:S03]  /*1b540*/  IMAD.MOV.U32 R69, RZ, RZ, R27 ;  /* 0x000000ffff457224 */ /* 0x000fc600078e001b */
[----:B------:R-:W-:Y:S01]  /*1b550*/  STL.64 [R1+0xf40], R78 ;  /* 0x000f404e01007387 */ /* 0x000fe20000100a00 */
[----:B------:R-:W-:-:S03]  /*1b560*/  IMAD.MOV.U32 R68, RZ, RZ, R26 ;  /* 0x000000ffff447224 */ /* 0x000fc600078e001a */
[----:B------:R-:W3:Y:S01]  /*1b570*/  LDL.LU R8, [R1+0xdc] ;  /* 0x0000dc0001087983 */ /* 0x000ee20000300800 */
[----:B------:R-:W-:Y:S02]  /*1b580*/  IMAD.MOV.U32 R67, RZ, RZ, R25 ;  /* 0x000000ffff437224 */ /* 0x000fe400078e0019 */
[----:B------:R-:W-:Y:S02]  /*1b590*/  IMAD.MOV.U32 R66, RZ, RZ, R24 ;  /* 0x000000ffff427224 */ /* 0x000fe400078e0018 */
[----:B------:R-:W-:Y:S02]  /*1b5a0*/  IMAD.MOV.U32 R57, RZ, RZ, R23 ;  /* 0x000000ffff397224 */ /* 0x000fe400078e0017 */
[----:B--2---:R-:W-:Y:S02]  /*1b5b0*/  IMAD.MOV.U32 R56, RZ, RZ, R3 ;  /* 0x000000ffff387224 */ /* 0x004fe400078e0003 */
[----:B------:R-:W2:Y:S04]  /*1b5c0*/  LDL.LU R3, [R1+0xe0] ;  /* 0x0000e00001037983 */ /* 0x000ea80000300800 */
[----:B------:R-:W-:Y:S01]  /*1b5d0*/  STL.64 [R1+0x170], R68 ;  /* 0x0001704401007387 */ /* 0x000fe20000100a00 */
[----:B----4-:R-:W-:-:S03]  /*1b5e0*/  IMAD.MOV.U32 R55, RZ, RZ, R22 ;  /* 0x000000ffff377224 */ /* 0x010fc600078e0016 */
[----:B------:R-:W-:Y:S01]  /*1b5f0*/  STL.64 [R1+0xf48], R68 ;  /* 0x000f484401007387 */ /* 0x000fe20000100a00 */
[----:B------:R-:W-:-:S03]  /*1b600*/  IMAD.MOV.U32 R54, RZ, RZ, R21 ;  /* 0x000000ffff367224 */ /* 0x000fc600078e0015 */
[----:B------:R-:W-:Y:S01]  /*1b610*/  STL.64 [R1+0x178], R66 ;  /* 0x0001784201007387 */ /* 0x000fe20000100a00 */
[----:B------:R-:W-:-:S03]  /*1b620*/  IMAD.MOV.U32 R42, RZ, RZ, R2 ;  /* 0x000000ffff2a7224 */ /* 0x000fc600078e0002 */
[----:B------:R-:W-:Y:S04]  /*1b630*/  STL.64 [R1+0xf50], R66 ;  /* 0x000f504201007387 */ /* 0x000fe80000100a00 */
[----:B------:R-:W-:Y:S04]  /*1b640*/  STL.64 [R1+0x180], R56 ;  /* 0x0001803801007387 */ /* 0x000fe80000100a00 */
[----:B------:R-:W-:Y:S04]  /*1b650*/  STL.64 [R1+0xf58], R56 ;  /* 0x000f583801007387 */ /* 0x000fe80000100a00 */
[----:B------:R-:W4:Y:S04]  /*1b660*/  LDL.LU R2, [R1+0xe4] ;  /* 0x0000e40001027983 */ /* 0x000f280000300800 */
[----:B------:R-:W-:Y:S04]  /*1b670*/  STL.64 [R1+0x188], R54 ;  /* 0x0001883601007387 */ /* 0x000fe80000100a00 */
[----:B------:R-:W-:Y:S04]  /*1b680*/  STL.64 [R1+0xf60], R54 ;  /* 0x000f603601007387 */ /* 0x000fe80000100a00 */
[----:B-1----:R-:W4:Y:S01]  /*1b690*/  LDL.LU R10, [R1+0xe8] ;  /* 0x0000e800010a7983 */ /* 0x002f220000300800 */
[----:B---3--:R-:W-:-:S03]  /*1b6a0*/  IMAD.MOV.U32 R24, RZ, RZ, R0 ;  /* 0x000000ffff187224 */ /* 0x008fc600078e0000 */
[----:B------:R-:W3:Y:S01]  /*1b6b0*/  LDL.LU R0, [R1+0xec] ;  /* 0x0000ec0001007983 */ /* 0x000ee20000300800 */
[----:B------:R-:W-:Y:S02]  /*1b6c0*/  IMAD.MOV.U32 R43, RZ, RZ, R20 ;  /* 0x000000ffff2b7224 */ /* 0x000fe400078e0014 */
[----:B------:R-:W-:Y:S02]  /*1b6d0*/  IMAD.MOV.U32 R32, RZ, RZ, R14 ;  /* 0x000000ffff207224 */ /* 0x000fe400078e000e */
[----:B------:R-:W-:Y:S01]  /*1b6e0*/  IMAD.MOV.U32 R33, RZ, RZ, R15 ;  /* 0x000000ffff217224 */ /* 0x000fe200078e000f */
[----:B------:R-:W-:Y:S01]  /*1b6f0*/  STL.64 [R1+0x190], R42 ;  /* 0x0001902a01007387 */ /* 0x000fe20000100a00 */
[----:B------:R-:W-:Y:S02]  /*1b700*/  IMAD.MOV.U32 R25, RZ, RZ, R51 ;  /* 0x000000ffff197224 */ /* 0x000fe400078e0033 */
[----:B------:R-:W-:Y:S01]  /*1b710*/  IMAD.MOV.U32 R41, RZ, RZ, R52 ;  /* 0x000000ffff297224 */ /* 0x000fe200078e0034 */
[----:B------:R-:W-:Y:S01]  /*1b720*/  STL.64 [R1+0xf68], R42 ;  /* 0x000f682a01007387 */ /* 0x000fe20000100a00 */
[----:B------:R-:W-:-:S03]  /*1b730*/  IMAD.MOV.U32 R40, RZ, RZ, R13 ;  /* 0x000000ffff287224 */ /* 0x000fc600078e000d */
[----:B------:R-:W3:Y:S04]  /*1b740*/  LDL.LU R28, [R1+0xf0] ;  /* 0x0000f000011c7983 */ /* 0x000ee80000300800 */
[----:B------:R-:W-:Y:S01]  /*1b750*/  STL.64 [R1+0x198], R32 ;  /* 0x0001982001007387 */ /* 0x000fe20000100a00 */
[----:B------:R-:W-:-:S03]  /*1b760*/  IMAD.MOV.U32 R38, RZ, RZ, R12 ;  /* 0x000000ffff267224 */ /* 0x000fc600078e000c */
[----:B------:R0:W-:Y:S01]  /*1b770*/  STL.64 [R1+0xf78], R32 ;  /* 0x000f782001007387 */ /* 0x0001e20000100a00 */
[----:B------:R-:W-:-:S03]  /*1b780*/  IMAD.MOV.U32 R39, RZ, RZ, R53 ;  /* 0x000000ffff277224 */ /* 0x000fc600078e0035 */
[----:B------:R-:W-:Y:S04]  /*1b790*/  STL.64 [R1+0x1a8], R24 ;  /* 0x0001a81801007387 */ /* 0x000fe80000100a00 */
[----:B------:R-:W3:Y:S04]  /*1b7a0*/  LDL.LU R27, [R1+0xf4] ;  /* 0x0000f400011b7983 */ /* 0x000ee80000300800 */
[----:B------:R-:W-:Y:S04]  /*1b7b0*/  STL.64 [R1+0x1b0], R40 ;  /* 0x0001b02801007387 */ /* 0x000fe80000100a00 */
[----:B------:R-:W3:Y:S04]  /*1b7c0*/  LDL.LU R23, [R1+0xf8] ;  /* 0x0000f80001177983 */ /* 0x000ee80000300800 */
[----:B------:R-:W3:Y:S04]  /*1b7d0*/  LDL.LU R22, [R1+0xfc] ;  /* 0x0000fc0001167983 */ /* 0x000ee80000300800 */
[----:B------:R-:W3:Y:S01]  /*1b7e0*/  LDL.LU R21, [R1+0x100] ;  /* 0x0001000001157983 */ /* 0x000ee20000300800 */
[----:B------:R-:W-:-:S03]  /*1b7f0*/  IMAD.MOV.U32 R60, RZ, RZ, R9 ;  /* 0x000000ffff3c7224 */ /* 0x000fc600078e0009 */
[----:B------:R-:W-:Y:S01]  /*1b800*/  STL.64 [R1+0x1b8], R38 ;  /* 0x0001b82601007387 */ /* 0x000fe20000100a00 */
[----:B------:R-:W-:-:S03]  /*1b810*/  IMAD.MOV.U32 R61, RZ, RZ, R62 ;  /* 0x000000ffff3d7224 */ /* 0x000fc600078e003e */
[----:B------:R-:W3:Y:S01]  /*1b820*/  LDL.LU R20, [R1+0x104] ;  /* 0x0001040001147983 */ /* 0x000ee20000300800 */
[----:B------:R-:W-:Y:S02]  /*1b830*/  IMAD.MOV.U32 R82, RZ, RZ, R8 ;  /* 0x000000ffff527224 */ /* 0x000fe400078e0008 */
[----:B------:R-:W-:Y:S01]  /*1b840*/  IMAD.MOV.U32 R83, RZ, RZ, R63 ;  /* 0x000000ffff537224 */ /* 0x000fe200078e003f */
[----:B------:R-:W3:Y:S04]  /*1b850*/  LDL.LU R17, [R1+0x20] ;  /* 0x0000200001117983 */ /* 0x000ee80000300800 */
[----:B------:R-:W3:Y:S04]  /*1b860*/  LDL.LU R16, [R1+0x108] ;  /* 0x0001080001107983 */ /* 0x000ee80000300800 */
[----:B------:R-:W3:Y:S01]  /*1b870*/  LDL.LU R19, [R1+0x24] ;  /* 0x0000240001137983 */ /* 0x000ee20000300800 */
[----:B------:R-:W-:-:S03]  /*1b880*/  IMAD.MOV.U32 R31, RZ, RZ, R64 ;  /* 0x000000ffff1f7224 */ /* 0x000fc600078e0040 */
[----:B------:R-:W3:Y:S04]  /*1b890*/  LDL.LU R18, [R1+0x10c] ;  /* 0x00010c0001127983 */ /* 0x000ee80000300800 */
[----:B------:R-:W-:Y:S04]  /*1b8a0*/  STL.64 [R1+0x1c0], R60 ;  /* 0x0001c03c01007387 */ /* 0x000fe80000100a00 */
[----:B------:R-:W-:Y:S04]  /*1b8b0*/  STL.64 [R1+0x1c8], R82 ;  /* 0x0001c85201007387 */ /* 0x000fe80000100a00 */
[----:B------:R-:W3:Y:S04]  /*1b8c0*/  LDL.LU R9, [R1+0x38] ;  /* 0x0000380001097983 */ /* 0x000ee80000300800 */
[----:B------:R-:W3:Y:S01]  /*1b8d0*/  LDL.LU R8, [R1+0x110] ;  /* 0x0001100001087983 */ /* 0x000ee20000300800 */
[----:B--2---:R-:W-:-:S03]  /*1b8e0*/  IMAD.MOV.U32 R30, RZ, RZ, R3 ;  /* 0x000000ffff1e7224 */ /* 0x004fc600078e0003 */
[----:B------:R-:W2:Y:S01]  /*1b8f0*/  LDL.LU R3, [R1+0x3c] ;  /* 0x00003c0001037983 */ /* 0x000ea20000300800 */
[----:B----4-:R-:W-:-:S03]  /*1b900*/  IMAD.MOV.U32 R44, RZ, RZ, R2 ;  /* 0x000000ffff2c7224 */ /* 0x010fc600078e0002 */
[----:B------:R-:W4:Y:S04]  /*1b910*/  LDL.LU R2, [R1+0x114] ;  /* 0x0001140001027983 */ /* 0x000f280000300800 */
[----:B------:R-:W-:Y:S04]  /*1b920*/  STL.64 [R1+0x1d0], R30 ;  /* 0x0001d01e01007387 */ /* 0x000fe80000100a00 */
[----:B------:R-:W4:Y:S01]  /*1b930*/  LDL.LU R26, [R1+0x40] ;  /* 0x00004000011a7983 */ /* 0x000f220000300800 */
[----:B------:R-:W-:-:S03]  /*1b940*/  IMAD.MOV.U32 R14, RZ, RZ, R10 ;  /* 0x000000ffff0e7224 */ /* 0x000fc600078e000a */
[----:B------:R-:W4:Y:S04]  /*1b950*/  LDL.LU R11, [R1+0x118] ;  /* 0x00011800010b7983 */ /* 0x000f280000300800 */
[----:B------:R-:W4:Y:S01]  /*1b960*/  LDL.LU R10, [R1+0x44] ;  /* 0x00004400010a7983 */ /* 0x000f220000300800 */
[----:B---3--:R-:W-:-:S03]  /*1b970*/  IMAD.MOV.U32 R12, RZ, RZ, R0 ;  /* 0x000000ffff0c7224 */ /* 0x008fc600078e0000 */
[----:B------:R-:W3:Y:S01]  /*1b980*/  LDL.LU R0, [R1+0x11c] ;  /* 0x00011c0001007983 */ /* 0x000ee20000300800 */
[----:B------:R-:W-:Y:S02]  /*1b990*/  IMAD.MOV.U32 R45, RZ, RZ, R65 ;  /* 0x000000ffff2d7224 */ /* 0x000fe400078e0041 */
[----:B------:R-:W-:Y:S02]  /*1b9a0*/  IMAD.MOV.U32 R15, RZ, RZ, R74 ;  /* 0x000000ffff0f7224 */ /* 0x000fe400078e004a */
[----:B------:R-:W-:Y:S02]  /*1b9b0*/  IMAD.MOV.U32 R13, RZ, RZ, R75 ;  /* 0x000000ffff0d7224 */ /* 0x000fe400078e004b */
[----:B------:R-:W-:Y:S01]  /*1b9c0*/  IMAD.MOV.U32 R85, RZ, RZ, R76 ;  /* 0x000000ffff557224 */ /* 0x000fe200078e004c */
[----:B------:R-:W-:Y:S01]  /*1b9d0*/  STL.64 [R1+0x1d8], R44 ;  /* 0x0001d82c01007387 */ /* 0x000fe20000100a00 */
[----:B------:R-:W-:Y:S02]  /*1b9e0*/  IMAD.MOV.U32 R73, RZ, RZ, R77 ;  /* 0x000000ffff497224 */ /* 0x000fe400078e004d */
[----:B------:R-:W-:Y:S01]  /*1b9f0*/  IMAD.MOV.U32 R84, RZ, RZ, R28 ;  /* 0x000000ffff547224 */ /* 0x000fe200078e001c */
[----:B------:R-:W-:Y:S01]  /*1ba00*/  STL.64 [R1+0x1e0], R14 ;  /* 0x0001e00e01007387 */ /* 0x000fe20000100a00 */
[----:B------:R-:W-:-:S02]  /*1ba10*/  IMAD.MOV.U32 R71, RZ, RZ, R86 ;  /* 0x000000ffff477224 */ /* 0x000fc400078e0056 */
[----:B------:R-:W-:Y:S01]  /*1ba20*/  IMAD.MOV.U32 R59, RZ, RZ, R87 ;  /* 0x000000ffff3b7224 */ /* 0x000fe200078e0057 */
[----:B------:R-:W-:Y:S01]  /*1ba30*/  STL.64 [R1+0x1e8], R12 ;  /* 0x0001e80c01007387 */ /* 0x000fe20000100a00 */
[----:B------:R-:W-:-:S03]  /*1ba40*/  IMAD.MOV.U32 R49, RZ, RZ, R88 ;  /* 0x000000ffff317224 */ /* 0x000fc600078e0058 */
[----:B------:R-:W-:Y:S01]  /*1ba50*/  STL.64 [R1+0x1f0], R84 ;  /* 0x0001f05401007387 */ /* 0x000fe20000100a00 */
[----:B------:R-:W-:Y:S02]  /*1ba60*/  IMAD.MOV.U32 R72, RZ, RZ, R27 ;  /* 0x000000ffff487224 */ /* 0x000fe400078e001b */
[----:B------:R-:W-:-:S03]  /*1ba70*/  IMAD.MOV.U32 R70, RZ, RZ, R23 ;  /* 0x000000ffff467224 */ /* 0x000fc600078e0017 */
[----:B------:R-:W-:Y:S01]  /*1ba80*/  STL.64 [R1+0x1f8], R72 ;  /* 0x0001f84801007387 */ /* 0x000fe20000100a00 */
[----:B------:R-:W-:-:S03]  /*1ba90*/  IMAD.MOV.U32 R58, RZ, RZ, R22 ;  /* 0x000000ffff3a7224 */ /* 0x000fc600078e0016 */
[----:B------:R-:W-:Y:S01]  /*1baa0*/  STL.64 [R1+0x200], R70 ;  /* 0x0002004601007387 */ /* 0x000fe20000100a00 */
[----:B------:R-:W-:-:S03]  /*1bab0*/  IMAD.MOV.U32 R48, RZ, RZ, R21 ;  /* 0x000000ffff307224 */ /* 0x000fc600078e0015 */
[----:B------:R-:W-:Y:S01]  /*1bac0*/  STL.64 [R1+0x208], R58 ;  /* 0x0002083a01007387 */ /* 0x000fe20000100a00 */
[----:B------:R-:W-:-:S03]  /*1bad0*/  IMAD.MOV.U32 R23, RZ, RZ, R89 ;  /* 0x000000ffff177224 */ /* 0x000fc600078e0059 */
[----:B------:R-:W-:Y:S01]  /*1bae0*/  STL.64 [R1+0x210], R48 ;  /* 0x0002103001007387 */ /* 0x000fe20000100a00 */
[----:B------:R-:W-:Y:S02]  /*1baf0*/  IMAD.MOV.U32 R22, RZ, RZ, R20 ;  /* 0x000000ffff167224 */ /* 0x000fe400078e0014 */
[----:B------:R-:W-:Y:S02]  /*1bb00*/  IMAD.MOV.U32 R29, RZ, RZ, R17 ;  /* 0x000000ffff1d7224 */ /* 0x000fe400078e0011 */
[----:B------:R-:W3:Y:S01]  /*1bb10*/  LDL.LU R17, [R1+0x70] ;  /* 0x0000700001117983 */ /* 0x000ee20000300800 */
[----:B------:R-:W-:-:S03]  /*1bb20*/  IMAD.MOV.U32 R28, RZ, RZ, R16 ;  /* 0x000000ffff1c7224 */ /* 0x000fc600078e0010 */
[----:B------:R-:W3:Y:S01]  /*1bb30*/  LDL.LU R16, [R1+0x120] ;  /* 0x0001200001107983 */ /* 0x000ee20000300800 */
[----:B------:R-:W-:-:S03]  /*1bb40*/  IMAD.MOV.U32 R37, RZ, RZ, R19 ;  /* 0x000000ffff257224 */ /* 0x000fc600078e0013 */
[----:B------:R-:W3:Y:S01]  /*1bb50*/  LDL.LU R21, [R1+0x74] ;  /* 0x0000740001157983 */ /* 0x000ee20000300800 */
[----:B------:R-:W-:-:S03]  /*1bb60*/  IMAD.MOV.U32 R36, RZ, RZ, R18 ;  /* 0x000000ffff247224 */ /* 0x000fc600078e0012 */
[----:B------:R-:W3:Y:S04]  /*1bb70*/  LDL.LU R20, [R1+0x124] ;  /* 0x0001240001147983 */ /* 0x000ee80000300800 */
[----:B------:R-:W-:Y:S04]  /*1bb80*/  STL.64 [R1+0x218], R22 ;  /* 0x0002181601007387 */ /* 0x000fe80000100a00 */
        /* <DEDUP_REMOVED lines=8> */
[----:B------:R-:W-:Y:S01]  /*1bc10*/  STL.64 [R1+0x230], R8 ;  /* 0x0002300801007387 */ /* 0x000fe20000100a00 */
[----:B------:R-:W-:-:S03]  /*1bc20*/  IMAD.MOV.U32 R35, RZ, RZ, R26 ;  /* 0x000000ffff237224 */ /* 0x000fc600078e001a */
[----:B0-----:R-:W4:Y:S01]  /*1bc30*/  LDL.LU R32, [R1+0x80] ;  /* 0x0000800001207983 */ /* 0x001f220000300800 */
[----:B------:R-:W-:Y:S02]  /*1bc40*/  IMAD.MOV.U32 R34, RZ, RZ, R11 ;  /* 0x000000ffff227224 */ /* 0x000fe400078e000b */
[----:B------:R-:W-:Y:S02]  /*1bc50*/  IMAD.MOV.U32 R11, RZ, RZ, R10 ;  /* 0x000000ffff0b7224 */ /* 0x000fe400078e000a */
[----:B---3--:R-:W-:Y:S02]  /*1bc60*/  IMAD.MOV.U32 R10, RZ, RZ, R0 ;  /* 0x000000ffff0a7224 */ /* 0x008fe400078e0000 */
[----:B------:R-:W3:Y:S04]  /*1bc70*/  LDL.LU R0, [R1+0x158] ;  /* 0x0001580001007983 */ /* 0x000ee80000300800 */
[----:B------:R-:W-:Y:S04]  /*1bc80*/  STL.64 [R1+0x238], R80 ;  /* 0x0002385001007387 */ /* 0x000fe80000100a00 */
[----:B------:R-:W-:Y:S04]  /*1bc90*/  STL.64 [R1+0x240], R34 ;  /* 0x0002402201007387 */ /* 0x000fe80000100a00 */
[----:B------:R-:W-:Y:S04]  /*1bca0*/  STL.64 [R1+0x248], R10 ;  /* 0x0002480a01007387 */ /* 0x000fe80000100a00 */
[----:B------:R-:W3:Y:S04]  /*1bcb0*/  LDL.LU R27, [R1+0x84] ;  /* 0x00008400011b7983 */ /* 0x000ee80000300800 */
[----:B------:R-:W3:Y:S01]  /*1bcc0*/  LDL.LU R26, [R1+0x15c] ;  /* 0x00015c00011a7983 */ /* 0x000ee20000300800 */
[----:B------:R-:W-:-:S03]  /*1bcd0*/  IMAD.MOV.U32 R79, RZ, RZ, R21 ;  /* 0x000000ffff4f7224 */ /* 0x000fc600078e0015 */
[----:B------:R-:W3:Y:S01]  /*1bce0*/  LDL.LU R21, [R1+0xa0] ;  /* 0x0000a00001157983 */ /* 0x000ee20000300800 */
[----:B------:R-:W-:-:S03]  /*1bcf0*/  IMAD.MOV.U32 R78, RZ, RZ, R20 ;  /* 0x000000ffff4e7224 */ /* 0x000fc600078e0014 */
[----:B------:R-:W3:Y:S04]  /*1bd00*/  LDL.LU R20, [R1+0x160] ;  /* 0x0001600001147983 */ /* 0x000ee80000300800 */
[----:B------:R-:W-:Y:S01]  /*1bd10*/  STL.64 [R1+0x250], R16 ;  /* 0x0002501001007387 */ /* 0x000fe20000100a00 */
[----:B------:R-:W-:Y:S02]  /*1bd20*/  IMAD.MOV.U32 R69, RZ, RZ, R19 ;  /* 0x000000ffff457224 */ /* 0x000fe400078e0013 */
[----:B------:R-:W-:Y:S02]  /*1bd30*/  IMAD.MOV.U32 R68, RZ, RZ, R18 ;  /* 0x000000ffff447224 */ /* 0x000fe400078e0012 */
[----:B--2---:R-:W-:Y:S02]  /*1bd40*/  IMAD.MOV.U32 R67, RZ, RZ, R3 ;  /* 0x000000ffff437224 */ /* 0x004fe400078e0003 */
[----:B------:R-:W2:Y:S01]  /*1bd50*/  LDL.LU R3, [R1+0xa4] ;  /* 0x0000a40001037983 */ /* 0x000ea20000300800 */
[----:B----4-:R-:W-:-:S03]  /*1bd60*/  IMAD.MOV.U32 R66, RZ, RZ, R2 ;  /* 0x000000ffff427224 */ /* 0x010fc600078e0002 */
[----:B------:R-:W2:Y:S04]  /*1bd70*/  LDL.LU R2, [R1+0x164] ;  /* 0x0001640001027983 */ /* 0x000ea80000300800 */
[----:B------:R-:W4:Y:S01]  /*1bd80*/  LDL.LU R19, [R1+0xa8] ;  /* 0x0000a80001137983 */ /* 0x000f220000300800 */
[----:B------:R-:W-:-:S03]  /*1bd90*/  IMAD.MOV.U32 R57, RZ, RZ, R32 ;  /* 0x000000ffff397224 */ /* 0x000fc600078e0020 */
[----:B------:R-:W4:Y:S04]  /*1bda0*/  LDL.LU R18, [R1+0x1a0] ;  /* 0x0001a00001127983 */ /* 0x000f280000300800 */
[----:B------:R-:W-:Y:S01]  /*1bdb0*/  STL.64 [R1+0x258], R78 ;  /* 0x0002584e01007387 */ /* 0x000fe20000100a00 */
[----:B---3--:R-:W-:-:S03]  /*1bdc0*/  IMAD.MOV.U32 R56, RZ, RZ, R0 ;  /* 0x000000ffff387224 */ /* 0x008fc600078e0000 */
[----:B------:R-:W3:Y:S04]  /*1bdd0*/  LDL.LU R0, [R1+0x1a4] ;  /* 0x0001a40001007983 */ /* 0x000ee80000300800 */
[----:B------:R-:W2:Y:S04]  /*1bde0*/  LDL R46, [R1+0x2b0] ;  /* 0x0002b000012e7983 */ /* 0x000ea80000100800 */
[----:B------:R-:W-:Y:S04]  /*1bdf0*/  STL.64 [R1+0x260], R68 ;  /* 0x0002604401007387 */ /* 0x000fe80000100a00 */
[----:B------:R-:W-:Y:S01]  /*1be00*/  STL.64 [R1+0x268], R66 ;  /* 0x0002684201007387 */ /* 0x000fe20000100a00 */
[----:B------:R-:W-:-:S03]  /*1be10*/  IMAD.MOV.U32 R55, RZ, RZ, R27 ;  /* 0x000000ffff377224 */ /* 0x000fc600078e001b */
[----:B------:R-:W-:Y:S04]  /*1be20*/  STL.64 [R1+0x270], R56 ;  /* 0x0002703801007387 */ /* 0x000fe80000100a00 */
[----:B------:R-:W2:Y:S04]  /*1be30*/  LDL.LU R32, [R1+0x2a0] ;  /* 0x0002a00001207983 */ /* 0x000ea80000300800 */
[----:B------:R-:W2:Y:S01]  /*1be40*/  LDL.LU R27, [R1+0x2a8] ;  /* 0x0002a800011b7983 */ /* 0x000ea20000300800 */
[----:B------:R-:W-:-:S03]  /*1be50*/  IMAD.MOV.U32 R54, RZ, RZ, R26 ;  /* 0x000000ffff367224 */ /* 0x000fc600078e001a */
[----:B------:R-:W3:Y:S01]  /*1be60*/  LDL.LU R26, [R1+0x2ac] ;  /* 0x0002ac00011a7983 */ /* 0x000ee20000300800 */
[----:B------:R-:W-:Y:S01]  /*1be70*/  ISETP.GT.AND P2, PT, R50, RZ, PT ;  /* 0x000000ff3200720c */ /* 0x000fe20003f44270 */
[----:B------:R-:W-:Y:S02]  /*1be80*/  IMAD.MOV.U32 R33, RZ, RZ, R6 ;  /* 0x000000ffff217224 */ /* 0x000fe400078e0006 */
[----:B------:R-:W-:Y:S01]  /*1be90*/  STL.64 [R1+0x278], R54 ;  /* 0x0002783601007387 */ /* 0x000fe20000100a00 */
[----:B------:R-:W-:Y:S02]  /*1bea0*/  IMAD.MOV.U32 R43, RZ, RZ, R21 ;  /* 0x000000ffff2b7224 */ /* 0x000fe400078e0015 */
[----:B------:R-:W-:-:S05]  /*1beb0*/  IMAD.MOV.U32 R42, RZ, RZ, R20 ;  /* 0x000000ffff2a7224 */ /* 0x000fca00078e0014 */
[----:B------:R-:W-:Y:S04]  /*1bec0*/  STL.64 [R1+0x280], R42 ;  /* 0x0002802a01007387 */ /* 0x000fe80000100a00 */
[----:B------:R-:W4:Y:S04]  /*1bed0*/  LDL R20, [R1+0x2ec] ;  /* 0x0002ec0001147983 */ /* 0x000f280000100800 */
[----:B------:R-:W4:Y:S01]  /*1bee0*/  LDL R21, [R1+0x2f0] ;  /* 0x0002f00001157983 */ /* 0x000f220000100800 */
[----:B--2---:R-:W-:-:S05]  /*1bef0*/  IMAD.MOV.U32 R6, RZ, RZ, R27 ;  /* 0x000000ffff067224 */ /* 0x004fca00078e001b */
[----:B------:R-:W2:Y:S01]  /*1bf00*/  @P2 LDG.E.U16 R46, desc[UR24][R6.64] ;  /* 0x00000018062e2981 */ /* 0x000ea2000c1e1500 */
[----:B---3--:R-:W-:Y:S02]  /*1bf10*/  IMAD.MOV.U32 R90, RZ, RZ, R0 ;  /* 0x000000ffff5a7224 */ /* 0x008fe400078e0000 */
[----:B------:R-:W-:Y:S01]  /*1bf20*/  IMAD.MOV.U32 R91, RZ, RZ, R4 ;  /* 0x000000ffff5b7224 */ /* 0x000fe200078e0004 */
[----:B------:R-:W-:Y:S01]  /*1bf30*/  STL.64 [R1+0x288], R2 ;  /* 0x0002880201007387 */ /* 0x000fe20000100a00 */
[----:B------:R-:W-:-:S03]  /*1bf40*/  IMAD.MOV.U32 R4, RZ, RZ, R26 ;  /* 0x000000ffff047224 */ /* 0x000fc600078e001a */
[----:B----4-:R-:W-:Y:S04]  /*1bf50*/  STL.64 [R1+0x290], R18 ;  /* 0x0002901201007387 */ /* 0x010fe80000100a00 */
[----:B------:R-:W3:Y:S04]  /*1bf60*/  LDL R0, [R1+0x454] ;  /* 0x0004540001007983 */ /* 0x000ee80000100800 */
[----:B------:R-:W4:Y:S04]  /*1bf70*/  LDL R92, [R1+0x458] ;  /* 0x00045800015c7983 */ /* 0x000f280000100800 */
[----:B------:R-:W-:Y:S01]  /*1bf80*/  STL.64 [R1+0x298], R90 ;  /* 0x0002985a01007387 */ /* 0x000fe20000100a00 */
[----:B------:R-:W-:-:S03]  /*1bf90*/  ISETP.GT.AND P5, PT, R50, 0x1, PT ;  /* 0x000000013200780c */ /* 0x000fc60003fa4270 */
[----:B------:R-:W-:Y:S04]  /*1bfa0*/  STL.64 [R1+0x2a0], R32 ;  /* 0x0002a02001007387 */ /* 0x000fe80000100a00 */
[----:B------:R-:W-:Y:S04]  /*1bfb0*/  STL [R1+0xa50], R4 ;  /* 0x000a500401007387 */ /* 0x000fe80000100800 */
[----:B------:R-:W-:Y:S04]  /*1bfc0*/  STL [R1+0xb60], R4 ;  /* 0x000b600401007387 */ /* 0x000fe80000100800 */
[----:B------:R-:W-:Y:S04]  /*1bfd0*/  STL [R1+0xcd8], R4 ;  /* 0x000cd80401007387 */ /* 0x000fe80000100800 */
[----:B------:R-:W-:Y:S04]  /*1bfe0*/  STL [R1+0xa4c], R5 ;  /* 0x000a4c0501007387 */ /* 0x000fe80000100800 */
[----:B------:R-:W-:Y:S04]  /*1bff0*/  STL [R1+0xb64], R5 ;  /* 0x000b640501007387 */ /* 0x000fe80000100800 */
[----:B------:R-:W-:Y:S04]  /*1c000*/  STL [R1+0xcdc], R5 ;  /* 0x000cdc0501007387 */ /* 0x000fe80000100800 */
[----:B------:R-:W4:Y:S04]  /*1c010*/  LDL R26, [R1+0x550] ;  /* 0x00055000011a7983 */ /* 0x000f280000100800 */
[----:B------:R-:W4:Y:S04]  /*1c020*/  LDL R47, [R1+0x54c] ;  /* 0x00054c00012f7983 */ /* 0x000f280000100800 */
[----:B------:R-:W-:Y:S04]  /*1c030*/  STL [R1+0xa58], R6 ;  /* 0x000a580601007387 */ /* 0x000fe80000100800 */
[----:B------:R-:W-:Y:S04]  /*1c040*/  STL [R1+0xb68], R6 ;  /* 0x000b680601007387 */ /* 0x000fe80000100800 */
[----:B------:R0:W-:Y:S04]  /*1c050*/  STL [R1+0xce0], R6 ;  /* 0x000ce00601007387 */ /* 0x0001e80000100800 */
[----:B------:R-:W4:Y:S04]  /*1c060*/  @P5 LDG.E.U16 R20, desc[UR24][R32.64] ;  /* 0x0000001820145981 */ /* 0x000f28000c1e1500 */
[----:B------:R-:W4:Y:S04]  /*1c070*/  @P5 LDG.E.U16 R21, desc[UR24][R90.64] ;  /* 0x000000185a155981 */ /* 0x000f28000c1e1500 */
[----:B0-----:R-:W4:Y:S04]  /*1c080*/  LDL R6, [R1+0x554] ;  /* 0x0005540001067983 */ /* 0x001f280000100800 */
[----:B------:R-:W-:Y:S04]  /*1c090*/  STL [R1+0xa54], R7 ;  /* 0x000a540701007387 */ /* 0x000fe80000100800 */
[----:B------:R-:W-:Y:S04]  /*1c0a0*/  STL [R1+0xb6c], R7 ;  /* 0x000b6c0701007387 */ /* 0x000fe80000100800 */
[----:B------:R0:W-:Y:S01]  /*1c0b0*/  STL [R1+0xce4], R7 ;  /* 0x000ce40701007387 */ /* 0x0001e20000100800 */
[----:B------:R-:W-:-:S02]  /*1c0c0*/  ISETP.GT.AND P6, PT, R50, 0x2, PT ;  /* 0x000000023200780c */ /* 0x000fc40003fc4270 */
[C---:B------:R-:W-:Y:S01]  /*1c0d0*/  ISETP.GT.AND P4, PT, R50.reuse, 0x3, PT ;  /* 0x000000033200780c */ /* 0x040fe20003f84270 */
[----:B------:R-:W4:Y:S04]  /*1c0e0*/  @P2 LDG.E.U16 R93, desc[UR24][R4.64] ;  /* 0x00000018045d2981 */ /* 0x000f28000c1e1500 */
[----:B0-----:R-:W4:Y:S04]  /*1c0f0*/  LDL R7, [R1+0x4b8] ;  /* 0x0004b80001077983 */ /* 0x001f280000100800 */
[----:B--2---:R-:W-:Y:S04]  /*1c100*/  @P2 STL [R1+0x2b0], R46 ;  /* 0x0002b02e01002387 */ /* 0x004fe80000100800 */
[----:B------:R-:W2:Y:S04]  /*1c110*/  LDL.LU.64 R32, [R1+0xf78] ;  /* 0x000f780001207983 */ /* 0x000ea80000300a00 */
[----:B------:R-:W2:Y:S04]  /*1c120*/  LDL.LU.64 R90, [R1+0xf70] ;  /* 0x000f7000015a7983 */ /* 0x000ea80000300a00 */
[----:B---3--:R-:W3:Y:S04]  /*1c130*/  @P6 LDG.E.U16 R0, desc[UR24][R18.64] ;  /* 0x0000001812006981 */ /* 0x008ee8000c1e1500 */
[----:B----4-:R-:W4:Y:S04]  /*1c140*/  @P6 LDG.E.U16 R92, desc[UR24][R2.64] ;  /* 0x00000018025c6981 */ /* 0x010f28000c1e1500 */
[----:B------:R0:W-:Y:S04]  /*1c150*/  @P5 STL [R1+0x2ec], R20 ;  /* 0x0002ec1401005387 */ /* 0x0001e80000100800 */
[----:B0-----:R-:W4:Y:S04]  /*1c160*/  LDL R20, [R1+0x548] ;  /* 0x0005480001147983 */ /* 0x001f280000100800 */
[----:B--2---:R-:W2:Y:S04]  /*1c170*/  @P4 LDG.E.U16 R91, desc[UR24][R42.64] ;  /* 0x000000182a5b4981 */ /* 0x004ea8000c1e1500 */
[----:B------:R-:W2:Y:S01]  /*1c180*/  @P4 LDG.E.U16 R90, desc[UR24][R54.64] ;  /* 0x00000018365a4981 */ /* 0x000ea2000c1e1500 */
[----:B------:R-:W-:-:S03]  /*1c190*/  ISETP.GT.AND P3, PT, R50, 0x4, PT ;  /* 0x000000043200780c */ /* 0x000fc60003f64270 */
[----:B------:R0:W-:Y:S04]  /*1c1a0*/  @P5 STL [R1+0x2f0], R21 ;  /* 0x0002f01501005387 */ /* 0x0001e80000100800 */
[----:B------:R-:W2:Y:S04]  /*1c1b0*/  LDL R18, [R1+0x540] ;  /* 0x0005400001127983 */ /* 0x000ea80000100800 */
[----:B------:R-:W2:Y:S04]  /*1c1c0*/  LDL R19, [R1+0x53c] ;  /* 0x00053c0001137983 */ /* 0x000ea80000100800 */
[----:B0-----:R-:W2:Y:S01]  /*1c1d0*/  LDL R21, [R1+0x544] ;  /* 0x0005440001157983 */ /* 0x001ea20000100800 */
[----:B------:R-:W-:-:S03]  /*1c1e0*/  ISETP.GT.AND P2, PT, R50, 0x5, PT ;  /* 0x000000053200780c */ /* 0x000fc60003f44270 */
[----:B------:R-:W2:Y:S04]  /*1c1f0*/  LDL R2, [R1+0x2b4] ;  /* 0x0002b40001027983 */ /* 0x000ea80000100800 */
[----:B---3--:R0:W-:Y:S04]  /*1c200*/  @P6 STL [R1+0x454], R0 ;  /* 0x0004540001006387 */ /* 0x0081e80000100800 */
[----:B------:R-:W3:Y:S04]  /*1c210*/  @P3 LDG.E.U16 R6, desc[UR24][R66.64] ;  /* 0x0000001842063981 */ /* 0x000ee8000c1e1500 */
[----:B------:R-:W3:Y:S04]  /*1c220*/  @P3 LDG.E.U16 R7, desc[UR24][R56.64] ;  /* 0x0000001838073981 */ /* 0x000ee8000c1e1500 */
[----:B0-----:R-:W3:Y:S04]  /*1c230*/  LDL R0, [R1+0x2b8] ;  /* 0x0002b80001007983 */ /* 0x001ee80000100800 */
[----:B----4-:R-:W-:Y:S04]  /*1c240*/  @P6 STL [R1+0x458], R92 ;  /* 0x0004585c01006387 */ /* 0x010fe80000100800 */
[----:B------:R-:W4:Y:S04]  /*1c250*/  @P2 LDG.E.U16 R26, desc[UR24][R68.64] ;  /* 0x00000018441a2981 */ /* 0x000f28000c1e1500 */
[----:B------:R-:W3:Y:S04]  /*1c260*/  LDL.LU.64 R42, [R1+0xf68] ;  /* 0x000f6800012a7983 */ /* 0x000ee80000300a00 */
[----:B------:R-:W3:Y:S01]  /*1c270*/  @P2 LDG.E.U16 R47, desc[UR24][R78.64] ;  /* 0x000000184e2f2981 */ /* 0x000ee2000c1e1500 */
[----:B------:R-:W-:-:S13]  /*1c280*/  ISETP.GT.AND P5, PT, R50, 0x6, PT ;  /* 0x000000063200780c */ /* 0x000fda0003fa4270 */
[----:B------:R-:W4:Y:S04]  /*1c290*/  @P5 LDG.E.U16 R20, desc[UR24][R16.64] ;  /* 0x0000001810145981 */ /* 0x000f28000c1e1500 */
[----:B--2---:R0:W-:Y:S04]  /*1c2a0*/  STL [R1+0xce8], R91 ;  /* 0x000ce85b01007387 */ /* 0x0041e80000100800 */
[----:B0-----:R-:W2:Y:S04]  /*1c2b0*/  LDL R91, [R1+0x308] ;  /* 0x00030800015b7983 */ /* 0x001ea80000100800 */
[----:B------:R-:W2:Y:S04]  /*1c2c0*/  LDL.LU.64 R54, [R1+0xf60] ;  /* 0x000f600001367983 */ /* 0x000ea80000300a00 */
[----:B------:R-:W2:Y:S04]  /*1c2d0*/  LDL R3, [R1+0x45c] ;  /* 0x00045c0001037983 */ /* 0x000ea80000100800 */
[----:B------:R-:W2:Y:S04]  /*1c2e0*/  LDL R27, [R1+0x460] ;  /* 0x00046000011b7983 */ /* 0x000ea80000100800 */
[----:B------:R-:W2:Y:S04]  /*1c2f0*/  LDL R46, [R1+0x490] ;  /* 0x00049000012e7983 */ /* 0x000ea80000100800 */
[----:B------:R-:W2:Y:S04]  /*1c300*/  LDL R92, [R1+0x494] ;  /* 0x00049400015c7983 */ /* 0x000ea80000100800 */
[----:B------:R0:W-:Y:S01]  /*1c310*/  STL [R1+0xcec], R90 ;  /* 0x000cec5a01007387 */ /* 0x0001e20000100800 */
[----:B------:R-:W-:-:S02]  /*1c320*/  ISETP.GT.AND P6, PT, R50, 0x7, PT ;  /* 0x000000073200780c */ /* 0x000fc40003fc4270 */
[C---:B------:R-:W-:Y:S01]  /*1c330*/  ISETP.GT.AND P4, PT, R50.reuse, 0x8, PT ;  /* 0x000000083200780c */ /* 0x040fe20003f84270 */
[----:B------:R-:W2:Y:S04]  /*1c340*/  @P5 LDG.E.U16 R21, desc[UR24][R10.64] ;  /* 0x000000180a155981 */ /* 0x000ea8000c1e1500 */
[----:B0-----:R-:W2:Y:S06]  /*1c350*/  LDL R90, [R1+0x304] ;  /* 0x00030400015a7983 */ /* 0x001eac0000100800 */
[----:B------:R-:W2:Y:S04]  /*1c360*/  @P6 LDG.E.U16 R18, desc[UR24][R34.64] ;  /* 0x0000001822126981 */ /* 0x000ea8000c1e1500 */
[----:B------:R-:W2:Y:S04]  /*1c370*/  @P6 LDG.E.U16 R19, desc[UR24][R80.64] ;  /* 0x0000001850136981 */ /* 0x000ea8000c1e1500 */
[----:B------:R-:W2:Y:S04]  /*1c380*/  @P4 LDG.E.U16 R2, desc[UR24][R8.64] ;  /* 0x0000001808024981 */ /* 0x000ea8000c1e1500 */
[----:B------:R-:W2:Y:S04]  /*1c390*/  LDL.LU.64 R56, [R1+0xf58] ;  /* 0x000f580001387983 */ /* 0x000ea80000300a00 */
[----:B---3--:R-:W3:Y:S04]  /*1c3a0*/  @P4 LDG.E.U16 R0, desc[UR24][R36.64] ;  /* 0x0000001824004981 */ /* 0x008ee8000c1e1500 */
[----:B------:R-:W3:Y:S04]  /*1c3b0*/  LDL.LU.64 R66, [R1+0xf50] ;  /* 0x000f500001427983 */ /* 0x000ee80000300a00 */
[----:B------:R0:W-:Y:S04]  /*1c3c0*/  @P3 STL [R1+0x554], R6 ;  /* 0x0005540601003387 */ /* 0x0001e80000100800 */
[----:B------:R1:W-:Y:S01]  /*1c3d0*/  @P3 STL [R1+0x4b8], R7 ;  /* 0x0004b80701003387 */ /* 0x0003e20000100800 */
[----:B------:R-:W-:-:S03]  /*1c3e0*/  ISETP.GT.AND P3, PT, R50, 0x9, PT ;  /* 0x000000093200780c */ /* 0x000fc60003f64270 */
[----:B------:R-:W3:Y:S04]  /*1c3f0*/  LDL.LU.64 R68, [R1+0xf48] ;  /* 0x000f480001447983 */ /* 0x000ee80000300a00 */
[----:B0-----:R-:W3:Y:S04]  /*1c400*/  LDL R6, [R1+0x534] ;  /* 0x0005340001067983 */ /* 0x001ee80000100800 */
[----:B-1----:R-:W3:Y:S04]  /*1c410*/  LDL R7, [R1+0x538] ;  /* 0x0005380001077983 */ /* 0x002ee80000100800 */
[----:B------:R-:W3:Y:S04]  /*1c420*/  LDL.LU.64 R78, [R1+0xf40] ;  /* 0x000f4000014e7983 */ /* 0x000ee80000300a00 */
[----:B----4-:R0:W-:Y:S04]  /*1c430*/  @P2 STL [R1+0x550], R26 ;  /* 0x0005501a01002387 */ /* 0x0101e80000100800 */
[----:B0-----:R-:W4:Y:S04]  /*1c440*/  LDL R26, [R1+0x530] ;  /* 0x00053000011a7983 */ /* 0x001f280000100800 */
[----:B------:R0:W-:Y:S04]  /*1c450*/  @P2 STL [R1+0x54c], R47 ;  /* 0x00054c2f01002387 */ /* 0x0001e80000100800 */
[----:B0-----:R-:W4:Y:S04]  /*1c460*/  LDL R47, [R1+0x52c] ;  /* 0x00052c00012f7983 */ /* 0x001f280000100800 */
[----:B------:R-:W4:Y:S04]  /*1c470*/  LDL.LU.64 R16, [R1+0xf38] ;  /* 0x000f380001107983 */ /* 0x000f280000300a00 */
[----:B------:R0:W-:Y:S04]  /*1c480*/  @P5 STL [R1+0x548], R20 ;  /* 0x0005481401005387 */ /* 0x0001e80000100800 */
[----:B0-----:R-:W4:Y:S04]  /*1c490*/  LDL R20, [R1+0x528] ;  /* 0x0005280001147983 */ /* 0x001f280000100800 */
[----:B--2---:R-:W2:Y:S04]  /*1c4a0*/  @P3 LDG.E.U16 R91, desc[UR24][R22.64] ;  /* 0x00000018165b3981 */ /* 0x004ea8000c1e1500 */
[----:B------:R-:W2:Y:S01]  /*1c4b0*/  @P3 LDG.E.U16 R90, desc[UR24][R28.64] ;  /* 0x000000181c5a3981 */ /* 0x000ea2000c1e1500 */
[----:B------:R-:W-:-:S03]  /*1c4c0*/  ISETP.GT.AND P2, PT, R50, 0xa, PT ;  /* 0x0000000a3200780c */ /* 0x000fc60003f44270 */
[----:B------:R-:W2:Y:S04]  /*1c4d0*/  LDL.LU.64 R10, [R1+0xf30] ;  /* 0x000f3000010a7983 */ /* 0x000ea80000300a00 */
[----:B------:R0:W-:Y:S01]  /*1c4e0*/  @P5 STL [R1+0x544], R21 ;  /* 0x0005441501005387 */ /* 0x0001e20000100800 */
[----:B------:R-:W-:-:S05]  /*1c4f0*/  ISETP.GT.AND P5, PT, R50, 0xb, PT ;  /* 0x0000000b3200780c */ /* 0x000fca0003fa4270 */
[----:B------:R-:W2:Y:S04]  /*1c500*/  @P2 LDG.E.U16 R27, desc[UR24][R58.64] ;  /* 0x000000183a1b2981 */ /* 0x000ea8000c1e1500 */
[----:B0-----:R-:W2:Y:S04]  /*1c510*/  LDL R21, [R1+0x524] ;  /* 0x0005240001157983 */ /* 0x001ea80000100800 */
[----:B------:R-:W2:Y:S04]  /*1c520*/  LDL.LU.64 R34, [R1+0xf28] ;  /* 0x000f280001227983 */ /* 0x000ea80000300a00 */
[----:B------:R0:W-:Y:S04]  /*1c530*/  @P6 STL [R1+0x540], R18 ;  /* 0x0005401201006387 */ /* 0x0001e80000100800 */
[----:B------:R-:W2:Y:S04]  /*1c540*/  @P2 LDG.E.U16 R3, desc[UR24][R48.64] ;  /* 0x0000001830032981 */ /* 0x000ea8000c1e1500 */
[----:B------:R-:W2:Y:S04]  /*1c550*/  @P5 LDG.E.U16 R92, desc[UR24][R72.64] ;  /* 0x00000018485c5981 */ /* 0x000ea8000c1e1500 */
[----:B0-----:R-:W2:Y:S04]  /*1c560*/  LDL.LU R18, [R1+0xf20] ;  /* 0x000f200001127983 */ /* 0x001ea80000300800 */
[----:B------:R-:W2:Y:S04]  /*1c570*/  LDL.LU.64 R80, [R1+0xf18] ;  /* 0x000f180001507983 */ /* 0x000ea80000300a00 */
[----:B------:R0:W-:Y:S01]  /*1c580*/  @P6 STL [R1+0x53c], R19 ;  /* 0x00053c1301006387 */ /* 0x0001e20000100800 */
[----:B------:R-:W-:-:S03]  /*1c590*/  ISETP.GT.AND P6, PT, R50, 0xc, PT ;  /* 0x0000000c3200780c */ /* 0x000fc60003fc4270 */
[----:B------:R-:W2:Y:S04]  /*1c5a0*/  @P5 LDG.E.U16 R46, desc[UR24][R70.64] ;  /* 0x00000018462e5981 */ /* 0x000ea8000c1e1500 */
[----:B0-----:R-:W2:Y:S04]  /*1c5b0*/  LDL.LU R19, [R1+0xf10] ;  /* 0x000f100001137983 */ /* 0x001ea80000300800 */
[----:B------:R-:W2:Y:S04]  /*1c5c0*/  LDL.LU.64 R8, [R1+0xf08] ;  /* 0x000f080001087983 */ /* 0x000ea80000300a00 */
[----:B------:R0:W-:Y:S04]  /*1c5d0*/  @P4 STL [R1+0x2b4], R2 ;  /* 0x0002b40201004387 */ /* 0x0001e80000100800 */
[----:B---3--:R-:W3:Y:S04]  /*1c5e0*/  @P6 LDG.E.U16 R6, desc[UR24][R12.64] ;  /* 0x000000180c066981 */ /* 0x008ee8000c1e1500 */
[----:B------:R-:W3:Y:S04]  /*1c5f0*/  @P6 LDG.E.U16 R7, desc[UR24][R84.64] ;  /* 0x0000001854076981 */ /* 0x000ee8000c1e1500 */
[----:B0-----:R-:W3:Y:S04]  /*1c600*/  LDL.LU R2, [R1+0xf00] ;  /* 0x000f000001027983 */ /* 0x001ee80000300800 */
[----:B------:R-:W3:Y:S04]  /*1c610*/  LDL.LU.64 R36, [R1+0xef8] ;  /* 0x000ef80001247983 */ /* 0x000ee80000300a00 */
[----:B------:R0:W-:Y:S01]  /*1c620*/  @P4 STL [R1+0x2b8], R0 ;  /* 0x0002b80001004387 */ /* 0x0001e20000100800 */
[----:B------:R-:W-:-:S03]  /*1c630*/  ISETP.GT.AND P4, PT, R50, 0xd, PT ;  /* 0x0000000d3200780c */ /* 0x000fc60003f84270 */
[----:B0-----:R-:W3:Y:S10]  /*1c640*/  LDL R0, [R1+0x520] ;  /* 0x0005200001007983 */ /* 0x001ef40000100800 */
[----:B----4-:R-:W4:Y:S04]  /*1c650*/  @P4 LDG.E.U16 R47, desc[UR24][R44.64] ;  /* 0x000000182c2f4981 */ /* 0x010f28000c1e1500 */
[----:B------:R-:W4:Y:S04]  /*1c660*/  LDL.LU.64 R28, [R1+0xef0] ;  /* 0x000ef000011c7983 */ /* 0x000f280000300a00 */
[----:B------:R-:W4:Y:S04]  /*1c670*/  @P4 LDG.E.U16 R26, desc[UR24][R14.64] ;  /* 0x000000180e1a4981 */ /* 0x000f28000c1e1500 */
[----:B------:R-:W4:Y:S04]  /*1c680*/  LDL.LU.64 R22, [R1+0xee8] ;  /* 0x000ee80001167983 */ /* 0x000f280000300a00 */
[----:B--2---:R-:W-:Y:S04]  /*1c690*/  @P3 STL [R1+0x308], R91 ;  /* 0x0003085b01003387 */ /* 0x004fe80000100800 */
[----:B------:R-:W-:Y:S01]  /*1c6a0*/  @P3 STL [R1+0x304], R90 ;  /* 0x0003045a01003387 */ /* 0x000fe20000100800 */
[----:B------:R-:W-:-:S03]  /*1c6b0*/  ISETP.GT.AND P3, PT, R50, 0xe, PT ;  /* 0x0000000e3200780c */ /* 0x000fc60003f64270 */
[----:B------:R-:W2:Y:S04]  /*1c6c0*/  LDL.LU.64 R48, [R1+0xee0] ;  /* 0x000ee00001307983 */ /* 0x000ea80000300a00 */
[----:B------:R-:W2:Y:S06]  /*1c6d0*/  LDL.LU.64 R58, [R1+0xed8] ;  /* 0x000ed800013a7983 */ /* 0x000eac0000300a00 */
[----:B------:R-:W2:Y:S04]  /*1c6e0*/  @P3 LDG.E.U16 R20, desc[UR24][R30.64] ;  /* 0x000000181e143981 */ /* 0x000ea8000c1e1500 */
[----:B------:R-:W-:Y:S04]  /*1c6f0*/  @P2 STL [R1+0x460], R27 ;  /* 0x0004601b01002387 */ /* 0x000fe80000100800 */
[----:B------:R-:W2:Y:S04]  /*1c700*/  @P3 LDG.E.U16 R21, desc[UR24][R82.64] ;  /* 0x0000001852153981 */ /* 0x000ea8000c1e1500 */
[----:B------:R0:W-:Y:S04]  /*1c710*/  @P2 STL [R1+0x45c], R3 ;  /* 0x00045c0301002387 */ /* 0x0001e80000100800 */
[----:B------:R-:W2:Y:S04]  /*1c720*/  LDL.LU.64 R70, [R1+0xed0] ;  /* 0x000ed00001467983 */ /* 0x000ea80000300a00 */
[----:B0-----:R-:W2:Y:S04]  /*1c730*/  LDL R3, [R1+0x51c] ;  /* 0x00051c0001037983 */ /* 0x001ea80000100800 */
[----:B------:R-:W2:Y:S04]  /*1c740*/  LDL.LU.64 R72, [R1+0xec8] ;  /* 0x000ec80001487983 */ /* 0x000ea80000300a00 */
[----:B------:R-:W2:Y:S04]  /*1c750*/  LDL R27, [R1+0x2bc] ;  /* 0x0002bc00011b7983 */ /* 0x000ea80000100800 */
[----:B------:R0:W-:Y:S04]  /*1c760*/  @P5 STL [R1+0x494], R92 ;  /* 0x0004945c01005387 */ /* 0x0001e80000100800 */
[----:B0-----:R-:W2:Y:S04]  /*1c770*/  LDL R92, [R1+0x2c0] ;  /* 0x0002c000015c7983 */ /* 0x001ea80000100800 */
[----:B------:R0:W-:Y:S04]  /*1c780*/  @P5 STL [R1+0x490], R46 ;  /* 0x0004902e01005387 */ /* 0x0001e80000100800 */
[----:B0-----:R-:W2:Y:S04]  /*1c790*/  LDL R46, [R1+0x30c] ;  /* 0x00030c00012e7983 */ /* 0x001ea80000100800 */
[----:B------:R-:W2:Y:S04]  /*1c7a0*/  LDL.LU.64 R84, [R1+0xec0] ;  /* 0x000ec00001547983 */ /* 0x000ea80000300a00 */
[----:B------:R-:W2:Y:S04]  /*1c7b0*/  LDL.LU.64 R12, [R1+0xeb8] ;  /* 0x000eb800010c7983 */ /* 0x000ea80000300a00 */
[----:B---3--:R-:W-:Y:S04]  /*1c7c0*/  @P6 STL [R1+0x534], R6 ;  /* 0x0005340601006387 */ /* 0x008fe80000100800 */
[----:B------:R-:W-:Y:S04]  /*1c7d0*/  @P6 STL [R1+0x538], R7 ;  /* 0x0005380701006387 */ /* 0x000fe80000100800 */
[----:B------:R-:W3:Y:S04]  /*1c7e0*/  LDL.LU.64 R14, [R1+0xeb0] ;  /* 0x000eb000010e7983 */ /* 0x000ee80000300a00 */
[----:B------:R-:W3:Y:S04]  /*1c7f0*/  LDL R44, [R1+0x310] ;  /* 0x00031000012c7983 */ /* 0x000ee80000100800 */
[----:B----4-:R-:W-:Y:S04]  /*1c800*/  @P4 STL [R1+0x52c], R47 ;  /* 0x00052c2f01004387 */ /* 0x010fe80000100800 */
[----:B------:R0:W-:Y:S04]  /*1c810*/  @P4 STL [R1+0x530], R26 ;  /* 0x0005301a01004387 */ /* 0x0001e80000100800 */
[----:B------:R-:W4:Y:S04]  /*1c820*/  LDL.LU.64 R30, [R1+0xea8] ;  /* 0x000ea800011e7983 */ /* 0x000f280000300a00 */
[----:B------:R-:W4:Y:S04]  /*1c830*/  LDL R45, [R1+0x464] ;  /* 0x00046400012d7983 */ /* 0x000f280000100800 */
[----:B0-----:R-:W4:Y:S04]  /*1c840*/  LDL R26, [R1+0x468] ;  /* 0x00046800011a7983 */ /* 0x001f280000100800 */
[----:B------:R-:W4:Y:S04]  /*1c850*/  LDL.LU R7, [R1+0xd0] ;  /* 0x0000d00001077983 */ /* 0x000f280000300800 */
[----:B------:R-:W4:Y:S04]  /*1c860*/  LDL.LU R6, [R1+0x2f4] ;  /* 0x0002f40001067983 */ /* 0x000f280000300800 */
[----:B------:R-:W4:Y:S04]  /*1c870*/  LDL R90, [R1+0x498] ;  /* 0x00049800015a7983 */ /* 0x000f280000100800 */
[----:B--2---:R0:W-:Y:S04]  /*1c880*/  @P3 STL [R1+0x528], R20 ;  /* 0x0005281401003387 */ /* 0x0041e80000100800 */
[----:B0-----:R-:W2:Y:S01]  /*1c890*/  LDL R20, [R1+0x49c] ;  /* 0x00049c0001147983 */ /* 0x001ea20000100800 */
[----:B------:R-:W-:-:S02]  /*1c8a0*/  ISETP.GT.AND P2, PT, R50, 0xf, PT ;  /* 0x0000000f3200780c */ /* 0x000fc40003f44270 */
[C---:B------:R-:W-:Y:S02]  /*1c8b0*/  ISETP.GT.AND P5, PT, R50.reuse, 0x10, PT ;  /* 0x000000103200780c */ /* 0x040fe40003fa4270 */
[----:B------:R-:W-:-:S09]  /*1c8c0*/  ISETP.GT.AND P6, PT, R50, 0x11, PT ;  /* 0x000000113200780c */ /* 0x000fd20003fc4270 */
[----:B------:R-:W2:Y:S04]  /*1c8d0*/  @P2 LDG.E.U16 R0, desc[UR24][R60.64] ;  /* 0x000000183c002981 */ /* 0x000ea8000c1e1500 */
[----:B------:R-:W2:Y:S01]  /*1c8e0*/  @P2 LDG.E.U16 R3, desc[UR24][R38.64] ;  /* 0x0000001826032981 */ /* 0x000ea2000c1e1500 */
[----:B------:R-:W-:-:S03]  /*1c8f0*/  ISETP.GT.AND P4, PT, R50, 0x12, PT ;  /* 0x000000123200780c */ /* 0x000fc60003f84270 */
[----:B------:R-:W2:Y:S04]  /*1c900*/  @P5 LDG.E.U16 R27, desc[UR24][R40.64] ;  /* 0x00000018281b5981 */ /* 0x000ea8000c1e1500 */
[----:B------:R0:W-:Y:S01]  /*1c910*/  @P3 STL [R1+0x524], R21 ;  /* 0x0005241501003387 */ /* 0x0001e20000100800 */
[----:B------:R-:W-:-:S03]  /*1c920*/  ISETP.GT.AND P3, PT, R50, 0x13, PT ;  /* 0x000000133200780c */ /* 0x000fc60003f64270 */
[----:B------:R-:W2:Y:S04]  /*1c930*/  LDL R47, [R1+0x514] ;  /* 0x00051400012f7983 */ /* 0x000ea80000100800 */
[----:B------:R-:W2:Y:S04]  /*1c940*/  LDL R91, [R1+0x518] ;  /* 0x00051800015b7983 */ /* 0x000ea80000100800 */
[----:B------:R-:W2:Y:S04]  /*1c950*/  @P5 LDG.E.U16 R92, desc[UR24][R24.64] ;  /* 0x00000018185c5981 */ /* 0x000ea8000c1e1500 */
[----:B0-----:R-:W2:Y:S04]  /*1c960*/  LDL R21, [R1+0x2c4] ;  /* 0x0002c40001157983 */ /* 0x001ea80000100800 */
[----:B------:R-:W2:Y:S04]  /*1c970*/  LDL R61, [R1+0x510] ;  /* 0x00051000013d7983 */ /* 0x000ea80000100800 */
[----:B------:R-:W2:Y:S04]  /*1c980*/  LDL R60, [R1+0x50c] ;  /* 0x00050c00013c7983 */ /* 0x000ea80000100800 */
[----:B------:R-:W2:Y:S04]  /*1c990*/  LDL R83, [R1+0x2c8] ;  /* 0x0002c80001537983 */ /* 0x000ea80000100800 */
[----:B------:R-:W2:Y:S04]  /*1c9a0*/  LDL R82, [R1+0x508] ;  /* 0x0005080001527983 */ /* 0x000ea80000100800 */
[----:B---3--:R-:W3:Y:S04]  /*1c9b0*/  @P6 LDG.E.U16 R44, desc[UR24][R32.64] ;  /* 0x00000018202c6981 */ /* 0x008ee8000c1e1500 */
[----:B----4-:R-:W4:Y:S04]  /*1c9c0*/  @P4 LDG.E.U16 R45, desc[UR24][R42.64] ;  /* 0x000000182a2d4981 */ /* 0x010f28000c1e1500 */
[----:B------:R-:W3:Y:S04]  /*1c9d0*/  @P4 LDG.E.U16 R26, desc[UR24][R54.64] ;  /* 0x00000018361a4981 */ /* 0x000ee8000c1e1500 */
[----:B------:R-:W3:Y:S04]  /*1c9e0*/  @P6 LDG.E.U16 R46, desc[UR24][R6.64] ;  /* 0x00000018062e6981 */ /* 0x000ee8000c1e1500 */
[----:B------:R-:W4:Y:S04]  /*1c9f0*/  @P3 LDG.E.U16 R90, desc[UR24][R56.64] ;  /* 0x00000018385a3981 */ /* 0x000f28000c1e1500 */
[----:B--2---:R-:W2:Y:S04]  /*1ca00*/  @P3 LDG.E.U16 R20, desc[UR24][R66.64] ;  /* 0x0000001842143981 */ /* 0x004ea8000c1e1500 */
[----:B------:R0:W-:Y:S04]  /*1ca10*/  @P2 STL [R1+0x520], R0 ;  /* 0x0005200001002387 */ /* 0x0001e80000100800 */
[----:B0-----:R-:W2:Y:S04]  /*1ca20*/  LDL R0, [R1+0x504] ;  /* 0x0005040001007983 */ /* 0x001ea80000100800 */
[----:B------:R-:W2:Y:S04]  /*1ca30*/  LDL.LU.64 R38, [R1+0xea0] ;  /* 0x000ea00001267983 */ /* 0x000ea80000300a00 */
[----:B------:R0:W-:Y:S01]  /*1ca40*/  @P2 STL [R1+0x51c], R3 ;  /* 0x00051c0301002387 */ /* 0x0001e20000100800 */
[----:B------:R-:W-:-:S03]  /*1ca50*/  ISETP.GT.AND P2, PT, R50, 0x14, PT ;  /* 0x000000143200780c */ /* 0x000fc60003f44270 */
[----:B0-----:R-:W2:Y:S04]  /*1ca60*/  LDL.LU R3, [R1+0xe98] ;  /* 0x000e980001037983 */ /* 0x001ea80000300800 */
[----:B------:R-:W2:Y:S04]  /*1ca70*/  LDL.LU.64 R40, [R1+0xe90] ;  /* 0x000e900001287983 */ /* 0x000ea80000300a00 */
[----:B------:R0:W-:Y:S04]  /*1ca80*/  @P5 STL [R1+0x2c0], R92 ;  /* 0x0002c05c01005387 */ /* 0x0001e80000100800 */
[----:B------:R-:W2:Y:S04]  /*1ca90*/  @P2 LDG.E.U16 R47, desc[UR24][R78.64] ;  /* 0x000000184e2f2981 */ /* 0x000ea8000c1e1500 */
[----:B------:R-:W2:Y:S04]  /*1caa0*/  @P2 LDG.E.U16 R91, desc[UR24][R68.64] ;  /* 0x00000018445b2981 */ /* 0x000ea8000c1e1500 */
[----:B0-----:R-:W2:Y:S04]  /*1cab0*/  LDL R92, [R1+0x500] ;  /* 0x00050000015c7983 */ /* 0x001ea80000100800 */
[----:B------:R-:W-:Y:S04]  /*1cac0*/  @P5 STL [R1+0x2bc], R27 ;  /* 0x0002bc1b01005387 */ /* 0x000fe80000100800 */
[----:B------:R0:W-:Y:S01]  /*1cad0*/  STL.64 [R1+0x1a0], R6 ;  /* 0x0001a00601007387 */ /* 0x0001e20000100a00 */
[----:B------:R-:W-:-:S03]  /*1cae0*/  ISETP.GT.AND P5, PT, R50, 0x18, PT ;  /* 0x000000183200780c */ /* 0x000fc60003fa4270 */
[----:B0-----:R-:W2:Y:S04]  /*1caf0*/  LDL.LU R7, [R1+0x2f8] ;  /* 0x0002f80001077983 */ /* 0x001ea80000300800 */
[----:B------:R-:W2:Y:S04]  /*1cb00*/  LDL.LU R6, [R1+0x338] ;  /* 0x0003380001067983 */ /* 0x000ea80000300800 */
[----:B------:R-:W2:Y:S04]  /*1cb10*/  LDL.LU R25, [R1+0x2fc] ;  /* 0x0002fc0001197983 */ /* 0x000ea80000300800 */
[----:B------:R-:W2:Y:S04]  /*1cb20*/  LDL.LU R24, [R1+0x33c] ;  /* 0x00033c0001187983 */ /* 0x000ea80000300800 */
[----:B------:R-:W2:Y:S04]  /*1cb30*/  @P5 LDG.E.U16 R21, desc[UR24][R80.64] ;  /* 0x0000001850155981 */ /* 0x000ea8000c1e1500 */
[----:B------:R-:W2:Y:S04]  /*1cb40*/  @P5 LDG.E.U16 R83, desc[UR24][R18.64] ;  /* 0x0000001812535981 */ /* 0x000ea8000c1e1500 */
[----:B---3--:R0:W-:Y:S04]  /*1cb50*/  @P6 STL [R1+0x30c], R46 ;  /* 0x00030c2e01006387 */ /* 0x0081e80000100800 */
[----:B0-----:R-:W3:Y:S04]  /*1cb60*/  LDL.LU R46, [R1+0x300] ;  /* 0x00030000012e7983 */ /* 0x001ee80000300800 */
[----:B------:R-:W3:Y:S04]  /*1cb70*/  LDL.LU R27, [R1+0x340] ;  /* 0x00034000011b7983 */ /* 0x000ee80000300800 */
[----:B------:R-:W3:Y:S04]  /*1cb80*/  LDL.LU.64 R32, [R1+0xe88] ;  /* 0x000e880001207983 */ /* 0x000ee80000300a00 */
[----:B------:R0:W-:Y:S04]  /*1cb90*/  @P6 STL [R1+0x310], R44 ;  /* 0x0003102c01006387 */ /* 0x0001e80000100800 */
[----:B0-----:R-:W3:Y:S04]  /*1cba0*/  LDL.LU R44, [R1+0xe80] ;  /* 0x000e8000012c7983 */ /* 0x001ee80000300800 */
[----:B------:R-:W3:Y:S04]  /*1cbb0*/  LDL.LU.64 R42, [R1+0xe78] ;  /* 0x000e7800012a7983 */ /* 0x000ee80000300a00 */
[----:B----4-:R0:W-:Y:S04]  /*1cbc0*/  @P4 STL [R1+0x464], R45 ;  /* 0x0004642d01004387 */ /* 0x0101e80000100800 */
[----:B0-----:R-:W4:Y:S04]  /*1cbd0*/  LDL.LU R45, [R1+0xe70] ;  /* 0x000e7000012d7983 */ /* 0x001f280000300800 */
[----:B------:R-:W4:Y:S04]  /*1cbe0*/  LDL.LU.64 R54, [R1+0xe68] ;  /* 0x000e680001367983 */ /* 0x000f280000300a00 */
[----:B------:R0:W-:Y:S04]  /*1cbf0*/  @P4 STL [R1+0x468], R26 ;  /* 0x0004681a01004387 */ /* 0x0001e80000100800 */
[----:B0-----:R-:W4:Y:S04]  /*1cc00*/  LDL.LU R26, [R1+0xe60] ;  /* 0x000e6000011a7983 */ /* 0x001f280000300800 */
[----:B------:R-:W4:Y:S04]  /*1cc10*/  LDL.LU.64 R56, [R1+0xe58] ;  /* 0x000e580001387983 */ /* 0x000f280000300a00 */
[----:B------:R-:W4:Y:S04]  /*1cc20*/  LDL.LU.64 R66, [R1+0xe50] ;  /* 0x000e500001427983 */ /* 0x000f280000300a00 */
[----:B--2---:R0:W-:Y:S04]  /*1cc30*/  @P3 STL [R1+0x49c], R20 ;  /* 0x00049c1401003387 */ /* 0x0041e80000100800 */
[----:B0-----:R-:W2:Y:S01]  /*1cc40*/  LDL R20, [R1+0x4fc] ;  /* 0x0004fc0001147983 */ /* 0x001ea20000100800 */
[----:B------:R-:W-:-:S03]  /*1cc50*/  ISETP.GT.AND P4, PT, R50, 0x16, PT ;  /* 0x000000163200780c */ /* 0x000fc60003f84270 */
[----:B------:R-:W-:Y:S01]  /*1cc60*/  @P3 STL [R1+0x498], R90 ;  /* 0x0004985a01003387 */ /* 0x000fe20000100800 */
[C---:B------:R-:W-:Y:S02]  /*1cc70*/  ISETP.GT.AND P3, PT, R50.reuse, 0x17, PT ;  /* 0x000000173200780c */ /* 0x040fe40003f64270 */
[----:B------:R-:W-:Y:S01]  /*1cc80*/  ISETP.GT.AND P6, PT, R50, 0x15, PT ;  /* 0x000000153200780c */ /* 0x000fe20003fc4270 */
[----:B------:R-:W4:Y:S04]  /*1cc90*/  LDL.LU.64 R68, [R1+0xe48] ;  /* 0x000e480001447983 */ /* 0x000f280000300a00 */
[----:B------:R-:W4:Y:S04]  /*1cca0*/  LDL.LU.64 R78, [R1+0xe40] ;  /* 0x000e4000014e7983 */ /* 0x000f280000300a00 */
[----:B------:R-:W4:Y:S04]  /*1ccb0*/  @P4 LDG.E.U16 R0, desc[UR24][R16.64] ;  /* 0x0000001810004981 */ /* 0x000f28000c1e1500 */
[----:B------:R-:W-:Y:S04]  /*1ccc0*/  @P2 STL [R1+0x514], R47 ;  /* 0x0005142f01002387 */ /* 0x000fe80000100800 */
[----:B------:R-:W-:Y:S04]  /*1ccd0*/  @P2 STL [R1+0x518], R91 ;  /* 0x0005185b01002387 */ /* 0x000fe80000100800 */
[----:B------:R-:W4:Y:S04]  /*1cce0*/  @P3 LDG.E.U16 R92, desc[UR24][R10.64] ;  /* 0x000000180a5c3981 */ /* 0x000f28000c1e1500 */
[----:B------:R-:W4:Y:S04]  /*1ccf0*/  @P4 LDG.E.U16 R82, desc[UR24][R6.64] ;  /* 0x0000001806524981 */ /* 0x000f28000c1e1500 */
[----:B------:R-:W4:Y:S04]  /*1cd00*/  @P6 LDG.E.U16 R60, desc[UR24][R24.64] ;  /* 0x00000018183c6981 */ /* 0x000f28000c1e1500 */
[----:B------:R0:W-:Y:S04]  /*1cd10*/  @P5 STL [R1+0x2c4], R21 ;  /* 0x0002c41501005387 */ /* 0x0001e80000100800 */
[----:B0-----:R-:W4:Y:S01]  /*1cd20*/  LDL R21, [R1+0x2cc] ;  /* 0x0002cc0001157983 */ /* 0x001f220000100800 */
[----:B---3--:R-:W-:-:S02]  /*1cd30*/  IMAD.MOV.U32 R47, RZ, RZ, R46 ;  /* 0x000000ffff2f7224 */ /* 0x008fc400078e002e */
[----:B------:R-:W-:-:S05]  /*1cd40*/  IMAD.MOV.U32 R46, RZ, RZ, R27 ;  /* 0x000000ffff2e7224 */ /* 0x000fca00078e001b */
[----:B------:R-:W3:Y:S04]  /*1cd50*/  @P6 LDG.E.U16 R61, desc[UR24][R46.64] ;  /* 0x000000182e3d6981 */ /* 0x000ee8000c1e1500 */
[----:B--2---:R-:W2:Y:S04]  /*1cd60*/  @P3 LDG.E.U16 R20, desc[UR24][R34.64] ;  /* 0x0000001822143981 */ /* 0x004ea8000c1e1500 */
[----:B------:R-:W-:Y:S04]  /*1cd70*/  STL.64 [R1+0x150], R6 ;  /* 0x0001500601007387 */ /* 0x000fe80000100a00 */
[----:B------:R-:W-:Y:S04]  /*1cd80*/  STL.64 [R1+0x160], R46 ;  /* 0x0001602e01007387 */ /* 0x000fe80000100a00 */
[----:B------:R0:W-:Y:S04]  /*1cd90*/  STL.64 [R1+0x158], R24 ;  /* 0x0001581801007387 */ /* 0x0001e80000100a00 */
[----:B------:R-:W-:Y:S01]  /*1cda0*/  @P5 STL [R1+0x2c8], R83 ;  /* 0x0002c85301005387 */ /* 0x000fe20000100800 */
[----:B------:R-:W-:-:S03]  /*1cdb0*/  ISETP.GT.AND P2, PT, R50, 0x20, PT ;  /* 0x000000203200780c */ /* 0x000fc60003f44270 */
[----:B----4-:R1:W-:Y:S04]  /*1cdc0*/  @P4 STL [R1+0x504], R0 ;  /* 0x0005040001004387 */ /* 0x0103e80000100800 */
[----:B0-----:R-:W4:Y:S04]  /*1cdd0*/  LDL R24, [R1+0x314] ;  /* 0x0003140001187983 */ /* 0x001f280000100800 */
[----:B------:R-:W4:Y:S04]  /*1cde0*/  LDL R25, [R1+0x318] ;  /* 0x0003180001197983 */ /* 0x000f280000100800 */
[----:B-1----:R-:W4:Y:S04]  /*1cdf0*/  LDL R0, [R1+0x2d0] ;  /* 0x0002d00001007983 */ /* 0x002f280000100800 */
[----:B------:R-:W-:Y:S04]  /*1ce00*/  @P4 STL [R1+0x508], R82 ;  /* 0x0005085201004387 */ /* 0x000fe80000100800 */
        /* <DEDUP_REMOVED lines=8> */
[----:B------:R0:W-:Y:S04]  /*1ce90*/  @P3 STL [R1+0x500], R92 ;  /* 0x0005005c01003387 */ /* 0x0001e80000100800 */
[----:B------:R-:W4:Y:S04]  /*1cea0*/  LDL R90, [R1+0x470] ;  /* 0x00047000015a7983 */ /* 0x000f280000100800 */
[----:B------:R-:W4:Y:S04]  /*1ceb0*/  LDL R47, [R1+0x2d4] ;  /* 0x0002d400012f7983 */ /* 0x000f280000100800 */
[----:B0-----:R-:W4:Y:S04]  /*1cec0*/  LDL R92, [R1+0x46c] ;  /* 0x00046c00015c7983 */ /* 0x001f280000100800 */
[----:B------:R-:W4:Y:S04]  /*1ced0*/  LDL R91, [R1+0x2d8] ;  /* 0x0002d800015b7983 */ /* 0x000f280000100800 */
[----:B------:R-:W4:Y:S04]  /*1cee0*/  LDL R27, [R1+0x4a0] ;  /* 0x0004a000011b7983 */ /* 0x000f280000100800 */
[----:B------:R-:W4:Y:S04]  /*1cef0*/  LDL R83, [R1+0x4a4] ;  /* 0x0004a40001537983 */ /* 0x000f280000100800 */
[----:B------:R-:W4:Y:S04]  /*1cf00*/  LDL R82, [R1+0x4f8] ;  /* 0x0004f80001527983 */ /* 0x000f280000100800 */
[----:B---3--:R-:W-:Y:S04]  /*1cf10*/  @P6 STL [R1+0x510], R61 ;  /* 0x0005103d01006387 */ /* 0x008fe80000100800 */
[----:B------:R-:W3:Y:S04]  /*1cf20*/  @P2 LDG.E.U16 R21, desc[UR24][R8.64] ;  /* 0x0000001808152981 */ /* 0x000ee8000c1e1500 */
[----:B--2---:R0:W-:Y:S04]  /*1cf30*/  @P3 STL [R1+0x4fc], R20 ;  /* 0x0004fc1401003387 */ /* 0x0041e80000100800 */
[----:B0-----:R-:W2:Y:S04]  /*1cf40*/  LDL R20, [R1+0x4f4] ;  /* 0x0004f40001147983 */ /* 0x001ea80000100800 */
[----:B------:R-:W-:Y:S04]  /*1cf50*/  @P6 STL [R1+0x50c], R60 ;  /* 0x00050c3c01006387 */ /* 0x000fe80000100800 */
[----:B------:R-:W2:Y:S04]  /*1cf60*/  LDL.LU R9, [R1+0x358] ;  /* 0x0003580001097983 */ /* 0x000ea80000300800 */
[----:B------:R-:W2:Y:S01]  /*1cf70*/  LDL.LU R8, [R1+0x360] ;  /* 0x0003600001087983 */ /* 0x000ea20000300800 */
[----:B------:R-:W-:Y:S01]  /*1cf80*/  ISETP.GT.AND P5, PT, R50, 0x19, PT ;  /* 0x000000193200780c */ /* 0x000fe20003fa4270 */
[----:B----4-:R-:W-:-:S02]  /*1cf90*/  IMAD.MOV.U32 R81, RZ, RZ, R19 ;  /* 0x000000ffff517224 */ /* 0x010fc400078e0013 */
[----:B------:R-:W-:Y:S02]  /*1cfa0*/  IMAD.MOV.U32 R80, RZ, RZ, R18 ;  /* 0x000000ffff507224 */ /* 0x000fe400078e0012 */
[----:B------:R-:W-:-:S03]  /*1cfb0*/  IMAD.MOV.U32 R19, RZ, RZ, R17 ;  /* 0x000000ffff137224 */ /* 0x000fc600078e0011 */
[----:B------:R-:W4:Y:S01]  /*1cfc0*/  @P2 LDG.E.U16 R0, desc[UR24][R80.64] ;  /* 0x0000001850002981 */ /* 0x000f22000c1e1500 */
[----:B------:R-:W-:Y:S02]  /*1cfd0*/  IMAD.MOV.U32 R18, RZ, RZ, R16 ;  /* 0x000000ffff127224 */ /* 0x000fe400078e0010 */
[----:B------:R-:W-:Y:S02]  /*1cfe0*/  IMAD.MOV.U32 R17, RZ, RZ, R11 ;  /* 0x000000ffff117224 */ /* 0x000fe400078e000b */
[----:B------:R-:W-:Y:S02]  /*1cff0*/  IMAD.MOV.U32 R16, RZ, RZ, R10 ;  /* 0x000000ffff107224 */ /* 0x000fe400078e000a */
[----:B------:R-:W-:Y:S02]  /*1d000*/  IMAD.MOV.U32 R11, RZ, RZ, R7 ;  /* 0x000000ffff0b7224 */ /* 0x000fe400078e0007 */
[----:B------:R-:W-:-:S05]  /*1d010*/  IMAD.MOV.U32 R10, RZ, RZ, R6 ;  /* 0x000000ffff0a7224 */ /* 0x000fca00078e0006 */
[----:B------:R-:W4:Y:S04]  /*1d020*/  @P5 LDG.E.U16 R25, desc[UR24][R10.64] ;  /* 0x000000180a195981 */ /* 0x000f28000c1e1500 */
[----:B--2---:R-:W2:Y:S01]  /*1d030*/  @P5 LDG.E.U16 R24, desc[UR24][R8.64] ;  /* 0x0000001808185981 */ /* 0x004ea2000c1e1500 */
[C---:B------:R-:W-:Y:S02]  /*1d040*/  ISETP.GT.AND P4, PT, R50.reuse, 0x1a, PT ;  /* 0x0000001a3200780c */ /* 0x040fe40003f84270 */
[C---:B------:R-:W-:Y:S01]  /*1d050*/  ISETP.GT.AND P3, PT, R50.reuse, 0x28, PT ;  /* 0x000000283200780c */ /* 0x040fe20003f64270 */
[----:B------:R-:W-:Y:S04]  /*1d060*/  STL.64 [R1+0xa8], R80 ;  /* 0x0000a85001007387 */ /* 0x000fe80000100a00 */
[----:B------:R-:W2:Y:S04]  /*1d070*/  LDL.LU R35, [R1+0x384] ;  /* 0x0003840001237983 */ /* 0x000ea80000300800 */
[----:B------:R-:W-:Y:S04]  /*1d080*/  STL.64 [R1+0x108], R18 ;  /* 0x0001081201007387 */ /* 0x000fe80000100a00 */
[----:B------:R-:W-:Y:S04]  /*1d090*/  STL.64 [R1+0x110], R16 ;  /* 0x0001101001007387 */ /* 0x000fe80000100a00 */
[----:B------:R-:W-:Y:S04]  /*1d0a0*/  STL.64 [R1+0x118], R10 ;  /* 0x0001180a01007387 */ /* 0x000fe80000100a00 */
[----:B------:R-:W2:Y:S04]  /*1d0b0*/  LDL.LU R34, [R1+0x3bc] ;  /* 0x0003bc0001227983 */ /* 0x000ea80000300800 */
[----:B------:R-:W2:Y:S04]  /*1d0c0*/  @P4 LDG.E.U16 R92, desc[UR24][R16.64] ;  /* 0x00000018105c4981 */ /* 0x000ea8000c1e1500 */
[----:B------:R-:W2:Y:S04]  /*1d0d0*/  LDL.LU R7, [R1+0x36c] ;  /* 0x00036c0001077983 */ /* 0x000ea80000300800 */
[----:B------:R-:W2:Y:S04]  /*1d0e0*/  LDL.LU R6, [R1+0x394] ;  /* 0x0003940001067983 */ /* 0x000ea80000300800 */
[----:B------:R-:W2:Y:S04]  /*1d0f0*/  LDL.LU R46, [R1+0x370] ;  /* 0x00037000012e7983 */ /* 0x000ea80000300800 */
[----:B---3--:R0:W-:Y:S04]  /*1d100*/  @P2 STL [R1+0x2cc], R21 ;  /* 0x0002cc1501002387 */ /* 0x0081e80000100800 */
[----:B------:R-:W3:Y:S04]  /*1d110*/  @P3 LDG.E.U16 R47, desc[UR24][R12.64] ;  /* 0x000000180c2f3981 */ /* 0x000ee8000c1e1500 */
[----:B------:R-:W3:Y:S04]  /*1d120*/  @P4 LDG.E.U16 R90, desc[UR24][R18.64] ;  /* 0x00000018125a4981 */ /* 0x000ee8000c1e1500 */
[----:B0-----:R-:W3:Y:S04]  /*1d130*/  LDL.LU R21, [R1+0x398] ;  /* 0x0003980001157983 */ /* 0x001ee80000300800 */
[----:B------:R-:W3:Y:S04]  /*1d140*/  LDL.LU R61, [R1+0x374] ;  /* 0x00037400013d7983 */ /* 0x000ee80000300800 */
[----:B------:R-:W3:Y:S04]  /*1d150*/  LDL.LU R60, [R1+0x37c] ;  /* 0x00037c00013c7983 */ /* 0x000ee80000300800 */
[----:B------:R-:W3:Y:S04]  /*1d160*/  LDL.LU.64 R80, [R1+0xe38] ;  /* 0x000e380001507983 */ /* 0x000ee80000300a00 */
[----:B----4-:R0:W-:Y:S04]  /*1d170*/  @P2 STL [R1+0x2d0], R0 ;  /* 0x0002d00001002387 */ /* 0x0101e80000100800 */
[----:B------:R-:W4:Y:S04]  /*1d180*/  @P3 LDG.E.U16 R91, desc[UR24][R14.64] ;  /* 0x000000180e5b3981 */ /* 0x000f28000c1e1500 */
[----:B0-----:R-:W4:Y:S04]  /*1d190*/  LDL.LU R0, [R1+0xe30] ;  /* 0x000e300001007983 */ /* 0x001f280000300800 */
[----:B------:R0:W-:Y:S04]  /*1d1a0*/  STL.64 [R1+0x120], R8 ;  /* 0x0001200801007387 */ /* 0x0001e80000100a00 */
[----:B0-----:R-:W4:Y:S04]  /*1d1b0*/  LDL.LU.64 R8, [R1+0xe28] ;  /* 0x000e280001087983 */ /* 0x001f280000300a00 */
[----:B------:R-:W4:Y:S04]  /*1d1c0*/  LDL.LU.64 R10, [R1+0xe20] ;  /* 0x000e2000010a7983 */ /* 0x000f280000300a00 */
[----:B------:R0:W-:Y:S04]  /*1d1d0*/  @P5 STL [R1+0x318], R25 ;  /* 0x0003181901005387 */ /* 0x0001e80000100800 */
[----:B0-----:R-:W4:Y:S04]  /*1d1e0*/  LDL.LU R25, [R1+0x378] ;  /* 0x0003780001197983 */ /* 0x001f280000300800 */
[----:B--2---:R0:W-:Y:S04]  /*1d1f0*/  @P5 STL [R1+0x314], R24 ;  /* 0x0003141801005387 */ /* 0x0041e80000100800 */
[----:B0-----:R-:W2:Y:S04]  /*1d200*/  LDL.LU R24, [R1+0x380] ;  /* 0x0003800001187983 */ /* 0x001ea80000300800 */
[----:B------:R-:W2:Y:S01]  /*1d210*/  LDL.LU.64 R16, [R1+0xe18] ;  /* 0x000e180001107983 */ /* 0x000ea20000300a00 */
[----:B------:R-:W-:-:S03]  /*1d220*/  ISETP.GT.AND P2, PT, R50, 0x1b, PT ;  /* 0x0000001b3200780c */ /* 0x000fc60003f44270 */
[----:B------:R0:W-:Y:S04]  /*1d230*/  @P4 STL [R1+0x46c], R92 ;  /* 0x00046c5c01004387 */ /* 0x0001e80000100800 */
[----:B0-----:R-:W2:Y:S04]  /*1d240*/  LDL.LU R92, [R1+0xe10] ;  /* 0x000e1000015c7983 */ /* 0x001ea80000300800 */
[----:B------:R-:W2:Y:S04]  /*1d250*/  LDL.LU.64 R18, [R1+0xe08] ;  /* 0x000e080001127983 */ /* 0x000ea80000300a00 */
[----:B------:R-:W2:Y:S04]  /*1d260*/  LDL.LU.64 R12, [R1+0xe00] ;  /* 0x000e0000010c7983 */ /* 0x000ea80000300a00 */
[----:B---3--:R0:W-:Y:S02]  /*1d270*/  @P3 STL [R1+0x2d4], R47 ;  /* 0x0002d42f01003387 */ /* 0x0081e40000100800 */
[----:B0-----:R-:W-:-:S02]  /*1d280*/  IMAD.MOV.U32 R47, RZ, RZ, R46 ;  /* 0x000000ffff2f7224 */ /* 0x001fc400078e002e */
[----:B------:R-:W-:Y:S02]  /*1d290*/  IMAD.MOV.U32 R46, RZ, RZ, R21 ;  /* 0x000000ffff2e7224 */ /* 0x000fe400078e0015 */
[----:B------:R-:W3:Y:S04]  /*1d2a0*/  LDL R21, [R1+0x4f0] ;  /* 0x0004f00001157983 */ /* 0x000ee80000100800 */
[----:B------:R-:W-:Y:S04]  /*1d2b0*/  STL.64 [R1+0xe8], R6 ;  /* 0x0000e80601007387 */ /* 0x000fe80000100a00 */
[----:B------:R-:W-:Y:S04]  /*1d2c0*/  STL.64 [R1+0xf0], R46 ;  /* 0x0000f02e01007387 */ /* 0x000fe80000100a00 */
[----:B------:R-:W-:Y:S01]  /*1d2d0*/  STL.64 [R1+0xc8], R34 ;  /* 0x0000c82201007387 */ /* 0x000fe20000100a00 */
[----:B------:R-:W-:-:S03]  /*1d2e0*/  ISETP.GT.AND P5, PT, R50, 0x1c, PT ;  /* 0x0000001c3200780c */ /* 0x000fc60003fa4270 */
[----:B------:R-:W-:Y:S04]  /*1d2f0*/  STL.64 [R1+0xf8], R60 ;  /* 0x0000f83c01007387 */ /* 0x000fe80000100a00 */
[----:B------:R-:W-:Y:S04]  /*1d300*/  @P4 STL [R1+0x470], R90 ;  /* 0x0004705a01004387 */ /* 0x000fe80000100800 */
[----:B------:R-:W3:Y:S04]  /*1d310*/  LDL.LU.64 R14, [R1+0xdf8] ;  /* 0x000df800010e7983 */ /* 0x000ee80000300a00 */
[----:B----4-:R0:W-:Y:S04]  /*1d320*/  @P3 STL [R1+0x2d8], R91 ;  /* 0x0002d85b01003387 */ /* 0x0101e80000100800 */
[----:B------:R-:W4:Y:S04]  /*1d330*/  @P2 LDG.E.U16 R83, desc[UR24][R60.64] ;  /* 0x000000183c532981 */ /* 0x000f28000c1e1500 */
[----:B------:R-:W3:Y:S04]  /*1d340*/  @P5 LDG.E.U16 R20, desc[UR24][R6.64] ;  /* 0x0000001806145981 */ /* 0x000ee8000c1e1500 */
[----:B------:R-:W3:Y:S01]  /*1d350*/  @P5 LDG.E.U16 R82, desc[UR24][R46.64] ;  /* 0x000000182e525981 */ /* 0x000ee2000c1e1500 */
[----:B0-----:R-:W-:-:S03]  /*1d360*/  IMAD.MOV.U32 R91, RZ, RZ, R25 ;  /* 0x000000ffff5b7224 */ /* 0x001fc600078e0019 */
[----:B------:R-:W3:Y:S01]  /*1d370*/  LDL R25, [R1+0x2e0] ;  /* 0x0002e00001197983 */ /* 0x000ee20000100800 */
[----:B--2---:R-:W-:-:S05]  /*1d380*/  IMAD.MOV.U32 R90, RZ, RZ, R24 ;  /* 0x000000ffff5a7224 */ /* 0x004fca00078e0018 */
[----:B------:R-:W2:Y:S04]  /*1d390*/  @P2 LDG.E.U16 R27, desc[UR24][R90.64] ;  /* 0x000000185a1b2981 */ /* 0x000ea8000c1e1500 */
[----:B------:R-:W-:Y:S04]  /*1d3a0*/  STL.64 [R1+0x100], R90 ;  /* 0x0001005a01007387 */ /* 0x000fe80000100a00 */
[----:B----4-:R-:W-:Y:S04]  /*1d3b0*/  @P2 STL [R1+0x4a4], R83 ;  /* 0x0004a45301002387 */ /* 0x010fe80000100800 */
[----:B--2---:R0:W-:Y:S04]  /*1d3c0*/  @P2 STL [R1+0x4a0], R27 ;  /* 0x0004a01b01002387 */ /* 0x0041e80000100800 */
[----:B------:R-:W2:Y:S04]  /*1d3d0*/  LDL.LU R47, [R1+0x388] ;  /* 0x00038800012f7983 */ /* 0x000ea80000300800 */
[----:B------:R-:W2:Y:S04]  /*1d3e0*/  LDL.LU R46, [R1+0x3c0] ;  /* 0x0003c000012e7983 */ /* 0x000ea80000300800 */
[----:B------:R-:W4:Y:S04]  /*1d3f0*/  LDL.LU R6, [R1+0x39c] ;  /* 0x00039c0001067983 */ /* 0x000f280000300800 */
[----:B0-----:R-:W4:Y:S04]  /*1d400*/  LDL R27, [R1+0x4ec] ;  /* 0x0004ec00011b7983 */ /* 0x001f280000100800 */
[----:B------:R-:W4:Y:S04]  /*1d410*/  LDL.LU R7, [R1+0x38c] ;  /* 0x00038c0001077983 */ /* 0x000f280000300800 */
[----:B------:R-:W2:Y:S04]  /*1d420*/  LDL.LU R24, [R1+0x390] ;  /* 0x0003900001187983 */ /* 0x000ea80000300800 */
[----:B---3--:R0:W-:Y:S04]  /*1d430*/  @P5 STL [R1+0x4f4], R20 ;  /* 0x0004f41401005387 */ /* 0x0081e80000100800 */
[----:B0-----:R-:W3:Y:S01]  /*1d440*/  LDL.LU R20, [R1+0x3a0] ;  /* 0x0003a00001147983 */ /* 0x001ee20000300800 */
[----:B------:R-:W-:-:S02]  /*1d450*/  ISETP.GT.AND P6, PT, R50, 0x30, PT ;  /* 0x000000303200780c */ /* 0x000fc40003fc4270 */
[C---:B------:R-:W-:Y:S01]  /*1d460*/  ISETP.GT.AND P4, PT, R50.reuse, 0x1d, PT ;  /* 0x0000001d3200780c */ /* 0x040fe20003f84270 */
[----:B------:R-:W4:Y:S04]  /*1d470*/  LDL R60, [R1+0x4e4] ;  /* 0x0004e400013c7983 */ /* 0x000f280000100800 */
[----:B------:R-:W4:Y:S01]  /*1d480*/  LDL R61, [R1+0x4e8] ;  /* 0x0004e800013d7983 */ /* 0x000f220000100800 */
[----:B------:R-:W-:-:S03]  /*1d490*/  ISETP.GT.AND P2, PT, R50, 0x1e, PT ;  /* 0x0000001e3200780c */ /* 0x000fc60003f44270 */
[----:B------:R-:W4:Y:S04]  /*1d4a0*/  LDL R83, [R1+0x2e4] ;  /* 0x0002e40001537983 */ /* 0x000f280000100800 */
[----:B------:R-:W4:Y:S04]  /*1d4b0*/  @P6 LDG.E.U16 R92, desc[UR24][R8.64] ;  /* 0x00000018085c6981 */ /* 0x000f28000c1e1500 */
[----:B------:R-:W4:Y:S01]  /*1d4c0*/  @P6 LDG.E.U16 R25, desc[UR24][R10.64] ;  /* 0x000000180a196981 */ /* 0x000f22000c1e1500 */
[----:B--2---:R-:W-:Y:S02]  /*1d4d0*/  IMAD.MOV.U32 R91, RZ, RZ, R24 ;  /* 0x000000ffff5b7224 */ /* 0x004fe400078e0018 */
[----:B---3--:R-:W-:Y:S01]  /*1d4e0*/  IMAD.MOV.U32 R90, RZ, RZ, R20 ;  /* 0x000000ffff5a7224 */ /* 0x008fe200078e0014 */
[----:B----4-:R-:W2:Y:S04]  /*1d4f0*/  @P4 LDG.E.U16 R27, desc[UR24][R6.64] ;  /* 0x00000018061b4981 */ /* 0x010ea8000c1e1500 */
[----:B------:R-:W3:Y:S04]  /*1d500*/  @P4 LDG.E.U16 R21, desc[UR24][R90.64] ;  /* 0x000000185a154981 */ /* 0x000ee8000c1e1500 */
[----:B------:R-:W-:Y:S04]  /*1d510*/  STL [R1+0xa60], R8 ;  /* 0x000a600801007387 */ /* 0x000fe80000100800 */
[----:B------:R-:W-:Y:S04]  /*1d520*/  STL [R1+0xb70], R8 ;  /* 0x000b700801007387 */ /* 0x000fe80000100800 */
[----:B------:R-:W-:Y:S04]  /*1d530*/  STL [R1+0xcf0], R8 ;  /* 0x000cf00801007387 */ /* 0x000fe80000100800 */
[----:B------:R-:W-:Y:S04]  /*1d540*/  STL [R1+0xa5c], R9 ;  /* 0x000a5c0901007387 */ /* 0x000fe80000100800 */
[----:B------:R-:W-:Y:S04]  /*1d550*/  STL [R1+0xb74], R9 ;  /* 0x000b740901007387 */ /* 0x000fe80000100800 */
[----:B------:R-:W-:Y:S04]  /*1d560*/  STL [R1+0xcf4], R9 ;  /* 0x000cf40901007387 */ /* 0x000fe80000100800 */
[----:B------:R0:W-:Y:S04]  /*1d570*/  @P5 STL [R1+0x4f8], R82 ;  /* 0x0004f85201005387 */ /* 0x0001e80000100800 */
[----:B------:R-:W4:Y:S04]  /*1d580*/  @P2 LDG.E.U16 R60, desc[UR24][R34.64] ;  /* 0x00000018223c2981 */ /* 0x000f28000c1e1500 */
[----:B------:R-:W2:Y:S04]  /*1d590*/  @P2 LDG.E.U16 R61, desc[UR24][R46.64] ;  /* 0x000000182e3d2981 */ /* 0x000ea8000c1e1500 */
[----:B0-----:R-:W2:Y:S04]  /*1d5a0*/  LDL R82, [R1+0x4e0] ;  /* 0x0004e00001527983 */ /* 0x001ea80000100800 */
[----:B------:R0:W-:Y:S04]  /*1d5b0*/  STL [R1+0x2dc], R92 ;  /* 0x0002dc5c01007387 */ /* 0x0001e80000100800 */
[----:B0-----:R-:W2:Y:S04]  /*1d5c0*/  LDL R92, [R1+0x4dc] ;  /* 0x0004dc00015c7983 */ /* 0x001ea80000100800 */
[----:B------:R-:W-:Y:S04]  /*1d5d0*/  STL.64 [R1+0xd0], R46 ;  /* 0x0000d02e01007387 */ /* 0x000fe80000100a00 */
[----:B------:R-:W-:Y:S04]  /*1d5e0*/  STL.64 [R1+0xe0], R90 ;  /* 0x0000e05a01007387 */ /* 0x000fe80000100a00 */
[----:B---3--:R0:W-:Y:S04]  /*1d5f0*/  @P4 STL [R1+0x4f0], R21 ;  /* 0x0004f01501004387 */ /* 0x0081e80000100800 */
[----:B0-----:R-:W3:Y:S04]  /*1d600*/  LDL.LU R21, [R1+0x3a8] ;  /* 0x0003a80001157983 */ /* 0x001ee80000300800 */
[----:B------:R-:W-:Y:S04]  /*1d610*/  STL.64 [R1+0xd8], R6 ;  /* 0x0000d80601007387 */ /* 0x000fe80000100a00 */
[----:B------:R-:W3:Y:S04]  /*1d620*/  LDL.LU R20, [R1+0x3b4] ;  /* 0x0003b40001147983 */ /* 0x000ee80000300800 */
[----:B------:R-:W3:Y:S04]  /*1d630*/  LDL.LU R90, [R1+0x474] ;  /* 0x00047400015a7983 */ /* 0x000ee80000300800 */
[----:B------:R-:W3:Y:S04]  /*1d640*/  LDL.LU R91, [R1+0x478] ;  /* 0x00047800015b7983 */ /* 0x000ee80000300800 */
[----:B------:R-:W-:Y:S04]  /*1d650*/  STL [R1+0xa68], R10 ;  /* 0x000a680a01007387 */ /* 0x000fe80000100800 */
[----:B------:R-:W-:Y:S04]  /*1d660*/  STL [R1+0xb78], R10 ;  /* 0x000b780a01007387 */ /* 0x000fe80000100800 */
[----:B------:R-:W-:Y:S04]  /*1d670*/  STL [R1+0xcf8], R10 ;  /* 0x000cf80a01007387 */ /* 0x000fe80000100800 */
[----:B------:R-:W-:Y:S04]  /*1d680*/  STL [R1+0xa64], R11 ;  /* 0x000a640b01007387 */ /* 0x000fe80000100800 */
[----:B------:R-:W-:Y:S04]  /*1d690*/  STL [R1+0xb7c], R11 ;  /* 0x000b7c0b01007387 */ /* 0x000fe80000100800 */
[----:B------:R-:W-:Y:S04]  /*1d6a0*/  STL [R1+0xcfc], R11 ;  /* 0x000cfc0b01007387 */ /* 0x000fe80000100800 */
[----:B------:R0:W-:Y:S04]  /*1d6b0*/  @P6 STL [R1+0x2e0], R25 ;  /* 0x0002e01901006387 */ /* 0x0001e80000100800 */
[----:B0-----:R-:W3:Y:S04]  /*1d6c0*/  LDL.LU R25, [R1+0x3ac] ;  /* 0x0003ac0001197983 */ /* 0x001ee80000300800 */
[----:B------:R-:W3:Y:S01]  /*1d6d0*/  LDL.LU R24, [R1+0x3b8] ;  /* 0x0003b80001187983 */ /* 0x000ee20000300800 */
[----:B------:R-:W-:-:S03]  /*1d6e0*/  ISETP.GT.AND P5, PT, R50, 0x1f, PT ;  /* 0x0000001f3200780c */ /* 0x000fc60003fa4270 */
[----:B------:R-:W3:Y:S04]  /*1d6f0*/  LDL.LU R7, [R1+0x3b0] ;  /* 0x0003b00001077983 */ /* 0x000ee80000300800 */
[----:B------:R-:W3:Y:S04]  /*1d700*/  LDL.LU R6, [R1+0x3c8] ;  /* 0x0003c80001067983 */ /* 0x000ee80000300800 */
[----:B--2---:R-:W-:Y:S01]  /*1d710*/  @P4 STL [R1+0x4ec], R27 ;  /* 0x0004ec1b01004387 */ /* 0x004fe20000100800 */
[----:B------:R-:W-:-:S03]  /*1d720*/  ISETP.GT.AND P3, PT, R50, 0x38, PT ;  /* 0x000000383200780c */ /* 0x000fc60003f64270 */
[----:B----4-:R-:W-:Y:S04]  /*1d730*/  @P2 STL [R1+0x4e4], R60 ;  /* 0x0004e43c01002387 */ /* 0x010fe80000100800 */
[----:B------:R-:W-:Y:S04]  /*1d740*/  @P2 STL [R1+0x4e8], R61 ;  /* 0x0004e83d01002387 */ /* 0x000fe80000100800 */
[----:B------:R-:W2:Y:S04]  /*1d750*/  LDL R35, [R1+0x31c] ;  /* 0x00031c0001237983 */ /* 0x000ea80000100800 */
[----:B------:R-:W4:Y:S04]  /*1d760*/  @P3 LDG.E.U16 R83, desc[UR24][R12.64] ;  /* 0x000000180c533981 */ /* 0x000f28000c1e1500 */
[----:B------:R-:W4:Y:S04]  /*1d770*/  @P3 LDG.E.U16 R0, desc[UR24][R14.64] ;  /* 0x000000180e003981 */ /* 0x000f28000c1e1500 */
[----:B---3--:R-:W3:Y:S04]  /*1d780*/  @P5 LDG.E.U16 R92, desc[UR24][R20.64] ;  /* 0x00000018145c5981 */ /* 0x008ee8000c1e1500 */
[----:B------:R-:W4:Y:S01]  /*1d790*/  @P5 LDG.E.U16 R82, desc[UR24][R24.64] ;  /* 0x0000001818525981 */ /* 0x000f22000c1e1500 */
[----:B------:R-:W-:-:S03]  /*1d7a0*/  ISETP.GT.AND P4, PT, R50, 0x21, PT ;  /* 0x000000213200780c */ /* 0x000fc60003f84270 */
[----:B------:R-:W-:Y:S04]  /*1d7b0*/  STL [R1+0xa70], R12 ;  /* 0x000a700c01007387 */ /* 0x000fe80000100800 */
[----:B------:R-:W-:Y:S04]  /*1d7c0*/  STL.64 [R1+0xb8], R20 ;  /* 0x0000b81401007387 */ /* 0x000fe80000100a00 */
[----:B------:R-:W-:Y:S04]  /*1d7d0*/  STL [R1+0xb80], R12 ;  /* 0x000b800c01007387 */ /* 0x000fe80000100800 */
[----:B------:R-:W-:Y:S04]  /*1d7e0*/  STL [R1+0xd00], R12 ;  /* 0x000d000c01007387 */ /* 0x000fe80000100800 */
[----:B------:R-:W-:Y:S04]  /*1d7f0*/  STL [R1+0xa6c], R13 ;  /* 0x000a6c0d01007387 */ /* 0x000fe80000100800 */
[----:B--2---:R-:W2:Y:S04]  /*1d800*/  @P4 LDG.E.U16 R35, desc[UR24][R6.64] ;  /* 0x0000001806234981 */ /* 0x004ea8000c1e1500 */
[----:B------:R-:W-:Y:S04]  /*1d810*/  STL [R1+0xb84], R13 ;  /* 0x000b840d01007387 */ /* 0x000fe80000100800 */
[----:B------:R0:W-:Y:S04]  /*1d820*/  STL [R1+0xd04], R13 ;  /* 0x000d040d01007387 */ /* 0x0001e80000100800 */
[----:B------:R-:W-:Y:S04]  /*1d830*/  STL.64 [R1+0xc0], R24 ;  /* 0x0000c01801007387 */ /* 0x000fe80000100a00 */
[----:B0-----:R-:W2:Y:S04]  /*1d840*/  LDL.LU R13, [R1+0x324] ;  /* 0x00032400010d7983 */ /* 0x001ea80000300800 */
[----:B------:R-:W2:Y:S04]  /*1d850*/  LDL.LU R12, [R1+0x328] ;  /* 0x00032800010c7983 */ /* 0x000ea80000300800 */
[----:B---3--:R-:W-:Y:S04]  /*1d860*/  @P5 STL [R1+0x4dc], R92 ;  /* 0x0004dc5c01005387 */ /* 0x008fe80000100800 */
[----:B----4-:R0:W-:Y:S04]  /*1d870*/  @P5 STL [R1+0x4e0], R82 ;  /* 0x0004e05201005387 */ /* 0x0101e80000100800 */
[----:B------:R-:W-:Y:S04]  /*1d880*/  STL.64 [R1+0xa0], R6 ;  /* 0x0000a00601007387 */ /* 0x000fe80000100a00 */
[----:B------:R-:W3:Y:S04]  /*1d890*/  LDL.LU R21, [R1+0x3d4] ;  /* 0x0003d40001157983 */ /* 0x000ee80000300800 */
[----:B------:R-:W4:Y:S04]  /*1d8a0*/  LDL.LU R20, [R1+0x3f4] ;  /* 0x0003f40001147983 */ /* 0x000f280000300800 */
[----:B------:R-:W3:Y:S04]  /*1d8b0*/  LDL R27, [R1+0x4a8] ;  /* 0x0004a800011b7983 */ /* 0x000ee80000100800 */
[----:B------:R-:W3:Y:S04]  /*1d8c0*/  LDL R46, [R1+0x4ac] ;  /* 0x0004ac00012e7983 */ /* 0x000ee80000100800 */
[----:B------:R-:W3:Y:S04]  /*1d8d0*/  LDL R47, [R1+0x4d8] ;  /* 0x0004d800012f7983 */ /* 0x000ee80000100800 */
[----:B------:R-:W3:Y:S04]  /*1d8e0*/  LDL R60, [R1+0x4d4] ;  /* 0x0004d400013c7983 */ /* 0x000ee80000100800 */
[----:B------:R-:W3:Y:S04]  /*1d8f0*/  LDL R61, [R1+0x4d0] ;  /* 0x0004d000013d7983 */ /* 0x000ee80000100800 */
[----:B0-----:R-:W3:Y:S04]  /*1d900*/  LDL R82, [R1+0x4cc] ;  /* 0x0004cc0001527983 */ /* 0x001ee80000100800 */
[----:B------:R0:W-:Y:S04]  /*1d910*/  @P3 STL [R1+0x2e4], R83 ;  /* 0x0002e45301003387 */ /* 0x0001e80000100800 */
[----:B------:R-:W3:Y:S04]  /*1d920*/  LDL R92, [R1+0x4c4] ;  /* 0x0004c400015c7983 */ /* 0x000ee80000100800 */
[----:B0-----:R-:W3:Y:S04]  /*1d930*/  LDL R83, [R1+0x4c8] ;  /* 0x0004c80001537983 */ /* 0x001ee80000100800 */
[----:B------:R0:W-:Y:S04]  /*1d940*/  STL [R1+0x2e8], R0 ;  /* 0x0002e80001007387 */ /* 0x0001e80000100800 */
[----:B0-----:R-:W3:Y:S04]  /*1d950*/  LDL R0, [R1+0x4c0] ;  /* 0x0004c00001007983 */ /* 0x001ee80000100800 */
[----:B------:R-:W-:Y:S04]  /*1d960*/  STL [R1+0xa78], R14 ;  /* 0x000a780e01007387 */ /* 0x000fe80000100800 */
[----:B------:R-:W-:Y:S04]  /*1d970*/  STL [R1+0xb88], R14 ;  /* 0x000b880e01007387 */ /* 0x000fe80000100800 */
[----:B------:R0:W-:Y:S04]  /*1d980*/  STL [R1+0xd08], R14 ;  /* 0x000d080e01007387 */ /* 0x0001e80000100800 */
[----:B0-----:R-:W3:Y:S04]  /*1d990*/  LDL.LU R14, [R1+0x320] ;  /* 0x00032000010e7983 */ /* 0x001ee80000300800 */
[----:B------:R-:W-:Y:S04]  /*1d9a0*/  STL [R1+0xa74], R15 ;  /* 0x000a740f01007387 */ /* 0x000fe80000100800 */
[----:B------:R-:W-:Y:S04]  /*1d9b0*/  STL [R1+0xb8c], R15 ;  /* 0x000b8c0f01007387 */ /* 0x000fe80000100800 */
[----:B--2---:R0:W-:Y:S01]  /*1d9c0*/  @P4 STL [R1+0x31c], R35 ;  /* 0x00031c2301004387 */ /* 0x0041e20000100800 */
[----:B------:R-:W-:-:S03]  /*1d9d0*/  ISETP.GT.AND P2, PT, R50, 0x22, PT ;  /* 0x000000223200780c */ /* 0x000fc60003f44270 */
[----:B0-----:R-:W2:Y:S04]  /*1d9e0*/  LDL.LU R35, [R1+0x3d8] ;  /* 0x0003d80001237983 */ /* 0x001ea80000300800 */
[----:B------:R-:W2:Y:S04]  /*1d9f0*/  LDL.LU R34, [R1+0x3f8] ;  /* 0x0003f80001227983 */ /* 0x000ea80000300800 */
[----:B------:R-:W2:Y:S04]  /*1da00*/  LDL.LU R25, [R1+0x3dc] ;  /* 0x0003dc0001197983 */ /* 0x000ea80000300800 */
[----:B------:R-:W2:Y:S04]  /*1da10*/  LDL.LU R24, [R1+0x3fc] ;  /* 0x0003fc0001187983 */ /* 0x000ea80000300800 */
[----:B------:R-:W2:Y:S04]  /*1da20*/  LDL.LU R7, [R1+0x47c] ;  /* 0x00047c0001077983 */ /* 0x000ea80000300800 */
[----:B------:R-:W2:Y:S04]  /*1da30*/  LDL.LU R6, [R1+0x480] ;  /* 0x0004800001067983 */ /* 0x000ea80000300800 */
[----:B------:R-:W2:Y:S04]  /*1da40*/  @P2 LDG.E.U16 R90, desc[UR24][R28.64] ;  /* 0x000000181c5a2981 */ /* 0x000ea8000c1e1500 */
[----:B------:R-:W2:Y:S04]  /*1da50*/  @P2 LDG.E.U16 R91, desc[UR24][R22.64] ;  /* 0x00000018165b2981 */ /* 0x000ea8000c1e1500 */
[----:B------:R-:W2:Y:S04]  /*1da60*/  LDL.LU R29, [R1+0x40c] ;  /* 0x00040c00011d7983 */ /* 0x000ea80000300800 */
[----:B------:R-:W2:Y:S04]  /*1da70*/  LDL.LU R28, [R1+0x9b8] ;  /* 0x0009b800011c7983 */ /* 0x000ea80000300800 */
[----:B------:R-:W2:Y:S04]  /*1da80*/  LDL.LU R23, [R1+0x410] ;  /* 0x0004100001177983 */ /* 0x000ea80000300800 */
[----:B---3--:R4:W3:Y:S02]  /*1da90*/  @P4 LDG.E.U16 R14, desc[UR24][R36.64] ;  /* 0x00000018240e4981 */ /* 0x0088e4000c1e1500 */
[----:B----4-:R-:W-:-:S02]  /*1daa0*/  IMAD.MOV.U32 R36, RZ, RZ, R20 ;  /* 0x000000ffff247224 */ /* 0x010fc400078e0014 */
[----:B------:R-:W-:-:S05]  /*1dab0*/  IMAD.MOV.U32 R37, RZ, RZ, R21 ;  /* 0x000000ffff257224 */ /* 0x000fca00078e0015 */
[----:B------:R-:W-:Y:S04]  /*1dac0*/  STL.64 [R1+0x70], R36 ;  /* 0x0000702401007387 */ /* 0x000fe80000100a00 */
[----:B------:R-:W4:Y:S04]  /*1dad0*/  LDL.LU R22, [R1+0x9c4] ;  /* 0x0009c40001167983 */ /* 0x000f280000300800 */
[----:B------:R-:W3:Y:S04]  /*1dae0*/  LDL.LU R21, [R1+0x414] ;  /* 0x0004140001157983 */ /* 0x000ee80000300800 */
[----:B------:R-:W3:Y:S01]  /*1daf0*/  LDL.LU R20, [R1+0x9c8] ;  /* 0x0009c80001147983 */ /* 0x000ee20000300800 */
[----:B------:R-:W-:-:S02]  /*1db00*/  ISETP.GT.AND P6, PT, R50, 0x23, PT ;  /* 0x000000233200780c */ /* 0x000fc40003fc4270 */
[C---:B------:R-:W-:Y:S02]  /*1db10*/  ISETP.GT.AND P5, PT, R50.reuse, 0x24, PT ;  /* 0x000000243200780c */ /* 0x040fe40003fa4270 */
[C---:B------:R-:W-:Y:S02]  /*1db20*/  ISETP.GT.AND P3, PT, R50.reuse, 0x25, PT ;  /* 0x000000253200780c */ /* 0x040fe40003f64270 */
[----:B------:R-:W-:-:S07]  /*1db30*/  ISETP.GT.AND P2, PT, R50, 0x26, PT ;  /* 0x000000263200780c */ /* 0x000fce0003f44270 */
[----:B--2---:R-:W2:Y:S04]  /*1db40*/  @P6 LDG.E.U16 R27, desc[UR24][R24.64] ;  /* 0x00000018181b6981 */ /* 0x004ea8000c1e1500 */
[----:B------:R-:W2:Y:S04]  /*1db50*/  @P6 LDG.E.U16 R46, desc[UR24][R34.64] ;  /* 0x00000018222e6981 */ /* 0x000ea8000c1e1500 */
[----:B------:R-:W4:Y:S01]  /*1db60*/  @P5 LDG.E.U16 R47, desc[UR24][R36.64] ;  /* 0x00000018242f5981 */ /* 0x000f22000c1e1500 */
[----:B------:R-:W-:-:S03]  /*1db70*/  ISETP.GT.AND P4, PT, R50, 0x27, PT ;  /* 0x000000273200780c */ /* 0x000fc60003f84270 */
[----:B------:R-:W4:Y:S04]  /*1db80*/  @P5 LDG.E.U16 R60, desc[UR24][R48.64] ;  /* 0x00000018303c5981 */ /* 0x000f28000c1e1500 */
[----:B------:R-:W4:Y:S04]  /*1db90*/  @P3 LDG.E.U16 R61, desc[UR24][R58.64] ;  /* 0x000000183a3d3981 */ /* 0x000f28000c1e1500 */
[----:B------:R-:W4:Y:S04]  /*1dba0*/  @P3 LDG.E.U16 R82, desc[UR24][R70.64] ;  /* 0x0000001846523981 */ /* 0x000f28000c1e1500 */
[----:B------:R-:W4:Y:S04]  /*1dbb0*/  @P2 LDG.E.U16 R83, desc[UR24][R72.64] ;  /* 0x0000001848532981 */ /* 0x000f28000c1e1500 */
[----:B------:R-:W4:Y:S04]  /*1dbc0*/  @P2 LDG.E.U16 R92, desc[UR24][R84.64] ;  /* 0x00000018545c2981 */ /* 0x000f28000c1e1500 */
[----:B---3--:R-:W3:Y:S04]  /*1dbd0*/  @P4 LDG.E.U16 R0, desc[UR24][R20.64] ;  /* 0x0000001814004981 */ /* 0x008ee8000c1e1500 */
[----:B------:R0:W-:Y:S04]  /*1dbe0*/  STL.64 [R1+0x80], R24 ;  /* 0x0000801801007387 */ /* 0x0001e80000100a00 */
[----:B0-----:R-:W3:Y:S04]  /*1dbf0*/  LDL.LU.64 R24, [R1+0xdf0] ;  /* 0x000df00001187983 */ /* 0x001ee80000300a00 */
[----:B--2---:R0:W-:Y:S04]  /*1dc00*/  @P6 STL [R1+0x4a8], R27 ;  /* 0x0004a81b01006387 */ /* 0x0041e80000100800 */
[----:B0-----:R-:W2:Y:S04]  /*1dc10*/  LDL.LU R27, [R1+0xde8] ;  /* 0x000de800011b7983 */ /* 0x001ea80000300800 */
[----:B------:R0:W-:Y:S04]  /*1dc20*/  STL.64 [R1+0x78], R34 ;  /* 0x0000782201007387 */ /* 0x0001e80000100a00 */
[----:B0-----:R-:W2:Y:S04]  /*1dc30*/  LDL.LU.64 R34, [R1+0xde0] ;  /* 0x000de00001227983 */ /* 0x001ea80000300a00 */
[----:B------:R0:W-:Y:S04]  /*1dc40*/  @P6 STL [R1+0x4ac], R46 ;  /* 0x0004ac2e01006387 */ /* 0x0001e80000100800 */
[----:B0-----:R-:W2:Y:S04]  /*1dc50*/  LDL.LU R46, [R1+0xdd8] ;  /* 0x000dd800012e7983 */ /* 0x001ea80000300800 */
[----:B------:R-:W2:Y:S04]  /*1dc60*/  LDL.LU.64 R36, [R1+0xdd0] ;  /* 0x000dd00001247983 */ /* 0x000ea80000300a00 */
[----:B----4-:R0:W-:Y:S04]  /*1dc70*/  @P5 STL [R1+0x4d8], R47 ;  /* 0x0004d82f01005387 */ /* 0x0101e80000100800 */
[----:B0-----:R-:W4:Y:S04]  /*1dc80*/  LDL.LU R47, [R1+0xdc8] ;  /* 0x000dc800012f7983 */ /* 0x001f280000300800 */
[----:B------:R-:W2:Y:S04]  /*1dc90*/  LDL.LU.64 R48, [R1+0xdc0] ;  /* 0x000dc00001307983 */ /* 0x000ea80000300a00 */
[----:B------:R0:W-:Y:S04]  /*1dca0*/  @P5 STL [R1+0x4d4], R60 ;  /* 0x0004d43c01005387 */ /* 0x0001e80000100800 */
[----:B0-----:R-:W2:Y:S04]  /*1dcb0*/  LDL.LU R60, [R1+0xdb8] ;  /* 0x000db800013c7983 */ /* 0x001ea80000300800 */
        /* <DEDUP_REMOVED lines=12> */
[----:B------:R0:W-:Y:S04]  /*1dd80*/  STL.64 [R1+0x40], R20 ;  /* 0x0000401401007387 */ /* 0x0001e80000100a00 */
[----:B0-----:R-:W2:Y:S04]  /*1dd90*/  LDL.LU.64 R20, [R1+0xd70] ;  /* 0x000d700001147983 */ /* 0x001ea80000300a00 */
[----:B---3--:R0:W-:Y:S04]  /*1dda0*/  @P4 STL [R1+0x4c0], R0 ;  /* 0x0004c00001004387 */ /* 0x0081e80000100800 */
[----:B0-----:R-:W3:Y:S01]  /*1ddb0*/  LDL.LU R0, [R1+0xd68] ;  /* 0x000d680001007983 */ /* 0x001ee20000300800 */
[----:B------:R-:W-:-:S02]  /*1ddc0*/  ISETP.GT.AND P5, PT, R50, 0x29, PT ;  /* 0x000000293200780c */ /* 0x000fc40003fa4270 */
[C---:B------:R-:W-:Y:S01]  /*1ddd0*/  ISETP.GT.AND P3, PT, R50.reuse, 0x2a, PT ;  /* 0x0000002a3200780c */ /* 0x040fe20003f64270 */
[----:B---3--:R-:W3:Y:S04]  /*1dde0*/  @P4 LDG.E.U16 R0, desc[UR24][R22.64] ;  /* 0x0000001816004981 */ /* 0x008ee8000c1e1500 */
[----:B------:R-:W-:Y:S04]  /*1ddf0*/  STL.64 [R1+0x20], R28 ;  /* 0x0000201c01007387 */ /* 0x000fe80000100a00 */
[----:B------:R0:W-:Y:S04]  /*1de00*/  STL.64 [R1+0x38], R22 ;  /* 0x0000381601007387 */ /* 0x0001e80000100a00 */
[----:B------:R-:W2:Y:S04]  /*1de10*/  @P5 LDG.E.U16 R13, desc[UR24][R28.64] ;  /* 0x000000181c0d5981 */ /* 0x000ea8000c1e1500 */
[----:B------:R-:W2:Y:S04]  /*1de20*/  @P5 LDG.E.U16 R12, desc[UR24][R30.64] ;  /* 0x000000181e0c5981 */ /* 0x000ea8000c1e1500 */
[----:B0-----:R-:W2:Y:S04]  /*1de30*/  LDL.LU.64 R22, [R1+0xd60] ;  /* 0x000d600001167983 */ /* 0x001ea80000300a00 */
[----:B------:R-:W2:Y:S04]  /*1de40*/  @P3 LDG.E.U16 R7, desc[UR24][R38.64] ;  /* 0x0000001826073981 */ /* 0x000ea8000c1e1500 */
[----:B------:R0:W2:Y:S04]  /*1de50*/  @P3 LDG.E.U16 R6, desc[UR24][R2.64] ;  /* 0x0000001802063981 */ /* 0x0000a8000c1e1500 */
[----:B---3--:R1:W-:Y:S04]  /*1de60*/  STL [R1+0x4bc], R0 ;  /* 0x0004bc0001007387 */ /* 0x0083e80000100800 */
[----:B-1----:R-:W3:Y:S04]  /*1de70*/  LDL.LU R0, [R1+0xd58] ;  /* 0x000d580001007983 */ /* 0x002ee80000300800 */
[----:B------:R-:W3:Y:S04]  /*1de80*/  LDL.LU.64 R28, [R1+0xd50] ;  /* 0x000d5000011c7983 */ /* 0x000ee80000300a00 */
[----:B------:R-:W3:Y:S04]  /*1de90*/  LDL.LU.64 R30, [R1+0xd48] ;  /* 0x000d4800011e7983 */ /* 0x000ee80000300a00 */
[----:B------:R-:W3:Y:S04]  /*1dea0*/  LDL.LU.64 R38, [R1+0xd40] ;  /* 0x000d400001267983 */ /* 0x000ee80000300a00 */
[----:B------:R-:W3:Y:S01]  /*1deb0*/  LDL.LU.64 R2, [R1+0xd38] ;  /* 0x000d380001027983 */ /* 0x000ee20000300a00 */
[----:B------:R-:W-:-:S02]  /*1dec0*/  ISETP.GT.AND P2, PT, R50, 0x2b, PT ;  /* 0x0000002b3200780c */ /* 0x000fc40003f44270 */
[----:B------:R-:W-:-:S11]  /*1ded0*/  ISETP.GT.AND P4, PT, R50, 0x2c, PT ;  /* 0x0000002c3200780c */ /* 0x000fd60003f84270 */
[----:B--2---:R-:W2:Y:S04]  /*1dee0*/  @P2 LDG.E.U16 R92, desc[UR24][R32.64] ;  /* 0x00000018205c2981 */ /* 0x004ea8000c1e1500 */
[----:B---3--:R-:W3:Y:S04]  /*1def0*/  @P2 LDG.E.U16 R2, desc[UR24][R40.64] ;  /* 0x0000001828022981 */ /* 0x008ee8000c1e1500 */
[----:B------:R-:W2:Y:S04]  /*1df00*/  LDL.LU.64 R40, [R1+0xd30] ;  /* 0x000d300001287983 */ /* 0x000ea80000300a00 */
[----:B---3--:R1:W-:Y:S04]  /*1df10*/  STL [R1+0x4b0], R2 ;  /* 0x0004b00201007387 */ /* 0x0083e80000100800 */
[----:B-1----:R-:W0:Y:S01]  /*1df20*/  LDL.LU R2, [R1+0xd28] ;  /* 0x000d280001027983 */ /* 0x002e220000300800 */
[----:B------:R-:W-:-:S06]  /*1df30*/  PRMT R0, RZ, 0x7610, R0 ;  /* 0x00007610ff007816 */ /* 0x000fcc0000000000 */
[----:B------:R-:W3:Y:S01]  /*1df40*/  @P4 LDG.E.U16 R0, desc[UR24][R42.64] ;  /* 0x000000182a004981 */ /* 0x000ee2000c1e1500 */
[----:B0-----:R-:W-:-:S06]  /*1df50*/  PRMT R2, RZ, 0x7610, R2 ;  /* 0x00007610ff027816 */ /* 0x001fcc0000000002 */
[----:B------:R-:W4:Y:S04]  /*1df60*/  @P4 LDG.E.U16 R2, desc[UR24][R44.64] ;  /* 0x000000182c024981 */ /* 0x000f28000c1e1500 */
[----:B--2---:R0:W-:Y:S04]  /*1df70*/  STL [R1+0x4b4], R92 ;  /* 0x0004b45c01007387 */ /* 0x0041e80000100800 */
[----:B0-----:R-:W2:Y:S04]  /*1df80*/  LDL.LU R92, [R1+0xd24] ;  /* 0x000d2400015c7983 */ /* 0x001ea80000300800 */
[----:B------:R-:W-:Y:S04]  /*1df90*/  STL [R1+0xa80], R32 ;  /* 0x000a802001007387 */ /* 0x000fe80000100800 */
[----:B------:R-:W-:Y:S04]  /*1dfa0*/  STL [R1+0xb90], R32 ;  /* 0x000b902001007387 */ /* 0x000fe80000100800 */
[----:B------:R-:W-:Y:S04]  /*1dfb0*/  STL [R1+0xa7c], R33 ;  /* 0x000a7c2101007387 */ /* 0x000fe80000100800 */
[----:B------:R-:W-:Y:S04]  /*1dfc0*/  STL [R1+0xb94], R33 ;  /* 0x000b942101007387 */ /* 0x000fe80000100800 */
[----:B---3--:R0:W-:Y:S04]  /*1dfd0*/  STL [R1+0x450], R0 ;  /* 0x0004500001007387 */ /* 0x0081e80000100800 */
[----:B0-----:R-:W3:Y:S04]  /*1dfe0*/  LDL.LU R0, [R1+0xd20] ;  /* 0x000d200001007983 */ /* 0x001ee80000300800 */
[----:B------:R-:W-:Y:S04]  /*1dff0*/  STL [R1+0xa88], R42 ;  /* 0x000a882a01007387 */ /* 0x000fe80000100800 */
[----:B------:R-:W-:Y:S04]  /*1e000*/  STL [R1+0xb98], R42 ;  /* 0x000b982a01007387 */ /* 0x000fe80000100800 */
[----:B------:R-:W-:Y:S04]  /*1e010*/  STL [R1+0xa84], R43 ;  /* 0x000a842b01007387 */ /* 0x000fe80000100800 */
[----:B------:R-:W-:Y:S04]  /*1e020*/  STL [R1+0xb9c], R43 ;  /* 0x000b9c2b01007387 */ /* 0x000fe80000100800 */
[----:B----4-:R0:W-:Y:S04]  /*1e030*/  STL [R1+0x44c], R2 ;  /* 0x00044c0201007387 */ /* 0x0101e80000100800 */
[----:B0-----:R-:W4:Y:S01]  /*1e040*/  LDL.LU R2, [R1+0xd1c] ;  /* 0x000d1c0001027983 */ /* 0x001f220000300800 */
[----:B------:R-:W-:-:S02]  /*1e050*/  ISETP.GT.AND P5, PT, R50, 0x2d, PT ;  /* 0x0000002d3200780c */ /* 0x000fc40003fa4270 */
[----:B----4-:R-:W-:-:S11]  /*1e060*/  PRMT R2, RZ, 0x7610, R2 ;  /* 0x00007610ff027816 */ /* 0x010fd60000000002 */
[----:B------:R-:W4:Y:S04]  /*1e070*/  @P5 LDG.E.U16 R2, desc[UR24][R54.64] ;  /* 0x0000001836025981 */ /* 0x000f28000c1e1500 */
[----:B------:R-:W-:Y:S04]  /*1e080*/  STL [R1+0xa90], R44 ;  /* 0x000a902c01007387 */ /* 0x000fe80000100800 */
[----:B------:R-:W-:Y:S04]  /*1e090*/  STL [R1+0xba0], R44 ;  /* 0x000ba02c01007387 */ /* 0x000fe80000100800 */
[----:B------:R-:W-:Y:S04]  /*1e0a0*/  STL [R1+0xa8c], R45 ;  /* 0x000a8c2d01007387 */ /* 0x000fe80000100800 */
[----:B------:R-:W-:Y:S01]  /*1e0b0*/  STL [R1+0xba4], R45 ;  /* 0x000ba42d01007387 */ /* 0x000fe20000100800 */
[----:B------:R-:W-:-:S02]  /*1e0c0*/  ISETP.GT.AND P3, PT, R50, 0x2e, PT ;  /* 0x0000002e3200780c */ /* 0x000fc40003f64270 */
[----:B------:R-:W-:Y:S02]  /*1e0d0*/  PRMT R89, RZ, 0x7610, R89 ;  /* 0x00007610ff597816 */ /* 0x000fe40000000059 */
[----:B------:R-:W-:Y:S02]  /*1e0e0*/  PRMT R88, RZ, 0x7610, R88 ;  /* 0x00007610ff587816 */ /* 0x000fe40000000058 */
[----:B------:R-:W-:Y:S02]  /*1e0f0*/  ISETP.GT.AND P2, PT, R50, 0x2f, PT ;  /* 0x0000002f3200780c */ /* 0x000fe40003f44270 */
[----:B------:R-:W2:Y:S01]  /*1e100*/  @P5 LDG.E.U16 R89, desc[UR24][R56.64] ;  /* 0x0000001838595981 */ /* 0x000ea2000c1e1500 */
[----:B------:R-:W-:-:S04]  /*1e110*/  PRMT R87, RZ, 0x7610, R87 ;  /* 0x00007610ff577816 */ /* 0x000fc80000000057 */
[----:B------:R-:W2:Y:S01]  /*1e120*/  @P3 LDG.E.U16 R88, desc[UR24][R66.64] ;  /* 0x0000001842583981 */ /* 0x000ea2000c1e1500 */
[----:B------:R-:W-:-:S03]  /*1e130*/  PRMT R86, RZ, 0x7610, R86 ;  /* 0x00007610ff567816 */ /* 0x000fc60000000056 */
[----:B------:R-:W2:Y:S01]  /*1e140*/  @P3 LDG.E.U16 R87, desc[UR24][R68.64] ;  /* 0x0000001844573981 */ /* 0x000ea2000c1e1500 */
[----:B------:R-:W-:-:S03]  /*1e150*/  PRMT R77, RZ, 0x7610, R77 ;  /* 0x00007610ff4d7816 */ /* 0x000fc6000000004d */
[----:B------:R-:W2:Y:S04]  /*1e160*/  @P2 LDG.E.U16 R86, desc[UR24][R78.64] ;  /* 0x000000184e562981 */ /* 0x000ea8000c1e1500 */
[----:B------:R-:W2:Y:S01]  /*1e170*/  @P2 LDG.E.U16 R77, desc[UR24][R80.64] ;  /* 0x00000018504d2981 */ /* 0x000ea2000c1e1500 */
[C---:B------:R-:W-:Y:S02]  /*1e180*/  ISETP.GT.AND P3, PT, R50.reuse, 0x33, PT ;  /* 0x000000333200780c */ /* 0x040fe40003f64270 */
[----:B------:R-:W-:Y:S01]  /*1e190*/  ISETP.GT.AND P4, PT, R50, 0x31, PT ;  /* 0x000000313200780c */ /* 0x000fe20003f84270 */
[----:B----4-:R0:W-:Y:S04]  /*1e1a0*/  STL [R1+0x448], R2 ;  /* 0x0004480201007387 */ /* 0x0101e80000100800 */
[----:B0-----:R-:W4:Y:S01]  /*1e1b0*/  LDL.LU R2, [R1+0xd18] ;  /* 0x000d180001027983 */ /* 0x001f220000300800 */
[----:B------:R-:W-:-:S02]  /*1e1c0*/  PRMT R76, RZ, 0x7610, R76 ;  /* 0x00007610ff4c7816 */ /* 0x000fc4000000004c */
[----:B------:R-:W-:Y:S02]  /*1e1d0*/  PRMT R11, RZ, 0x7610, R11 ;  /* 0x00007610ff0b7816 */ /* 0x000fe4000000000b */
[----:B------:R-:W-:Y:S02]  /*1e1e0*/  PRMT R10, RZ, 0x7610, R10 ;  /* 0x00007610ff0a7816 */ /* 0x000fe4000000000a */
[C---:B------:R-:W-:Y:S01]  /*1e1f0*/  ISETP.GT.AND P2, PT, R50.reuse, 0x34, PT ;  /* 0x000000343200780c */ /* 0x040fe20003f44270 */
[----:B------:R-:W2:Y:S01]  /*1e200*/  @P3 LDG.E.U16 R76, desc[UR24][R34.64] ;  /* 0x00000018224c3981 */ /* 0x000ea2000c1e1500 */
[----:B------:R-:W-:Y:S02]  /*1e210*/  PRMT R75, RZ, 0x7610, R75 ;  /* 0x00007610ff4b7816 */ /* 0x000fe4000000004b */
[----:B------:R-:W-:Y:S01]  /*1e220*/  ISETP.GT.AND P5, PT, R50, 0x32, PT ;  /* 0x000000323200780c */ /* 0x000fe20003fa4270 */
[----:B------:R-:W2:Y:S01]  /*1e230*/  @P4 LDG.E.U16 R11, desc[UR24][R16.64] ;  /* 0x00000018100b4981 */ /* 0x000ea2000c1e1500 */
[----:B------:R-:W-:-:S03]  /*1e240*/  PRMT R74, RZ, 0x7610, R74 ;  /* 0x00007610ff4a7816 */ /* 0x000fc6000000004a */
[----:B------:R-:W2:Y:S01]  /*1e250*/  @P4 LDG.E.U16 R10, desc[UR24][R18.64] ;  /* 0x00000018120a4981 */ /* 0x000ea2000c1e1500 */
[----:B------:R-:W-:-:S03]  /*1e260*/  ISETP.GT.AND P4, PT, R50, 0x35, PT ;  /* 0x000000353200780c */ /* 0x000fc60003f84270 */
[----:B------:R-:W2:Y:S01]  /*1e270*/  @P3 LDG.E.U16 R75, desc[UR24][R36.64] ;  /* 0x00000018244b3981 */ /* 0x000ea2000c1e1500 */
[----:B------:R-:W-:Y:S02]  /*1e280*/  PRMT R65, RZ, 0x7610, R65 ;  /* 0x00007610ff417816 */ /* 0x000fe40000000041 */
[----:B------:R-:W-:Y:S01]  /*1e290*/  PRMT R5, RZ, 0x7610, R5 ;  /* 0x00007610ff057816 */ /* 0x000fe20000000005 */
[----:B------:R-:W2:Y:S01]  /*1e2a0*/  @P2 LDG.E.U16 R74, desc[UR24][R46.64] ;  /* 0x000000182e4a2981 */ /* 0x000ea2000c1e1500 */
[----:B------:R-:W-:Y:S02]  /*1e2b0*/  PRMT R4, RZ, 0x7610, R4 ;  /* 0x00007610ff047816 */ /* 0x000fe40000000004 */
[----:B------:R-:W-:Y:S01]  /*1e2c0*/  PRMT R64, RZ, 0x7610, R64 ;  /* 0x00007610ff407816 */ /* 0x000fe20000000040 */
[----:B------:R-:W2:Y:S01]  /*1e2d0*/  @P2 LDG.E.U16 R65, desc[UR24][R48.64] ;  /* 0x0000001830412981 */ /* 0x000ea2000c1e1500 */
[----:B------:R-:W-:-:S03]  /*1e2e0*/  PRMT R63, RZ, 0x7610, R63 ;  /* 0x00007610ff3f7816 */ /* 0x000fc6000000003f */
[----:B------:R-:W2:Y:S04]  /*1e2f0*/  @P5 LDG.E.U16 R5, desc[UR24][R24.64] ;  /* 0x0000001818055981 */ /* 0x000ea8000c1e1500 */
[----:B------:R-:W2:Y:S01]  /*1e300*/  @P5 LDG.E.U16 R4, desc[UR24][R26.64] ;  /* 0x000000181a045981 */ /* 0x000ea2000c1e1500 */
[----:B------:R-:W-:-:S03]  /*1e310*/  ISETP.GT.AND P5, PT, R50, 0x36, PT ;  /* 0x000000363200780c */ /* 0x000fc60003fa4270 */
[----:B------:R-:W2:Y:S01]  /*1e320*/  @P4 LDG.E.U16 R64, desc[UR24][R58.64] ;  /* 0x000000183a404981 */ /* 0x000ea2000c1e1500 */
[----:B------:R-:W-:Y:S02]  /*1e330*/  ISETP.GT.AND P3, PT, R50, 0x37, PT ;  /* 0x000000373200780c */ /* 0x000fe40003f64270 */
[----:B------:R-:W-:Y:S01]  /*1e340*/  PRMT R62, RZ, 0x7610, R62 ;  /* 0x00007610ff3e7816 */ /* 0x000fe2000000003e */
[----:B------:R-:W2:Y:S01]  /*1e350*/  @P4 LDG.E.U16 R63, desc[UR24][R60.64] ;  /* 0x000000183c3f4981 */ /* 0x000ea2000c1e1500 */
[----:B------:R-:W-:Y:S02]  /*1e360*/  PRMT R53, RZ, 0x7610, R53 ;  /* 0x00007610ff357816 */ /* 0x000fe40000000035 */
[----:B------:R-:W-:-:S03]  /*1e370*/  PRMT R52, RZ, 0x7610, R52 ;  /* 0x00007610ff347816 */ /* 0x000fc60000000034 */
[----:B------:R-:W2:Y:S01]  /*1e380*/  @P5 LDG.E.U16 R62, desc[UR24][R70.64] ;  /* 0x00000018463e5981 */ /* 0x000ea2000c1e1500 */
[----:B------:R-:W-:Y:S02]  /*1e390*/  ISETP.GT.AND P6, PT, R50, 0x3b, PT ;  /* 0x0000003b3200780c */ /* 0x000fe40003fc4270 */
[----:B------:R-:W-:Y:S01]  /*1e3a0*/  PRMT R51, RZ, 0x7610, R51 ;  /* 0x00007610ff337816 */ /* 0x000fe20000000033 */
[----:B------:R-:W2:Y:S04]  /*1e3b0*/  @P5 LDG.E.U16 R53, desc[UR24][R72.64] ;  /* 0x0000001848355981 */ /* 0x000ea8000c1e1500 */
[----:B------:R-:W2:Y:S04]  /*1e3c0*/  @P3 LDG.E.U16 R52, desc[UR24][R82.64] ;  /* 0x0000001852343981 */ /* 0x000ea8000c1e1500 */
[----:B------:R-:W2:Y:S01]  /*1e3d0*/  @P3 LDG.E.U16 R51, desc[UR24][R84.64] ;  /* 0x0000001854333981 */ /* 0x000ea2000c1e1500 */
[----:B---3--:R-:W-:-:S06]  /*1e3e0*/  PRMT R0, RZ, 0x7610, R0 ;  /* 0x00007610ff007816 */ /* 0x008fcc0000000000 */
[----:B------:R-:W3:Y:S04]  /*1e3f0*/  @P6 LDG.E.U16 R0, desc[UR24][R40.64] ;  /* 0x0000001828006981 */ /* 0x000ee8000c1e1500 */
[----:B------:R-:W-:Y:S04]  /*1e400*/  STL [R1+0xa98], R54 ;  /* 0x000a983601007387 */ /* 0x000fe80000100800 */
[----:B------:R-:W-:Y:S04]  /*1e410*/  STL [R1+0xba8], R54 ;  /* 0x000ba83601007387 */ /* 0x000fe80000100800 */
[----:B------:R-:W-:Y:S04]  /*1e420*/  STL [R1+0xa94], R55 ;  /* 0x000a943701007387 */ /* 0x000fe80000100800 */
[----:B------:R-:W-:Y:S04]  /*1e430*/  STL [R1+0xbac], R55 ;  /* 0x000bac3701007387 */ /* 0x000fe80000100800 */
[----:B------:R-:W-:Y:S04]  /*1e440*/  STL [R1+0xaa0], R56 ;  /* 0x000aa03801007387 */ /* 0x000fe80000100800 */
[----:B------:R-:W-:Y:S01]  /*1e450*/  STL [R1+0xbb0], R56 ;  /* 0x000bb03801007387 */ /* 0x000fe20000100800 */
[----:B----4-:R-:W-:-:S06]  /*1e460*/  PRMT R2, RZ, 0x7610, R2 ;  /* 0x00007610ff027816 */ /* 0x010fcc0000000002 */
[----:B------:R-:W4:Y:S04]  /*1e470*/  @P6 LDG.E.U16 R2, desc[UR24][R38.64] ;  /* 0x0000001826026981 */ /* 0x000f28000c1e1500 */
        /* <DEDUP_REMOVED lines=17> */
[----:B--2---:R0:W-:Y:S04]  /*1e590*/  STL [R1+0x444], R89 ;  /* 0x0004445901007387 */ /* 0x0041e80000100800 */
[----:B------:R-:W-:Y:S04]  /*1e5a0*/  STL [R1+0xac8], R16 ;  /* 0x000ac81001007387 */ /* 0x000fe80000100800 */
[----:B------:R-:W-:Y:S04]  /*1e5b0*/  STL [R1+0xbd4], R16 ;  /* 0x000bd41001007387 */ /* 0x000fe80000100800 */
[----:B------:R-:W-:Y:S04]  /*1e5c0*/  STL [R1+0xac4], R17 ;  /* 0x000ac41101007387 */ /* 0x000fe80000100800 */
[----:B------:R-:W-:Y:S04]  /*1e5d0*/  STL [R1+0xbd8], R17 ;  /* 0x000bd81101007387 */ /* 0x000fe80000100800 */
[----:B------:R1:W-:Y:S04]  /*1e5e0*/  STL [R1+0x440], R88 ;  /* 0x0004405801007387 */ /* 0x0003e80000100800 */
[----:B------:R-:W-:Y:S04]  /*1e5f0*/  STL [R1+0xad0], R18 ;  /* 0x000ad01201007387 */ /* 0x000fe80000100800 */
        /* <DEDUP_REMOVED lines=48> */
[----:B------:R0:W-:Y:S04]  /*1e900*/  STL [R1+0x42c], R65 ;  /* 0x00042c4101007387 */ /* 0x0001e80000100800 */
[----:B------:R-:W-:Y:S04]  /*1e910*/  STL.64 [R1+0xb20], R20 ;  /* 0x000b201401007387 */ /* 0x000fe80000100a00 */
[----:B------:R-:W-:Y:S04]  /*1e920*/  STL.64 [R1+0xb28], R82 ;  /* 0x000b285201007387 */ /* 0x000fe80000100a00 */
[----:B------:R1:W-:Y:S04]  /*1e930*/  STL [R1+0x428], R64 ;  /* 0x0004284001007387 */ /* 0x0003e80000100800 */
[----:B------:R-:W-:Y:S04]  /*1e940*/  STL.64 [R1+0xb30], R22 ;  /* 0x000b301601007387 */ /* 0x000fe80000100a00 */
[----:B0-----:R-:W3:Y:S04]  /*1e950*/  LDL.LU R89, [R1+0x9cc] ;  /* 0x0009cc0001597983 */ /* 0x001ee80000300800 */
[----:B-1----:R-:W3:Y:S04]  /*1e960*/  LDL.LU R88, [R1+0x9ec] ;  /* 0x0009ec0001587983 */ /* 0x002ee80000300800 */
[----:B--2---:R-:W2:Y:S04]  /*1e970*/  LDL.LU R87, [R1+0x9d0] ;  /* 0x0009d00001577983 */ /* 0x004ea80000300800 */
[----:B------:R0:W-:Y:S04]  /*1e980*/  STL [R1+0x424], R63 ;  /* 0x0004243f01007387 */ /* 0x0001e80000100800 */
[----:B------:R-:W2:Y:S04]  /*1e990*/  LDL.LU R86, [R1+0x9f0] ;  /* 0x0009f00001567983 */ /* 0x000ea80000300800 */
[----:B------:R-:W2:Y:S04]  /*1e9a0*/  LDL.LU R77, [R1+0x9d4] ;  /* 0x0009d400014d7983 */ /* 0x000ea80000300800 */
[----:B------:R-:W2:Y:S04]  /*1e9b0*/  LDL.LU R76, [R1+0x9f4] ;  /* 0x0009f400014c7983 */ /* 0x000ea80000300800 */
[----:B------:R-:W2:Y:S04]  /*1e9c0*/  LDL.LU R75, [R1+0x9d8] ;  /* 0x0009d800014b7983 */ /* 0x000ea80000300800 */
[----:B------:R-:W2:Y:S04]  /*1e9d0*/  LDL.LU R74, [R1+0x9f8] ;  /* 0x0009f800014a7983 */ /* 0x000ea80000300800 */
[----:B------:R-:W2:Y:S04]  /*1e9e0*/  LDL.LU R65, [R1+0x9dc] ;  /* 0x0009dc0001417983 */ /* 0x000ea80000300800 */
[----:B------:R1:W-:Y:S04]  /*1e9f0*/  STL [R1+0x420], R62 ;  /* 0x0004203e01007387 */ /* 0x0003e80000100800 */
[----:B------:R-:W2:Y:S04]  /*1ea00*/  LDL.LU R64, [R1+0x9fc] ;  /* 0x0009fc0001407983 */ /* 0x000ea80000300800 */
[----:B0-----:R-:W2:Y:S04]  /*1ea10*/  LDL.LU R63, [R1+0x9e0] ;  /* 0x0009e000013f7983 */ /* 0x001ea80000300800 */
[----:B-1----:R-:W2:Y:S04]  /*1ea20*/  LDL.LU R62, [R1+0xa00] ;  /* 0x000a0000013e7983 */ /* 0x002ea80000300800 */
[----:B------:R0:W-:Y:S04]  /*1ea30*/  STL [R1+0x41c], R53 ;  /* 0x00041c3501007387 */ /* 0x0001e80000100800 */
[----:B0-----:R-:W2:Y:S04]  /*1ea40*/  LDL.LU R53, [R1+0x9e4] ;  /* 0x0009e40001357983 */ /* 0x001ea80000300800 */
[----:B------:R0:W-:Y:S04]  /*1ea50*/  STL [R1+0x418], R52 ;  /* 0x0004183401007387 */ /* 0x0001e80000100800 */
[----:B0-----:R-:W2:Y:S04]  /*1ea60*/  LDL.LU R52, [R1+0xa04] ;  /* 0x000a040001347983 */ /* 0x001ea80000300800 */
[----:B------:R0:W-:Y:S04]  /*1ea70*/  STL [R1+0x414], R51 ;  /* 0x0004143301007387 */ /* 0x0001e80000100800 */
[----:B0-----:R-:W2:Y:S04]  /*1ea80*/  LDL.LU R51, [R1+0xa08] ;  /* 0x000a080001337983 */ /* 0x001ea80000300800 */
[----:B------:R-:W-:Y:S04]  /*1ea90*/  STL.64 [R1+0xb38], R84 ;  /* 0x000b385401007387 */ /* 0x000fe80000100a00 */
[----:B------:R-:W-:Y:S04]  /*1eaa0*/  STL.64 [R1+0xb48], R28 ;  /* 0x000b481c01007387 */ /* 0x000fe80000100a00 */
[----:B------:R-:W-:Y:S04]  /*1eab0*/  STL.64 [R1+0xb50], R30 ;  /* 0x000b501e01007387 */ /* 0x000fe80000100a00 */
[----:B------:R-:W-:Y:S04]  /*1eac0*/  STL [R1+0xc3c], R38 ;  /* 0x000c3c2601007387 */ /* 0x000fe80000100800 */
[----:B------:R-:W-:Y:S04]  /*1ead0*/  STL [R1+0xc38], R39 ;  /* 0x000c382701007387 */ /* 0x000fe80000100800 */
[----:B----4-:R0:W-:Y:S02]  /*1eae0*/  STL [R1+0x3d0], R2 ;  /* 0x0003d00201007387 */ /* 0x0101e40000100800 */
[----:B0-----:R-:W0:Y:S01]  /*1eaf0*/  S2R R2, SR_TID.X ;  /* 0x0000000000027919 */ /* 0x001e220000002100 */
[----:B------:R-:W-:-:S02]  /*1eb00*/  ISETP.GT.AND P2, PT, R50, 0x39, PT ;  /* 0x000000393200780c */ /* 0x000fc40003f44270 */
[C---:B------:R-:W-:Y:S02]  /*1eb10*/  ISETP.GT.AND P4, PT, R50.reuse, 0x3a, PT ;  /* 0x0000003a3200780c */ /* 0x040fe40003f84270 */
[----:B------:R-:W-:Y:S02]  /*1eb20*/  PRMT R9, RZ, 0x7610, R9 ;  /* 0x00007610ff097816 */ /* 0x000fe40000000009 */
[----:B------:R-:W-:Y:S02]  /*1eb30*/  PRMT R8, RZ, 0x7610, R8 ;  /* 0x00007610ff087816 */ /* 0x000fe40000000008 */
[----:B------:R-:W-:Y:S02]  /*1eb40*/  PRMT R3, RZ, 0x7610, R3 ;  /* 0x00007610ff037816 */ /* 0x000fe40000000003 */
[----:B------:R-:W-:Y:S01]  /*1eb50*/  PRMT R92, RZ, 0x7610, R92 ;  /* 0x00007610ff5c7816 */ /* 0x000fe2000000005c */
[----:B---3--:R1:W-:Y:S01]  /*1eb60*/  STL [R1+0x3d8], R0 ;  /* 0x0003d80001007387 */ /* 0x0083e20000100800 */
[----:B------:R-:W-:-:S02]  /*1eb70*/  ISETP.GT.AND P5, PT, R50, 0x3c, PT ;  /* 0x0000003c3200780c */ /* 0x000fc40003fa4270 */
[C---:B------:R-:W-:Y:S01]  /*1eb80*/  ISETP.GT.AND P3, PT, R50.reuse, 0x3d, PT ;  /* 0x0000003d3200780c */ /* 0x040fe20003f64270 */
[----:B------:R-:W3:Y:S04]  /*1eb90*/  @P2 LDG.E.U16 R9, desc[UR24][R20.64] ;  /* 0x0000001814092981 */ /* 0x000ee8000c1e1500 */
[----:B------:R-:W4:Y:S01]  /*1eba0*/  @P2 LDG.E.U16 R8, desc[UR24][R22.64] ;  /* 0x0000001816082981 */ /* 0x000f22000c1e1500 */
[----:B------:R-:W-:-:S03]  /*1ebb0*/  ISETP.GT.AND P2, PT, R50, 0x3e, PT ;  /* 0x0000003e3200780c */ /* 0x000fc60003f44270 */
[----:B-1----:R-:W2:Y:S04]  /*1ebc0*/  LDL.LU R0, [R1+0xd14] ;  /* 0x000d140001007983 */ /* 0x002ea80000300800 */
[----:B------:R-:W-:Y:S01]  /*1ebd0*/  STL [R1+0xc44], R40 ;  /* 0x000c442801007387 */ /* 0x000fe20000100800 */
[----:B0-----:R-:W-:-:S03]  /*1ebe0*/  LOP3.LUT R2, R2, 0x3f, RZ, 0xc0, !PT ;  /* 0x0000003f02027812 */ /* 0x001fc600078ec0ff */
[----:B------:R-:W2:Y:S01]  /*1ebf0*/  @P4 LDG.E.U16 R3, desc[UR24][R28.64] ;  /* 0x000000181c034981 */ /* 0x000ea2000c1e1500 */
[----:B------:R-:W-:-:S03]  /*1ec00*/  ISETP.GE.AND P6, PT, R2, R50, PT ;  /* 0x000000320200720c */ /* 0x000fc60003fc6270 */
[----:B------:R-:W2:Y:S01]  /*1ec10*/  @P4 LDG.E.U16 R92, desc[UR24][R30.64] ;  /* 0x000000181e5c4981 */ /* 0x000ea2000c1e1500 */
[----:B------:R-:W-:-:S03]  /*1ec20*/  ISETP.GT.AND P4, PT, R50, 0x3f, PT ;  /* 0x0000003f3200780c */ /* 0x000fc60003f84270 */
[----:B------:R0:W-:Y:S04]  /*1ec30*/  STL [R1+0xc40], R41 ;  /* 0x000c402901007387 */ /* 0x0001e80000100800 */
[----:B------:R-:W2:Y:S04]  /*1ec40*/  LDL.LU R2, [R1+0xd10] ;  /* 0x000d100001027983 */ /* 0x000ea80000300800 */
[----:B------:R-:W2:Y:S02]  /*1ec50*/  LDL.LU R50, [R1+0x9e8] ;  /* 0x0009e80001327983 */ /* 0x000ea40000300800 */
[----:B--2---:R-:W-:-:S04]  /*1ec60*/  LOP3.LUT R51, R51, R50, RZ, 0x3c, !PT ;  /* 0x0000003233337212 */ /* 0x004fc800078e3cff */
[C---:B------:R-:W-:Y:S02]  /*1ec70*/  LOP3.LUT R50, R51.reuse, R50, RZ, 0x3c, !PT ;  /* 0x0000003233327212 */ /* 0x040fe400078e3cff */
[----:B------:R-:W-:Y:S02]  /*1ec80*/  PRMT R2, RZ, 0x7610, R2 ;  /* 0x00007610ff027816 */ /* 0x000fe40000000002 */
[----:B------:R-:W-:-:S05]  /*1ec90*/  LOP3.LUT R51, R51, R50, RZ, 0x3c, !PT ;  /* 0x0000003233337212 */ /* 0x000fca00078e3cff */
[----:B------:R-:W2:Y:S01]  /*1eca0*/  @P5 LDG.E.U16 R2, desc[UR24][R50.64] ;  /* 0x0000001832025981 */ /* 0x000ea2000c1e1500 */
[----:B0-----:R-:W-:Y:S02]  /*1ecb0*/  PRMT R41, RZ, 0x7610, R41 ;  /* 0x00007610ff297816 */ /* 0x001fe40000000029 */
[----:B------:R-:W-:-:S04]  /*1ecc0*/  PRMT R40, RZ, 0x7610, R40 ;  /* 0x00007610ff287816 */ /* 0x000fc80000000028 */
[----:B------:R-:W3:Y:S04]  /*1ecd0*/  @P5 LDG.E.U16 R41, desc[UR24][R52.64] ;  /* 0x0000001834295981 */ /* 0x000ee8000c1e1500 */
[----:B------:R-:W3:Y:S04]  /*1ece0*/  @P3 LDG.E.U16 R40, desc[UR24][R62.64] ;  /* 0x000000183e283981 */ /* 0x000ee8000c1e1500 */
[----:B--2---:R0:W-:Y:S04]  /*1ecf0*/  STL [R1+0x410], R2 ;  /* 0x0004100201007387 */ /* 0x0041e80000100800 */
[----:B0-----:R-:W2:Y:S04]  /*1ed00*/  LDL.LU R2, [R1+0xd0c] ;  /* 0x000d0c0001027983 */ /* 0x001ea80000300800 */
[----:B------:R0:W-:Y:S02]  /*1ed10*/  STL [R1+0xc4c], R50 ;  /* 0x000c4c3201007387 */ /* 0x0001e40000100800 */
[----:B0-----:R-:W-:-:S06]  /*1ed20*/  PRMT R50, RZ, 0x7610, R50 ;  /* 0x00007610ff327816 */ /* 0x001fcc0000000032 */
[----:B------:R-:W2:Y:S04]  /*1ed30*/  @P2 LDG.E.U16 R50, desc[UR24][R74.64] ;  /* 0x000000184a322981 */ /* 0x000ea8000c1e1500 */
[----:B------:R0:W-:Y:S01]  /*1ed40*/  STL [R1+0xc48], R51 ;  /* 0x000c483301007387 */ /* 0x0001e20000100800 */
[----:B------:R-:W-:-:S03]  /*1ed50*/  PRMT R38, RZ, 0x7610, R38 ;  /* 0x00007610ff267816 */ /* 0x000fc60000000026 */
[----:B---3--:R1:W-:Y:S01]  /*1ed60*/  STL [R1+0x40c], R41 ;  /* 0x00040c2901007387 */ /* 0x0083e20000100800 */
[----:B------:R-:W-:-:S03]  /*1ed70*/  PRMT R0, RZ, 0x7610, R0 ;  /* 0x00007610ff007816 */ /* 0x000fc60000000000 */
[----:B------:R-:W3:Y:S01]  /*1ed80*/  @P4 LDG.E.U16 R38, desc[UR24][R86.64] ;  /* 0x0000001856264981 */ /* 0x000ee2000c1e1500 */
[----:B0-----:R-:W-:-:S03]  /*1ed90*/  PRMT R51, RZ, 0x7610, R51 ;  /* 0x00007610ff337816 */ /* 0x001fc60000000033 */
[----:B------:R-:W3:Y:S04]  /*1eda0*/  @P4 LDG.E.U16 R0, desc[UR24][R88.64] ;  /* 0x0000001858004981 */ /* 0x000ee8000c1e1500 */
[----:B-1----:R-:W3:Y:S04]  /*1edb0*/  LDL R41, [R1+0x74c] ;  /* 0x00074c0001297983 */ /* 0x002ee80000100800 */
[----:B------:R-:W3:Y:S04]  /*1edc0*/  @P2 LDG.E.U16 R51, desc[UR24][R76.64] ;  /* 0x000000184c332981 */ /* 0x000ee8000c1e1500 */
[----:B------:R0:W-:Y:S04]  /*1edd0*/  STL [R1+0xc54], R52 ;  /* 0x000c543401007387 */ /* 0x0001e80000100800 */
[----:B0-----:R-:W4:Y:S04]  /*1ede0*/  LDL R52, [R1+0x748] ;  /* 0x0007480001347983 */ /* 0x001f280000100800 */
[----:B------:R-:W-:Y:S04]  /*1edf0*/  STL [R1+0xc50], R53 ;  /* 0x000c503501007387 */ /* 0x000fe80000100800 */
[----:B------:R0:W-:Y:S04]  /*1ee00*/  STL [R1+0xcb8], R40 ;  /* 0x000cb82801007387 */ /* 0x0001e80000100800 */
[----:B------:R-:W-:Y:S04]  /*1ee10*/  STL [R1+0xc5c], R62 ;  /* 0x000c5c3e01007387 */ /* 0x000fe80000100800 */
[----:B------:R-:W-:Y:S04]  /*1ee20*/  STL [R1+0xc58], R63 ;  /* 0x000c583f01007387 */ /* 0x000fe80000100800 */
[----:B------:R-:W-:Y:S04]  /*1ee30*/  STL [R1+0xc64], R64 ;  /* 0x000c644001007387 */ /* 0x000fe80000100800 */
[----:B------:R-:W-:Y:S04]  /*1ee40*/  STL [R1+0xc60], R65 ;  /* 0x000c604101007387 */ /* 0x000fe80000100800 */
[----:B--2---:R1:W-:Y:S04]  /*1ee50*/  STL [R1+0x3f4], R50 ;  /* 0x0003f43201007387 */ /* 0x0043e80000100800 */
[----:B0-----:R-:W2:Y:S04]  /*1ee60*/  LDL R40, [R1+0x764] ;  /* 0x0007640001287983 */ /* 0x001ea80000100800 */
[----:B-1----:R-:W2:Y:S01]  /*1ee70*/  LDL R50, [R1+0x760] ;  /* 0x0007600001327983 */ /* 0x002ea20000100800 */
[----:B------:R-:W-:-:S06]  /*1ee80*/  PRMT R39, RZ, 0x7610, R39 ;  /* 0x00007610ff277816 */ /* 0x000fcc0000000027 */
[----:B------:R-:W2:Y:S01]  /*1ee90*/  @P3 LDG.E.U16 R39, desc[UR24][R64.64] ;  /* 0x0000001840273981 */ /* 0x000ea2000c1e1500 */
[----:B------:R-:W-:Y:S01]  /*1eea0*/  BAR.SYNC.DEFER_BLOCKING 0x0 ;  /* 0x0000000000007b1d */ /* 0x000fe20000010000 */
[----:B------:R-:W-:-:S05]  /*1eeb0*/  PRMT R73, RZ, 0x7610, R73 ;  /* 0x00007610ff497816 */ /* 0x000fca0000000049 */
[----:B------:R-:W-:Y:S04]  /*1eec0*/  STL [R1+0xc6c], R74 ;  /* 0x000c6c4a01007387 */ /* 0x000fe80000100800 */
[----:B------:R-:W-:Y:S04]  /*1eed0*/  STL [R1+0xc68], R75 ;  /* 0x000c684b01007387 */ /* 0x000fe80000100800 */
[----:B------:R-:W2:Y:S04]  /*1eee0*/  LDL R53, [R1+0x778] ;  /* 0x0007780001357983 */ /* 0x000ea80000100800 */
[----:B---3--:R0:W-:Y:S01]  /*1eef0*/  STL [R1+0x3f0], R51 ;  /* 0x0003f03301007387 */ /* 0x0081e20000100800 */
[----:B------:R-:W-:-:S02]  /*1ef00*/  @!P6 IMAD.MOV.U32 R62, RZ, RZ, R41 ;  /* 0x000000ffff3ee224 */ /* 0x000fc400078e0029 */
[----:B----4-:R-:W-:Y:S01]  /*1ef10*/  @!P6 IMAD.MOV.U32 R63, RZ, RZ, R52 ;  /* 0x000000ffff3fe224 */ /* 0x010fe200078e0034 */
[----:B------:R-:W-:-:S04]  /*1ef20*/  PRMT R72, RZ, 0x7610, R72 ;  /* 0x00007610ff487816 */ /* 0x000fc80000000048 */
[----:B------:R2:W3:Y:S04]  /*1ef30*/  @!P6 LDG.E.U16 R73, desc[UR24][R62.64] ;  /* 0x000000183e49e981 */ /* 0x0004e8000c1e1500 */
[----:B0-----:R-:W4:Y:S04]  /*1ef40*/  LDL R51, [R1+0x77c] ;  /* 0x00077c0001337983 */ /* 0x001f280000100800 */
[----:B------:R-:W-:Y:S04]  /*1ef50*/  STL [R1+0xc74], R76 ;  /* 0x000c744c01007387 */ /* 0x000fe80000100800 */
[----:B------:R-:W-:Y:S04]  /*1ef60*/  STL [R1+0xc70], R77 ;  /* 0x000c704d01007387 */ /* 0x000fe80000100800 */
[----:B------:R0:W-:Y:S04]  /*1ef70*/  STL [R1+0xc80], R38 ;  /* 0x000c802601007387 */ /* 0x0001e80000100800 */
[----:B------:R-:W-:Y:S04]  /*1ef80*/  STL [R1+0xc7c], R86 ;  /* 0x000c7c5601007387 */ /* 0x000fe80000100800 */
[----:B------:R-:W-:Y:S04]  /*1ef90*/  STL [R1+0xc78], R87 ;  /* 0x000c785701007387 */ /* 0x000fe80000100800 */
[----:B------:R1:W-:Y:S04]  /*1efa0*/  STL [R1+0xc8c], R0 ;  /* 0x000c8c0001007387 */ /* 0x0003e80000100800 */
[----:B------:R-:W-:Y:S04]  /*1efb0*/  STL [R1+0xc88], R88 ;  /* 0x000c885801007387 */ /* 0x000fe80000100800 */
[----:B------:R-:W-:Y:S04]  /*1efc0*/  STL [R1+0xc84], R89 ;  /* 0x000c845901007387 */ /* 0x000fe80000100800 */
[----:B------:R-:W3:Y:S04]  /*1efd0*/  LDL R52, [R1+0x788] ;  /* 0x0007880001347983 */ /* 0x000ee80000100800 */
[----:B------:R-:W3:Y:S01]  /*1efe0*/  LDL R41, [R1+0x78c] ;  /* 0x00078c0001297983 */ /* 0x000ee20000100800 */
[----:B--2---:R-:W-:-:S02]  /*1eff0*/  @!P6 IMAD.MOV.U32 R62, RZ, RZ, R40 ;  /* 0x000000ffff3ee224 */ /* 0x004fc400078e0028 */
[----:B------:R-:W-:-:S05]  /*1f000*/  @!P6 IMAD.MOV.U32 R63, RZ, RZ, R50 ;  /* 0x000000ffff3fe224 */ /* 0x000fca00078e0032 */
[----:B------:R-:W2:Y:S01]  /*1f010*/  @!P6 LDG.E.U16 R72, desc[UR24][R62.64] ;  /* 0x000000183e48e981 */ /* 0x000ea2000c1e1500 */
[----:B------:R-:W-:Y:S02]  /*1f020*/  PRMT R71, RZ, 0x7610, R71 ;  /* 0x00007610ff477816 */ /* 0x000fe40000000047 */
[----:B------:R-:W-:Y:S01]  /*1f030*/  PRMT R70, RZ, 0x7610, R70 ;  /* 0x00007610ff467816 */ /* 0x000fe20000000046 */
[----:B------:R-:W-:Y:S02]  /*1f040*/  @!P6 IMAD.MOV.U32 R65, RZ, RZ, R53 ;  /* 0x000000ffff41e224 */ /* 0x000fe400078e0035 */
[----:B----4-:R-:W-:Y:S01]  /*1f050*/  @!P6 IMAD.MOV.U32 R64, RZ, RZ, R51 ;  /* 0x000000ffff40e224 */ /* 0x010fe200078e0033 */
[----:B---3--:R-:W-:Y:S04]  /*1f060*/  STL [R1+0xc90], R73 ;  /* 0x000c904901007387 */ /* 0x008fe80000100800 */
[----:B------:R3:W4:Y:S04]  /*1f070*/  @!P6 LDG.E.U16 R71, desc[UR24][R64.64] ;  /* 0x000000184047e981 */ /* 0x000728000c1e1500 */
[----:B------:R-:W4:Y:S04]  /*1f080*/  LDL R50, [R1+0x798] ;  /* 0x0007980001327983 */ /* 0x000f280000100800 */
[----:B------:R-:W4:Y:S04]  /*1f090*/  LDL R40, [R1+0x79c] ;  /* 0x00079c0001287983 */ /* 0x000f280000100800 */
[----:B------:R-:W4:Y:S01]  /*1f0a0*/  LDL.LU R62, [R1+0x2b0] ;  /* 0x0002b000013e7983 */ /* 0x000f220000300800 */
[----:B---3--:R-:W-:-:S02]  /*1f0b0*/  @!P6 IMAD.MOV.U32 R65, RZ, RZ, R52 ;  /* 0x000000ffff41e224 */ /* 0x008fc400078e0034 */
[----:B------:R-:W-:-:S05]  /*1f0c0*/  @!P6 IMAD.MOV.U32 R64, RZ, RZ, R41 ;  /* 0x000000ffff40e224 */ /* 0x000fca00078e0029 */
[----:B------:R3:W4:Y:S04]  /*1f0d0*/  @!P6 LDG.E.U16 R70, desc[UR24][R64.64] ;  /* 0x000000184046e981 */ /* 0x000728000c1e1500 */
[----:B--2---:R-:W-:Y:S04]  /*1f0e0*/  STL [R1+0xc94], R72 ;  /* 0x000c944801007387 */ /* 0x004fe80000100800 */
[----:B0-----:R-:W2:Y:S04]  /*1f0f0*/  LDL R38, [R1+0x7a8] ;  /* 0x0007a80001267983 */ /* 0x001ea80000100800 */
[----:B-1----:R-:W2:Y:S01]  /*1f100*/  LDL R0, [R1+0x7ac] ;  /* 0x0007ac0001007983 */ /* 0x002ea20000100800 */
[----:B------:R-:W-:-:S03]  /*1f110*/  PRMT R61, RZ, 0x7610, R61 ;  /* 0x00007610ff3d7816 */ /* 0x000fc6000000003d */
[----:B------:R-:W2:Y:S01]  /*1f120*/  LDL.LU R51, [R1+0x2b4] ;  /* 0x0002b40001337983 */ /* 0x000ea20000300800 */
[----:B------:R-:W-:-:S03]  /*1f130*/  PRMT R60, RZ, 0x7610, R60 ;  /* 0x00007610ff3c7816 */ /* 0x000fc6000000003c */
[----:B----4-:R2:W-:Y:S01]  /*1f140*/  STL [R1+0xc98], R71 ;  /* 0x000c984701007387 */ /* 0x0105e20000100800 */
[----:B---3--:R-:W-:-:S03]  /*1f150*/  @!P6 IMAD.MOV.U32 R65, RZ, RZ, R50 ;  /* 0x000000ffff41e224 */ /* 0x008fc600078e0032 */
[----:B------:R-:W3:Y:S01]  /*1f160*/  LDL R52, [R1+0x7b8] ;  /* 0x0007b80001347983 */ /* 0x000ee20000100800 */
[----:B------:R-:W-:-:S03]  /*1f170*/  @!P6 IMAD.MOV.U32 R64, RZ, RZ, R40 ;  /* 0x000000ffff40e224 */ /* 0x000fc600078e0028 */
[----:B------:R-:W4:Y:S04]  /*1f180*/  LDL R41, [R1+0x7bc] ;  /* 0x0007bc0001297983 */ /* 0x000f280000100800 */
[----:B------:R-:W4:Y:S04]  /*1f190*/  @!P6 LDG.E.U16 R61, desc[UR24][R64.64] ;  /* 0x00000018403de981 */ /* 0x000f28000c1e1500 */
[----:B------:R0:W-:Y:S04]  /*1f1a0*/  STL [R1+0xc9c], R70 ;  /* 0x000c9c4601007387 */ /* 0x0001e80000100800 */
[----:B------:R-:W4:Y:S04]  /*1f1b0*/  LDL R50, [R1+0x7c8] ;  /* 0x0007c80001327983 */ /* 0x000f280000100800 */
[----:B------:R-:W4:Y:S01]  /*1f1c0*/  LDL R40, [R1+0x7cc] ;  /* 0x0007cc0001287983 */ /* 0x000f220000100800 */
[----:B------:R-:W-:-:S03]  /*1f1d0*/  PRMT R59, RZ, 0x7610, R59 ;  /* 0x00007610ff3b7816 */ /* 0x000fc6000000003b */
[----:B------:R-:W4:Y:S01]  /*1f1e0*/  LDL.LU R64, [R1+0x2b8] ;  /* 0x0002b80001407983 */ /* 0x000f220000300800 */
[----:B--2---:R-:W-:Y:S02]  /*1f1f0*/  @!P6 IMAD.MOV.U32 R71, RZ, RZ, R38 ;  /* 0x000000ffff47e224 */ /* 0x004fe400078e0026 */
[----:B0-----:R-:W-:-:S05]  /*1f200*/  @!P6 IMAD.MOV.U32 R70, RZ, RZ, R0 ;  /* 0x000000ffff46e224 */ /* 0x001fca00078e0000 */
[----:B------:R3:W2:Y:S01]  /*1f210*/  @!P6 LDG.E.U16 R60, desc[UR24][R70.64] ;  /* 0x00000018463ce981 */ /* 0x0006a2000c1e1500 */
[----:B------:R-:W-:Y:S01]  /*1f220*/  PRMT R58, RZ, 0x7610, R58 ;  /* 0x00007610ff3a7816 */ /* 0x000fe2000000003a */
[----:B---3--:R-:W-:Y:S02]  /*1f230*/  @!P6 IMAD.MOV.U32 R71, RZ, RZ, R52 ;  /* 0x000000ffff47e224 */ /* 0x008fe400078e0034 */
[----:B----4-:R-:W-:Y:S01]  /*1f240*/  @!P6 IMAD.MOV.U32 R70, RZ, RZ, R41 ;  /* 0x000000ffff46e224 */ /* 0x010fe200078e0029 */
[----:B------:R0:W-:Y:S04]  /*1f250*/  STL [R1+0xca0], R61 ;  /* 0x000ca03d01007387 */ /* 0x0001e80000100800 */
[----:B------:R-:W3:Y:S04]  /*1f260*/  LDL R38, [R1+0x7d8] ;  /* 0x0007d80001267983 */ /* 0x000ee80000100800 */
[----:B------:R-:W4:Y:S04]  /*1f270*/  LDL R0, [R1+0x7dc] ;  /* 0x0007dc0001007983 */ /* 0x000f280000100800 */
[----:B------:R-:W3:Y:S04]  /*1f280*/  LDL.LU R53, [R1+0x2bc] ;  /* 0x0002bc0001357983 */ /* 0x000ee80000300800 */
[----:B------:R-:W3:Y:S01]  /*1f290*/  @!P6 LDG.E.U16 R59, desc[UR24][R70.64] ;  /* 0x00000018463be981 */ /* 0x000ee2000c1e1500 */
[----:B0-----:R-:W-:-:S03]  /*1f2a0*/  @!P6 IMAD.MOV.U32 R61, RZ, RZ, R50 ;  /* 0x000000ffff3de224 */ /* 0x001fc600078e0032 */
[----:B--2---:R0:W-:Y:S04]  /*1f2b0*/  STL [R1+0xca4], R60 ;  /* 0x000ca43c01007387 */ /* 0x0041e80000100800 */
[----:B------:R-:W2:Y:S04]  /*1f2c0*/  LDL R52, [R1+0x7e8] ;  /* 0x0007e80001347983 */ /* 0x000ea80000100800 */
[----:B------:R-:W2:Y:S01]  /*1f2d0*/  LDL R41, [R1+0x7ec] ;  /* 0x0007ec0001297983 */ /* 0x000ea20000100800 */
[----:B0-----:R-:W-:-:S03]  /*1f2e0*/  @!P6 IMAD.MOV.U32 R60, RZ, RZ, R40 ;  /* 0x000000ffff3ce224 */ /* 0x001fc600078e0028 */
[----:B------:R-:W2:Y:S04]  /*1f2f0*/  LDL.LU R63, [R1+0x2c0] ;  /* 0x0002c000013f7983 */ /* 0x000ea80000300800 */
[----:B------:R-:W2:Y:S01]  /*1f300*/  @!P6 LDG.E.U16 R58, desc[UR24][R60.64] ;  /* 0x000000183c3ae981 */ /* 0x000ea2000c1e1500 */
[----:B------:R-:W-:-:S03]  /*1f310*/  PRMT R49, RZ, 0x7610, R49 ;  /* 0x00007610ff317816 */ /* 0x000fc60000000031 */
[----:B------:R-:W-:Y:S01]  /*1f320*/  STS.U16 [R2+UR9+0x10400], R51 ;  /* 0x0104003302007988 */ /* 0x000fe20008000409 */
[----:B------:R-:W-:-:S03]  /*1f330*/  PRMT R48, RZ, 0x7610, R48 ;  /* 0x00007610ff307816 */ /* 0x000fc60000000030 */
[----:B---3--:R0:W-:Y:S04]  /*1f340*/  STL [R1+0xca8], R59 ;  /* 0x000ca83b01007387 */ /* 0x0081e80000100800 */
[----:B------:R-:W3:Y:S01]  /*1f350*/  LDL.LU R50, [R1+0x2c4] ;  /* 0x0002c40001327983 */ /* 0x000ee20000300800 */
[----:B0-----:R-:W-:-:S03]  /*1f360*/  @!P6 IMAD.MOV.U32 R59, RZ, RZ, R38 ;  /* 0x000000ffff3be224 */ /* 0x001fc600078e0026 */
[----:B--2---:R4:W-:Y:S04]  /*1f370*/  STL [R1+0xcac], R58 ;  /* 0x000cac3a01007387 */ /* 0x0049e80000100800 */
[----:B------:R-:W2:Y:S04]  /*1f380*/  LDL R40, [R1+0x7f8] ;  /* 0x0007f80001287983 */ /* 0x000ea80000100800 */
[----:B------:R-:W3:Y:S01]  /*1f390*/  LDL R38, [R1+0x7fc] ;  /* 0x0007fc0001267983 */ /* 0x000ee20000100800 */
[----:B----4-:R-:W-:-:S03]  /*1f3a0*/  @!P6 IMAD.MOV.U32 R58, RZ, RZ, R0 ;  /* 0x000000ffff3ae224 */ /* 0x010fc600078e0000 */
[----:B------:R-:W4:Y:S04]  /*1f3b0*/  LDL R51, [R1+0x808] ;  /* 0x0008080001337983 */ /* 0x000f280000100800 */
[----:B------:R-:W4:Y:S04]  /*1f3c0*/  LDL R0, [R1+0x80c] ;  /* 0x00080c0001007983 */ /* 0x000f280000100800 */
[----:B------:R0:W4:Y:S02]  /*1f3d0*/  @!P6 LDG.E.U16 R49, desc[UR24][R58.64] ;  /* 0x000000183a31e981 */ /* 0x000124000c1e1500 */
[----:B0-----:R-:W-:-:S02]  /*1f3e0*/  @!P6 IMAD.MOV.U32 R58, RZ, RZ, R41 ;  /* 0x000000ffff3ae224 */ /* 0x001fc400078e0029 */
[----:B------:R-:W-:-:S05]  /*1f3f0*/  @!P6 IMAD.MOV.U32 R59, RZ, RZ, R52 ;  /* 0x000000ffff3be224 */ /* 0x000fca00078e0034 */
[----:B------:R2:W4:Y:S01]  /*1f400*/  @!P6 LDG.E.U16 R48, desc[UR24][R58.64] ;  /* 0x000000183a30e981 */ /* 0x000522000c1e1500 */
[----:B------:R-:W-:Y:S02]  /*1f410*/  PRMT R47, RZ, 0x7610, R47 ;  /* 0x00007610ff2f7816 */ /* 0x000fe4000000002f */
[----:B------:R-:W-:Y:S01]  /*1f420*/  PRMT R46, RZ, 0x7610, R46 ;  /* 0x00007610ff2e7816 */ /* 0x000fe2000000002e */
[----:B------:R0:W-:Y:S04]  /*1f430*/  STS.U16 [R2+UR9+0x14000], R62 ;  /* 0x0140003e02007988 */ /* 0x0001e80008000409 */
[----:B------:R-:W-:Y:S04]  /*1f440*/  STS.U16 [R2+UR9+0x10800], R53 ;  /* 0x0108003502007988 */ /* 0x000fe80008000409 */
[----:B0-----:R-:W4:Y:S01]  /*1f450*/  LDL.LU R62, [R1+0x2c8] ;  /* 0x0002c800013e7983 */ /* 0x001f220000300800 */
[----:B--2---:R-:W-:-:S02]  /*1f460*/  @!P6 IMAD.MOV.U32 R59, RZ, RZ, R40 ;  /* 0x000000ffff3be224 */ /* 0x004fc400078e0028 */
[----:B---3--:R-:W-:-:S05]  /*1f470*/  @!P6 IMAD.MOV.U32 R58, RZ, RZ, R38 ;  /* 0x000000ffff3ae224 */ /* 0x008fca00078e0026 */
[----:B------:R4:W2:Y:S02]  /*1f480*/  @!P6 LDG.E.U16 R47, desc[UR24][R58.64] ;  /* 0x000000183a2fe981 */ /* 0x0008a4000c1e1500 */
[----:B----4-:R-:W-:Y:S02]  /*1f490*/  @!P6 IMAD.MOV.U32 R58, RZ, RZ, R0 ;  /* 0x000000ffff3ae224 */ /* 0x010fe400078e0000 */
[----:B------:R-:W-:Y:S01]  /*1f4a0*/  @!P6 IMAD.MOV.U32 R59, RZ, RZ, R51 ;  /* 0x000000ffff3be224 */ /* 0x000fe200078e0033 */
[----:B------:R0:W-:Y:S04]  /*1f4b0*/  STL [R1+0xcb0], R49 ;  /* 0x000cb03101007387 */ /* 0x0001e80000100800 */
[----:B------:R-:W3:Y:S04]  /*1f4c0*/  LDL R41, [R1+0x81c] ;  /* 0x00081c0001297983 */ /* 0x000ee80000100800 */
[----:B------:R3:W2:Y:S04]  /*1f4d0*/  @!P6 LDG.E.U16 R46, desc[UR24][R58.64] ;  /* 0x000000183a2ee981 */ /* 0x0006a8000c1e1500 */
[----:B0-----:R-:W4:Y:S04]  /*1f4e0*/  LDL R49, [R1+0x818] ;  /* 0x0008180001317983 */ /* 0x001f280000100800 */
[----:B------:R-:W4:Y:S04]  /*1f4f0*/  LDL.LU R52, [R1+0x2cc] ;  /* 0x0002cc0001347983 */ /* 0x000f280000300800 */
[----:B------:R-:W-:Y:S04]  /*1f500*/  STL [R1+0xcb4], R48 ;  /* 0x000cb43001007387 */ /* 0x000fe80000100800 */
[----:B------:R-:W4:Y:S04]  /*1f510*/  LDL.LU R53, [R1+0x2d0] ;  /* 0x0002d00001357983 */ /* 0x000f280000300800 */
[----:B------:R-:W4:Y:S04]  /*1f520*/  LDL R40, [R1+0x828] ;  /* 0x0008280001287983 */ /* 0x000f280000100800 */
[----:B------:R-:W4:Y:S04]  /*1f530*/  LDL R38, [R1+0x82c] ;  /* 0x00082c0001267983 */ /* 0x000f280000100800 */
[----:B------:R0:W-:Y:S01]  /*1f540*/  STS.U16 [R2+UR9+0x14800], R63 ;  /* 0x0148003f02007988 */ /* 0x0001e20008000409 */
[----:B------:R-:W-:-:S03]  /*1f550*/  PRMT R37, RZ, 0x7610, R37 ;  /* 0x00007610ff257816 */ /* 0x000fc60000000025 */
[----:B0-----:R-:W4:Y:S04]  /*1f560*/  LDL.LU R63, [R1+0x2d4] ;  /* 0x0002d400013f7983 */ /* 0x001f280000300800 */
[----:B------:R-:W4:Y:S04]  /*1f570*/  LDL R48, [R1+0x838] ;  /* 0x0008380001307983 */ /* 0x000f280000100800 */
[----:B------:R-:W4:Y:S04]  /*1f580*/  LDL R0, [R1+0x83c] ;  /* 0x00083c0001007983 */ /* 0x000f280000100800 */
[----:B------:R-:W4:Y:S04]  /*1f590*/  LDL.LU R51, [R1+0x2d8] ;  /* 0x0002d80001337983 */ /* 0x000f280000300800 */
[----:B------:R-:W-:Y:S01]  /*1f5a0*/  STS.U16 [R2+UR9+0x10c00], R50 ;  /* 0x010c003202007988 */ /* 0x000fe20008000409 */
[----:B---3--:R-:W-:-:S03]  /*1f5b0*/  @!P6 IMAD.MOV.U32 R58, RZ, RZ, R41 ;  /* 0x000000ffff3ae224 */ /* 0x008fc600078e0029 */
[----:B--2---:R0:W-:Y:S01]  /*1f5c0*/  STL.64 [R1+0xcc0], R46 ;  /* 0x000cc02e01007387 */ /* 0x0041e20000100a00 */
[----:B----4-:R-:W-:-:S03]  /*1f5d0*/  @!P6 IMAD.MOV.U32 R59, RZ, RZ, R49 ;  /* 0x000000ffff3be224 */ /* 0x010fc600078e0031 */
[----:B------:R-:W2:Y:S04]  /*1f5e0*/  LDL R41, [R1+0x84c] ;  /* 0x00084c0001297983 */ /* 0x000ea80000100800 */
[----:B------:R1:W3:Y:S04]  /*1f5f0*/  @!P6 LDG.E.U16 R37, desc[UR24][R58.64] ;  /* 0x000000183a25e981 */ /* 0x0002e8000c1e1500 */
[----:B0-----:R-:W4:Y:S04]  /*1f600*/  LDL R46, [R1+0x848] ;  /* 0x00084800012e7983 */ /* 0x001f280000100800 */
[----:B------:R-:W3:Y:S01]  /*1f610*/  LDL.LU R50, [R1+0x2dc] ;  /* 0x0002dc0001327983 */ /* 0x000ee20000300800 */
[----:B-1----:R-:W-:-:S03]  /*1f620*/  @!P6 IMAD.MOV.U32 R59, RZ, RZ, R40 ;  /* 0x000000ffff3be224 */ /* 0x002fc600078e0028 */
[----:B------:R-:W3:Y:S01]  /*1f630*/  LDL R40, [R1+0x858] ;  /* 0x0008580001287983 */ /* 0x000ee20000100800 */
[----:B------:R-:W-:-:S03]  /*1f640*/  @!P6 IMAD.MOV.U32 R58, RZ, RZ, R38 ;  /* 0x000000ffff3ae224 */ /* 0x000fc600078e0026 */
[----:B------:R-:W3:Y:S04]  /*1f650*/  LDL R38, [R1+0x85c] ;  /* 0x00085c0001267983 */ /* 0x000ee80000100800 */
[----:B------:R0:W-:Y:S04]  /*1f660*/  STS.U16 [R2+UR9+0x14c00], R62 ;  /* 0x014c003e02007988 */ /* 0x0001e80008000409 */
[----:B0-----:R-:W3:Y:S04]  /*1f670*/  LDL.LU R62, [R1+0x2e0] ;  /* 0x0002e000013e7983 */ /* 0x001ee80000300800 */
[----:B------:R-:W3:Y:S01]  /*1f680*/  LDL R47, [R1+0x868] ;  /* 0x00086800012f7983 */ /* 0x000ee20000100800 */
[----:B------:R-:W-:Y:S01]  /*1f690*/  PRMT R35, RZ, 0x7610, R35 ;  /* 0x00007610ff237816 */ /* 0x000fe20000000023 */
[----:B------:R-:W-:-:S02]  /*1f6a0*/  @!P6 IMAD.MOV.U32 R49, RZ, RZ, R48 ;  /* 0x000000ffff31e224 */ /* 0x000fc400078e0030 */
[----:B------:R-:W-:Y:S02]  /*1f6b0*/  @!P6 IMAD.MOV.U32 R48, RZ, RZ, R0 ;  /* 0x000000ffff30e224 */ /* 0x000fe400078e0000 */
[----:B------:R-:W3:Y:S01]  /*1f6c0*/  LDL R0, [R1+0x86c] ;  /* 0x00086c0001007983 */ /* 0x000ee20000100800 */
[----:B------:R-:W-:-:S03]  /*1f6d0*/  PRMT R34, RZ, 0x7610, R34 ;  /* 0x00007610ff227816 */ /* 0x000fc60000000022 */
[----:B------:R0:W-:Y:S04]  /*1f6e0*/  STS.U16 [R2+UR9+0x11000], R52 ;  /* 0x0110003402007988 */ /* 0x0001e80008000409 */
[----:B------:R2:W3:Y:S04]  /*1f6f0*/  @!P6 LDG.E.U16 R35, desc[UR24][R48.64] ;  /* 0x000000183023e981 */ /* 0x0004e8000c1e1500 */
[----:B0-----:R-:W3:Y:S04]  /*1f700*/  LDL.LU R52, [R1+0x2e4] ;  /* 0x0002e40001347983 */ /* 0x001ee80000300800 */
[----:B------:R0:W-:Y:S01]  /*1f710*/  STS.U16 [R2+UR9+0x15000], R53 ;  /* 0x0150003502007988 */ /* 0x0001e20008000409 */
[----:B--2---:R-:W-:-:S03]  /*1f720*/  @!P6 IMAD.MOV.U32 R48, RZ, RZ, R41 ;  /* 0x000000ffff30e224 */ /* 0x004fc600078e0029 */
[----:B------:R-:W2:Y:S01]  /*1f730*/  LDL R41, [R1+0x87c] ;  /* 0x00087c0001297983 */ /* 0x000ea20000100800 */
[----:B----4-:R-:W-:-:S03]  /*1f740*/  @!P6 IMAD.MOV.U32 R49, RZ, RZ, R46 ;  /* 0x000000ffff31e224 */ /* 0x010fc600078e002e */
[----:B------:R-:W4:Y:S04]  /*1f750*/  LDL R46, [R1+0x878] ;  /* 0x00087800012e7983 */ /* 0x000f280000100800 */
[----:B------:R3:W4:Y:S04]  /*1f760*/  @!P6 LDG.E.U16 R34, desc[UR24][R48.64] ;  /* 0x000000183022e981 */ /* 0x000728000c1e1500 */
[----:B0-----:R-:W4:Y:S01]  /*1f770*/  LDL.LU R53, [R1+0x2e8] ;  /* 0x0002e80001357983 */ /* 0x001f220000300800 */
[----:B---3--:R-:W-:Y:S02]  /*1f780*/  @!P6 IMAD.MOV.U32 R48, RZ, RZ, R38 ;  /* 0x000000ffff30e224 */ /* 0x008fe400078e0026 */
[----:B------:R-:W-:Y:S01]  /*1f790*/  @!P6 IMAD.MOV.U32 R49, RZ, RZ, R40 ;  /* 0x000000ffff31e224 */ /* 0x000fe200078e0028 */
[----:B------:R-:W3:Y:S04]  /*1f7a0*/  LDL R38, [R1+0x88c] ;  /* 0x00088c0001267983 */ /* 0x000ee80000100800 */
[----:B------:R-:W3:Y:S01]  /*1f7b0*/  LDL R40, [R1+0x888] ;  /* 0x0008880001287983 */ /* 0x000ee20000100800 */
[----:B------:R-:W-:-:S03]  /*1f7c0*/  PRMT R27, RZ, 0x7610, R27 ;  /* 0x00007610ff1b7816 */ /* 0x000fc6000000001b */
[----:B------:R0:W-:Y:S04]  /*1f7d0*/  STS.U16 [R2+UR9+0x15400], R51 ;  /* 0x0154003302007988 */ /* 0x0001e80008000409 */
[----:B------:R1:W3:Y:S04]  /*1f7e0*/  @!P6 LDG.E.U16 R27, desc[UR24][R48.64] ;  /* 0x00000018301be981 */ /* 0x0002e8000c1e1500 */
[----:B0-----:R-:W3:Y:S01]  /*1f7f0*/  LDL.LU R51, [R1+0x2ec] ;  /* 0x0002ec0001337983 */ /* 0x001ee20000300800 */
[----:B-1----:R-:W-:-:S03]  /*1f800*/  @!P6 IMAD.MOV.U32 R49, RZ, RZ, R47 ;  /* 0x000000ffff31e224 */ /* 0x002fc600078e002f */
[----:B------:R-:W3:Y:S01]  /*1f810*/  LDL R47, [R1+0x898] ;  /* 0x00089800012f7983 */ /* 0x000ee20000100800 */
[----:B------:R-:W-:Y:S01]  /*1f820*/  PRMT R26, RZ, 0x7610, R26 ;  /* 0x00007610ff1a7816 */ /* 0x000fe2000000001a */
[----:B------:R-:W-:Y:S02]  /*1f830*/  @!P6 IMAD.MOV.U32 R48, RZ, RZ, R0 ;  /* 0x000000ffff30e224 */ /* 0x000fe400078e0000 */
[----:B------:R-:W3:Y:S01]  /*1f840*/  LDL R0, [R1+0x89c] ;  /* 0x00089c0001007983 */ /* 0x000ee20000100800 */
[----:B------:R-:W-:-:S03]  /*1f850*/  PRMT R25, RZ, 0x7610, R25 ;  /* 0x00007610ff197816 */ /* 0x000fc60000000019 */
[----:B------:R2:W3:Y:S04]  /*1f860*/  @!P6 LDG.E.U16 R26, desc[UR24][R48.64] ;  /* 0x00000018301ae981 */ /* 0x0004e8000c1e1500 */
[----:B------:R0:W-:Y:S04]  /*1f870*/  STS.U16 [R2+UR9+0x11800], R50 ;  /* 0x0118003202007988 */ /* 0x0001e80008000409 */
[----:B0-----:R-:W3:Y:S01]  /*1f880*/  LDL.LU R50, [R1+0x2f0] ;  /* 0x0002f00001327983 */ /* 0x001ee20000300800 */
[----:B--2---:R-:W-:-:S03]  /*1f890*/  @!P6 IMAD.MOV.U32 R48, RZ, RZ, R41 ;  /* 0x000000ffff30e224 */ /* 0x004fc600078e0029 */
[----:B------:R-:W2:Y:S01]  /*1f8a0*/  LDL R41, [R1+0x8ac] ;  /* 0x0008ac0001297983 */ /* 0x000ea20000100800 */
[----:B----4-:R-:W-:-:S03]  /*1f8b0*/  @!P6 IMAD.MOV.U32 R49, RZ, RZ, R46 ;  /* 0x000000ffff31e224 */ /* 0x010fc600078e002e */
[----:B------:R-:W4:Y:S04]  /*1f8c0*/  LDL R46, [R1+0x8a8] ;  /* 0x0008a800012e7983 */ /* 0x000f280000100800 */
[----:B------:R3:W4:Y:S02]  /*1f8d0*/  @!P6 LDG.E.U16 R25, desc[UR24][R48.64] ;  /* 0x000000183019e981 */ /* 0x000724000c1e1500 */
[----:B---3--:R-:W-:Y:S02]  /*1f8e0*/  @!P6 IMAD.MOV.U32 R48, RZ, RZ, R38 ;  /* 0x000000ffff30e224 */ /* 0x008fe400078e0026 */
[----:B------:R-:W3:Y:S01]  /*1f8f0*/  LDL R38, [R1+0x8bc] ;  /* 0x0008bc0001267983 */ /* 0x000ee20000100800 */
[----:B------:R-:W-:-:S03]  /*1f900*/  @!P6 IMAD.MOV.U32 R49, RZ, RZ, R40 ;  /* 0x000000ffff31e224 */ /* 0x000fc600078e0028 */
[----:B------:R-:W3:Y:S01]  /*1f910*/  LDL R40, [R1+0x8b8] ;  /* 0x0008b80001287983 */ /* 0x000ee20000100800 */
[----:B------:R-:W-:Y:S02]  /*1f920*/  PRMT R36, RZ, 0x7610, R36 ;  /* 0x00007610ff247816 */ /* 0x000fe40000000024 */
[----:B------:R-:W-:Y:S01]  /*1f930*/  PRMT R24, RZ, 0x7610, R24 ;  /* 0x00007610ff187816 */ /* 0x000fe20000000018 */
[----:B------:R0:W-:Y:S04]  /*1f940*/  STS.U16 [R2+UR9+0x14400], R64 ;  /* 0x0144004002007988 */ /* 0x0001e80008000409 */
[----:B------:R1:W-:Y:S04]  /*1f950*/  STS.U16 [R2+UR9+0x11c00], R52 ;  /* 0x011c003402007988 */ /* 0x0003e80008000409 */
[----:B------:R1:W3:Y:S04]  /*1f960*/  @!P6 LDG.E.U16 R36, desc[UR24][R58.64] ;  /* 0x000000183a24e981 */ /* 0x0002e8000c1e1500 */
[----:B0-----:R-:W3:Y:S04]  /*1f970*/  LDL.LU R64, [R1+0x304] ;  /* 0x0003040001407983 */ /* 0x001ee80000300800 */
[----:B------:R-:W3:Y:S01]  /*1f980*/  @!P6 LDG.E.U16 R24, desc[UR24][R48.64] ;  /* 0x000000183018e981 */ /* 0x000ee2000c1e1500 */
[----:B-1----:R-:W-:-:S03]  /*1f990*/  @!P6 IMAD.MOV.U32 R59, RZ, RZ, R47 ;  /* 0x000000ffff3be224 */ /* 0x002fc600078e002f */
[----:B------:R-:W3:Y:S04]  /*1f9a0*/  LDL.LU R52, [R1+0x308] ;  /* 0x0003080001347983 */ /* 0x000ee80000300800 */
[----:B------:R-:W3:Y:S04]  /*1f9b0*/  LDL R47, [R1+0x8cc] ;  /* 0x0008cc00012f7983 */ /* 0x000ee80000100800 */
[----:B------:R-:W3:Y:S01]  /*1f9c0*/  LDL R48, [R1+0x8c8] ;  /* 0x0008c80001307983 */ /* 0x000ee20000100800 */
[----:B------:R-:W-:Y:S01]  /*1f9d0*/  PRMT R19, RZ, 0x7610, R19 ;  /* 0x00007610ff137816 */ /* 0x000fe20000000013 */
[----:B------:R-:W-:Y:S01]  /*1f9e0*/  @!P6 IMAD.MOV.U32 R58, RZ, RZ, R0 ;  /* 0x000000ffff3ae224 */ /* 0x000fe200078e0000 */
[----:B------:R-:W-:Y:S01]  /*1f9f0*/  PRMT R18, RZ, 0x7610, R18 ;  /* 0x00007610ff127816 */ /* 0x000fe20000000012 */
        /* <DEDUP_REMOVED lines=10> */
[----:B---3--:R-:W-:-:S03]  /*1faa0*/  @!P6 IMAD.MOV.U32 R58, RZ, RZ, R38 ;  /* 0x000000ffff3ae224 */ /* 0x008fc600078e0026 */
[----:B------:R-:W3:Y:S01]  /*1fab0*/  LDL R38, [R1+0x8ec] ;  /* 0x0008ec0001267983 */ /* 0x000ee20000100800 */
[----:B------:R-:W-:-:S03]  /*1fac0*/  @!P6 IMAD.MOV.U32 R59, RZ, RZ, R40 ;  /* 0x000000ffff3be224 */ /* 0x000fc600078e0028 */
[----:B------:R-:W3:Y:S01]  /*1fad0*/  LDL R40, [R1+0x8e8] ;  /* 0x0008e80001287983 */ /* 0x000ee20000100800 */
[----:B------:R-:W-:Y:S02]  /*1fae0*/  PRMT R17, RZ, 0x7610, R17 ;  /* 0x00007610ff117816 */ /* 0x000fe40000000011 */
[----:B------:R-:W-:Y:S01]  /*1faf0*/  LOP3.LUT R0, R2, 0x10, RZ, 0x3c, !PT ;  /* 0x0000001002007812 */ /* 0x000fe200078e3cff */
[----:B------:R-:W-:Y:S04]  /*1fb00*/  STS.U16 [R2+UR9+0x10000], R93 ;  /* 0x0100005d02007988 */ /* 0x000fe80008000409 */
[----:B------:R0:W-:Y:S04]  /*1fb10*/  STS.U16 [R2+UR9+0x15c00], R53 ;  /* 0x015c003502007988 */ /* 0x0001e80008000409 */
[----:B------:R1:W-:Y:S04]  /*1fb20*/  STS.U16 [R0+UR9+0x10080], R51 ;  /* 0x0100803300007988 */ /* 0x0003e80008000409 */
[----:B------:R1:W3:Y:S04]  /*1fb30*/  @!P6 LDG.E.U16 R17, desc[UR24][R58.64] ;  /* 0x000000183a11e981 */ /* 0x0002e8000c1e1500 */
[----:B0-----:R-:W3:Y:S04]  /*1fb40*/  LDL.LU R53, [R1+0x314] ;  /* 0x0003140001357983 */ /* 0x001ee80000300800 */
[----:B-1----:R-:W3:Y:S01]  /*1fb50*/  LDL.LU R51, [R1+0x318] ;  /* 0x0003180001337983 */ /* 0x002ee20000300800 */
[----:B------:R-:W-:-:S03]  /*1fb60*/  @!P6 IMAD.MOV.U32 R58, RZ, RZ, R47 ;  /* 0x000000ffff3ae224 */ /* 0x000fc600078e002f */
[----:B------:R-:W3:Y:S01]  /*1fb70*/  LDL R47, [R1+0x8fc] ;  /* 0x0008fc00012f7983 */ /* 0x000ee20000100800 */
[----:B------:R-:W-:-:S03]  /*1fb80*/  @!P6 IMAD.MOV.U32 R59, RZ, RZ, R48 ;  /* 0x000000ffff3be224 */ /* 0x000fc600078e0030 */
[----:B------:R-:W3:Y:S01]  /*1fb90*/  LDL R48, [R1+0x8f8] ;  /* 0x0008f80001307983 */ /* 0x000ee20000100800 */
[----:B------:R-:W-:-:S03]  /*1fba0*/  PRMT R16, RZ, 0x7610, R16 ;  /* 0x00007610ff107816 */ /* 0x000fc60000000010 */
[----:B------:R0:W-:Y:S01]  /*1fbb0*/  STS.U16 [R0+UR9+0x14080], R50 ;  /* 0x0140803200007988 */ /* 0x0001e20008000409 */
[----:B------:R-:W-:-:S03]  /*1fbc0*/  PRMT R81, RZ, 0x7610, R81 ;  /* 0x00007610ff517816 */ /* 0x000fc60000000051 */
[----:B------:R-:W-:Y:S04]  /*1fbd0*/  STS.U16 [R0+UR9+0x10480], R64 ;  /* 0x0104804000007988 */ /* 0x000fe80008000409 */
[----:B------:R2:W3:Y:S04]  /*1fbe0*/  @!P6 LDG.E.U16 R16, desc[UR24][R58.64] ;  /* 0x000000183a10e981 */ /* 0x0004e8000c1e1500 */
[----:B0-----:R-:W3:Y:S04]  /*1fbf0*/  LDL.LU R50, [R1+0x31c] ;  /* 0x00031c0001327983 */ /* 0x001ee80000300800 */
[----:B------:R0:W-:Y:S04]  /*1fc00*/  STS.U16 [R0+UR9+0x14480], R52 ;  /* 0x0144803400007988 */ /* 0x0001e80008000409 */
[----:B------:R-:W3:Y:S04]  /*1fc10*/  LDL R49, [R1+0x91c] ;  /* 0x00091c0001317983 */ /* 0x000ee80000100800 */
[----:B0-----:R-:W3:Y:S01]  /*1fc20*/  LDL R52, [R1+0x918] ;  /* 0x0009180001347983 */ /* 0x001ee20000100800 */
        /* <DEDUP_REMOVED lines=9> */
[----:B------:R-:W-:-:S06]  /*1fcc0*/  PRMT R79, RZ, 0x7610, R79 ;  /* 0x00007610ff4f7816 */ /* 0x000fcc000000004f */
[----:B------:R0:W3:Y:S01]  /*1fcd0*/  @!P6 LDG.E.U16 R79, desc[UR24][R58.64] ;  /* 0x000000183a4fe981 */ /* 0x0000e2000c1e1500 */
[----:B------:R-:W-:Y:S01]  /*1fce0*/  PRMT R78, RZ, 0x7610, R78 ;  /* 0x00007610ff4e7816 */ /* 0x000fe2000000004e */
[----:B0-----:R-:W-:Y:S02]  /*1fcf0*/  @!P6 IMAD.MOV.U32 R58, RZ, RZ, R47 ;  /* 0x000000ffff3ae224 */ /* 0x001fe400078e002f */
[----:B------:R-:W3:Y:S01]  /*1fd00*/  LDL R47, [R1+0x93c] ;  /* 0x00093c00012f7983 */ /* 0x000ee20000100800 */
[----:B------:R-:W-:-:S03]  /*1fd10*/  @!P6 IMAD.MOV.U32 R59, RZ, RZ, R48 ;  /* 0x000000ffff3be224 */ /* 0x000fc600078e0030 */
[----:B------:R-:W3:Y:S01]  /*1fd20*/  LDL R48, [R1+0x938] ;  /* 0x0009380001307983 */ /* 0x000ee20000100800 */
[----:B------:R-:W-:-:S03]  /*1fd30*/  PRMT R83, RZ, 0x7610, R83 ;  /* 0x00007610ff537816 */ /* 0x000fc60000000053 */
[----:B------:R-:W-:Y:S04]  /*1fd40*/  STS.U16 [R0+UR9+0x10880], R63 ;  /* 0x0108803f00007988 */ /* 0x000fe80008000409 */
[----:B------:R-:W-:Y:S04]  /*1fd50*/  STS.U16 [R0+UR9+0x14880], R62 ;  /* 0x0148803e00007988 */ /* 0x000fe80008000409 */
[----:B------:R0:W-:Y:S04]  /*1fd60*/  STS.U16 [R0+UR9+0x10c80], R53 ;  /* 0x010c803500007988 */ /* 0x0001e80008000409 */
[----:B------:R2:W3:Y:S01]  /*1fd70*/  @!P6 LDG.E.U16 R78, desc[UR24][R58.64] ;  /* 0x000000183a4ee981 */ /* 0x0004e2000c1e1500 */
[----:B0-----:R-:W-:-:S02]  /*1fd80*/  @!P6 IMAD.MOV.U32 R53, RZ, RZ, R52 ;  /* 0x000000ffff35e224 */ /* 0x001fc400078e0034 */
[----:B------:R-:W-:Y:S01]  /*1fd90*/  @!P6 IMAD.MOV.U32 R52, RZ, RZ, R49 ;  /* 0x000000ffff34e224 */ /* 0x000fe200078e0031 */
[----:B------:R-:W-:Y:S01]  /*1fda0*/  PRMT R68, RZ, 0x7610, R68 ;  /* 0x00007610ff447816 */ /* 0x000fe20000000044 */
[----:B------:R0:W-:Y:S04]  /*1fdb0*/  STS.U16 [R0+UR9+0x14c80], R51 ;  /* 0x014c803300007988 */ /* 0x0001e80008000409 */
[----:B------:R3:W3:Y:S04]  /*1fdc0*/  @!P6 LDG.E.U16 R83, desc[UR24][R52.64] ;  /* 0x000000183453e981 */ /* 0x0006e8000c1e1500 */
[----:B------:R-:W3:Y:S04]  /*1fdd0*/  LDL R49, [R1+0x76c] ;  /* 0x00076c0001317983 */ /* 0x000ee80000100800 */
[----:B0-----:R-:W3:Y:S01]  /*1fde0*/  LDL R51, [R1+0x768] ;  /* 0x0007680001337983 */ /* 0x001ee20000100800 */
[----:B--2---:R-:W-:-:S03]  /*1fdf0*/  @!P6 IMAD.MOV.U32 R58, RZ, RZ, R41 ;  /* 0x000000ffff3ae224 */ /* 0x004fc600078e0029 */
[----:B------:R-:W2:Y:S01]  /*1fe00*/  LDL R41, [R1+0x94c] ;  /* 0x00094c0001297983 */ /* 0x000ea20000100800 */
[----:B----4-:R-:W-:-:S03]  /*1fe10*/  @!P6 IMAD.MOV.U32 R59, RZ, RZ, R46 ;  /* 0x000000ffff3be224 */ /* 0x010fc600078e002e */
[----:B------:R-:W4:Y:S01]  /*1fe20*/  LDL R46, [R1+0x948] ;  /* 0x00094800012e7983 */ /* 0x000f220000100800 */
[----:B---3--:R-:W-:-:S03]  /*1fe30*/  @!P6 IMAD.MOV.U32 R52, RZ, RZ, R38 ;  /* 0x000000ffff34e224 */ /* 0x008fc600078e0026 */
[----:B------:R-:W3:Y:S01]  /*1fe40*/  LDL R38, [R1+0x754] ;  /* 0x0007540001267983 */ /* 0x000ee20000100800 */
[----:B------:R-:W-:-:S03]  /*1fe50*/  @!P6 IMAD.MOV.U32 R53, RZ, RZ, R40 ;  /* 0x000000ffff35e224 */ /* 0x000fc600078e0028 */
[----:B------:R-:W3:Y:S04]  /*1fe60*/  LDL R40, [R1+0x750] ;  /* 0x0007500001287983 */ /* 0x000ee80000100800 */
[----:B------:R-:W-:Y:S04]  /*1fe70*/  STS.U16 [R0+UR9+0x11080], R50 ;  /* 0x0110803200007988 */ /* 0x000fe80008000409 */
[----:B------:R0:W3:Y:S04]  /*1fe80*/  @!P6 LDG.E.U16 R68, desc[UR24][R52.64] ;  /* 0x000000183444e981 */ /* 0x0000e8000c1e1500 */
[----:B------:R1:W-:Y:S04]  /*1fe90*/  STS.U16 [R0+UR9+0x15080], R14 ;  /* 0x0150800e00007988 */ /* 0x0003e80008000409 */
[----:B-1----:R-:W3:Y:S01]  /*1fea0*/  LDL.LU R14, [R1+0xd08] ;  /* 0x000d0800010e7983 */ /* 0x002ee20000300800 */
[----:B0-----:R-:W-:-:S03]  /*1feb0*/  @!P6 IMAD.MOV.U32 R52, RZ, RZ, R47 ;  /* 0x000000ffff34e224 */ /* 0x001fc600078e002f */
[----:B------:R-:W3:Y:S01]  /*1fec0*/  LDL R47, [R1+0x784] ;  /* 0x00078400012f7983 */ /* 0x000ee20000100800 */
[----:B------:R-:W-:-:S03]  /*1fed0*/  @!P6 IMAD.MOV.U32 R53, RZ, RZ, R48 ;  /* 0x000000ffff35e224 */ /* 0x000fc600078e0030 */
[----:B------:R-:W3:Y:S01]  /*1fee0*/  LDL R48, [R1+0x780] ;  /* 0x0007800001307983 */ /* 0x000ee20000100800 */
[----:B------:R-:W-:Y:S02]  /*1fef0*/  PRMT R67, RZ, 0x7610, R67 ;  /* 0x00007610ff437816 */ /* 0x000fe40000000043 */
[----:B------:R-:W-:-:S04]  /*1ff00*/  PRMT R66, RZ, 0x7610, R66 ;  /* 0x00007610ff427816 */ /* 0x000fc80000000042 */
[----:B------:R2:W3:Y:S04]  /*1ff10*/  @!P6 LDG.E.U16 R67, desc[UR24][R52.64] ;  /* 0x000000183443e981 */ /* 0x0004e8000c1e1500 */
        /* <DEDUP_REMOVED lines=12> */
[----:B------:R-:W-:Y:S01]  /*1ffe0*/  PRMT R55, RZ, 0x7610, R55 ;  /* 0x00007610ff377816 */ /* 0x000fe20000000037 */
[----:B------:R0:W-:Y:S04]  /*1fff0*/  STS.U16 [R0+UR9+0x15480], R12 ;  /* 0x0154800c00007988 */ /* 0x0001e80008000409 */
[----:B------:R1:W3:Y:S04]  /*20000*/  @!P6 LDG.E.U16 R57, desc[UR24][R52.64] ;  /* 0x000000183439e981 */ /* 0x0002e8000c1e1500 */
[----:B------:R1:W-:Y:S04]  /*20010*/  STS.U16 [R0+UR9+0x11880], R11 ;  /* 0x0118800b00007988 */ /* 0x0003e80008000409 */
[----:B0-----:R-:W3:Y:S01]  /*20020*/  LDL.LU R12, [R1+0xd00] ;  /* 0x000d0000010c7983 */ /* 0x001ee20000300800 */
[----:B-1----:R-:W-:-:S03]  /*20030*/  @!P6 IMAD.MOV.U32 R52, RZ, RZ, R49 ;  /* 0x000000ffff34e224 */ /* 0x002fc600078e0031 */
[----:B------:R-:W3:Y:S01]  /*20040*/  LDL.LU R50, [R1+0x454] ;  /* 0x0004540001327983 */ /* 0x000ee20000300800 */
[----:B------:R-:W-:-:S03]  /*20050*/  @!P6 IMAD.MOV.U32 R53, RZ, RZ, R51 ;  /* 0x000000ffff35e224 */ /* 0x000fc600078e0033 */
[----:B------:R-:W3:Y:S04]  /*20060*/  LDL.LU R11, [R1+0xcfc] ;  /* 0x000cfc00010b7983 */ /* 0x000ee80000300800 */
[----:B------:R-:W3:Y:S01]  /*20070*/  LDL.LU R51, [R1+0x458] ;  /* 0x0004580001337983 */ /* 0x000ee20000300800 */
[----:B------:R-:W-:Y:S02]  /*20080*/  @!P6 IMAD.MOV.U32 R49, RZ, RZ, R48 ;  /* 0x000000ffff31e224 */ /* 0x000fe400078e0030 */
[----:B------:R-:W-:Y:S01]  /*20090*/  @!P6 IMAD.MOV.U32 R48, RZ, RZ, R47 ;  /* 0x000000ffff30e224 */ /* 0x000fe200078e002f */
[----:B------:R0:W-:Y:S04]  /*200a0*/  STS.U16 [R0+UR9+0x15880], R10 ;  /* 0x0158800a00007988 */ /* 0x0001e80008000409 */
[----:B------:R-:W3:Y:S04]  /*200b0*/  @!P6 LDG.E.U16 R55, desc[UR24][R48.64] ;  /* 0x000000183037e981 */ /* 0x000ee8000c1e1500 */
[----:B0-----:R-:W3:Y:S04]  /*200c0*/  LDL.LU R10, [R1+0xcf8] ;  /* 0x000cf800010a7983 */ /* 0x001ee80000300800 */
[----:B------:R-:W3:Y:S04]  /*200d0*/  LDL R48, [R1+0x7b0] ;  /* 0x0007b00001307983 */ /* 0x000ee80000100800 */
[----:B------:R-:W3:Y:S01]  /*200e0*/  LDL R47, [R1+0x7b4] ;  /* 0x0007b400012f7983 */ /* 0x000ee20000100800 */
[----:B------:R-:W-:-:S02]  /*200f0*/  PRMT R56, RZ, 0x7610, R56 ;  /* 0x00007610ff387816 */ /* 0x000fc40000000038 */
[----:B------:R-:W-:Y:S01]  /*20100*/  PRMT R54, RZ, 0x7610, R54 ;  /* 0x00007610ff367816 */ /* 0x000fe20000000036 */
[----:B------:R-:W3:Y:S04]  /*20110*/  LDL.LU R63, [R1+0x45c] ;  /* 0x00045c00013f7983 */ /* 0x000ee80000300800 */
[----:B------:R2:W3:Y:S01]  /*20120*/  @!P6 LDG.E.U16 R56, desc[UR24][R52.64] ;  /* 0x000000183438e981 */ /* 0x0004e2000c1e1500 */
[----:B------:R-:W-:-:S03]  /*20130*/  PRMT R45, RZ, 0x7610, R45 ;  /* 0x00007610ff2d7816 */ /* 0x000fc6000000002d */
[----:B------:R0:W-:Y:S04]  /*20140*/  STS.U16 [R0+UR9+0x11c80], R9 ;  /* 0x011c800900007988 */ /* 0x0001e80008000409 */
[----:B0-----:R-:W3:Y:S04]  /*20150*/  LDL.LU R9, [R1+0xcf4] ;  /* 0x000cf40001097983 */ /* 0x001ee80000300800 */
[----:B------:R0:W-:Y:S01]  /*20160*/  STS.U16 [R0+UR9+0x15c80], R8 ;  /* 0x015c800800007988 */ /* 0x0001e20008000409 */
[----:B--2---:R-:W-:-:S03]  /*20170*/  @!P6 IMAD.MOV.U32 R52, RZ, RZ, R41 ;  /* 0x000000ffff34e224 */ /* 0x004fc600078e0029 */
[----:B------:R-:W2:Y:S01]  /*20180*/  LDL R41, [R1+0x7c4] ;  /* 0x0007c40001297983 */ /* 0x000ea20000100800 */
[----:B----4-:R-:W-:-:S03]  /*20190*/  @!P6 IMAD.MOV.U32 R53, RZ, RZ, R46 ;  /* 0x000000ffff35e224 */ /* 0x010fc600078e002e */
[----:B------:R-:W4:Y:S04]  /*201a0*/  LDL R46, [R1+0x7c0] ;  /* 0x0007c000012e7983 */ /* 0x000f280000100800 */
[----:B------:R3:W4:Y:S04]  /*201b0*/  @!P6 LDG.E.U16 R54, desc[UR24][R52.64] ;  /* 0x000000183436e981 */ /* 0x000728000c1e1500 */
[----:B------:R-:W4:Y:S01]  /*201c0*/  LDL.LU R62, [R1+0x460] ;  /* 0x00046000013e7983 */ /* 0x000f220000300800 */
[----:B---3--:R-:W-:Y:S02]  /*201d0*/  @!P6 IMAD.MOV.U32 R52, RZ, RZ, R38 ;  /* 0x000000ffff34e224 */ /* 0x008fe400078e0026 */
[----:B------:R-:W-:-:S05]  /*201e0*/  @!P6 IMAD.MOV.U32 R53, RZ, RZ, R40 ;  /* 0x000000ffff35e224 */ /* 0x000fca00078e0028 */
[----:B------:R-:W3:Y:S04]  /*201f0*/  @!P6 LDG.E.U16 R45, desc[UR24][R52.64] ;  /* 0x00000018342de981 */ /* 0x000ee8000c1e1500 */
[----:B------:R-:W3:Y:S04]  /*20200*/  LDL.LU R53, [R1+0x464] ;  /* 0x0004640001357983 */ /* 0x000ee80000300800 */
[----:B0-----:R-:W3:Y:S04]  /*20210*/  LDL.LU R8, [R1+0xcf0] ;  /* 0x000cf00001087983 */ /* 0x001ee80000300800 */
[----:B------:R-:W3:Y:S01]  /*20220*/  LDL R40, [R1+0x7d0] ;  /* 0x0007d00001287983 */ /* 0x000ee20000100800 */
[----:B------:R-:W-:-:S03]  /*20230*/  PRMT R69, RZ, 0x7610, R69 ;  /* 0x00007610ff457816 */ /* 0x000fc60000000045 */
[----:B------:R-:W3:Y:S04]  /*20240*/  LDL R0, [R1+0x7d4] ;  /* 0x0007d40001007983 */ /* 0x000ee80000100800 */
[----:B------:R0:W3:Y:S04]  /*20250*/  @!P6 LDG.E.U16 R69, desc[UR24][R58.64] ;  /* 0x000000183a45e981 */ /* 0x0000e8000c1e1500 */
[----:B------:R-:W3:Y:S01]  /*20260*/  LDL.LU R52, [R1+0x468] ;  /* 0x0004680001347983 */ /* 0x000ee20000300800 */
[----:B------:R-:W-:Y:S02]  /*20270*/  LOP3.LUT R38, R2, 0x20, RZ, 0x3c, !PT ;  /* 0x0000002002267812 */ /* 0x000fe400078e3cff */
[----:B------:R-:W-:Y:S01]  /*20280*/  PRMT R44, RZ, 0x7610, R44 ;  /* 0x00007610ff2c7816 */ /* 0x000fe2000000002c */
[----:B0-----:R-:W-:-:S02]  /*20290*/  @!P6 IMAD.MOV.U32 R59, RZ, RZ, R48 ;  /* 0x000000ffff3be224 */ /* 0x001fc400078e0030 */
[----:B------:R-:W3:Y:S01]  /*202a0*/  LDL R48, [R1+0x7e0] ;  /* 0x0007e00001307983 */ /* 0x000ee20000100800 */
[----:B------:R-:W-:-:S03]  /*202b0*/  @!P6 IMAD.MOV.U32 R58, RZ, RZ, R47 ;  /* 0x000000ffff3ae224 */ /* 0x000fc600078e002f */
[----:B------:R-:W3:Y:S04]  /*202c0*/  LDL R47, [R1+0x7e4] ;  /* 0x0007e400012f7983 */ /* 0x000ee80000100800 */
[----:B------:R0:W-:Y:S04]  /*202d0*/  STS.U16 [R38+UR9+0x10100], R50 ;  /* 0x0101003226007988 */ /* 0x0001e80008000409 */
[----:B------:R-:W3:Y:S04]  /*202e0*/  @!P6 LDG.E.U16 R44, desc[UR24][R58.64] ;  /* 0x000000183a2ce981 */ /* 0x000ee8000c1e1500 */
[----:B0-----:R-:W3:Y:S04]  /*202f0*/  LDL.LU R50, [R1+0x46c] ;  /* 0x00046c0001327983 */ /* 0x001ee80000300800 */
[----:B------:R-:W3:Y:S04]  /*20300*/  LDL R58, [R1+0x7f0] ;  /* 0x0007f000013a7983 */ /* 0x000ee80000100800 */
[----:B------:R-:W3:Y:S01]  /*20310*/  LDL R49, [R1+0x7f4] ;  /* 0x0007f40001317983 */ /* 0x000ee20000100800 */
[----:B------:R-:W-:-:S03]  /*20320*/  PRMT R43, RZ, 0x7610, R43 ;  /* 0x00007610ff2b7816 */ /* 0x000fc6000000002b */
        /* <DEDUP_REMOVED lines=9> */
[----:B------:R-:W-:Y:S01]  /*203c0*/  @!P6 IMAD.MOV.U32 R60, RZ, RZ, R0 ;  /* 0x000000ffff3ce224 */ /* 0x000fe200078e0000 */
[----:B------:R-:W-:Y:S02]  /*203d0*/  PRMT R42, RZ, 0x7610, R42 ;  /* 0x00007610ff2a7816 */ /* 0x000fe4000000002a */
[----:B------:R-:W3:Y:S04]  /*203e0*/  LDL R0, [R1+0x814] ;  /* 0x0008140001007983 */ /* 0x000ee80000100800 */
[----:B------:R0:W3:Y:S02]  /*203f0*/  @!P6 LDG.E.U16 R42, desc[UR24][R60.64] ;  /* 0x000000183c2ae981 */ /* 0x0000e4000c1e1500 */
[----:B0-----:R-:W-:-:S02]  /*20400*/  @!P6 IMAD.MOV.U32 R61, RZ, RZ, R48 ;  /* 0x000000ffff3de224 */ /* 0x001fc400078e0030 */
[----:B------:R-:W3:Y:S01]  /*20410*/  LDL R48, [R1+0x820] ;  /* 0x0008200001307983 */ /* 0x000ee20000100800 */
[----:B------:R-:W-:-:S03]  /*20420*/  @!P6 IMAD.MOV.U32 R60, RZ, RZ, R47 ;  /* 0x000000ffff3ce224 */ /* 0x000fc600078e002f */
[----:B------:R-:W3:Y:S01]  /*20430*/  LDL R47, [R1+0x824] ;  /* 0x00082400012f7983 */ /* 0x000ee20000100800 */
[----:B------:R-:W-:-:S03]  /*20440*/  PRMT R32, RZ, 0x7610, R32 ;  /* 0x00007610ff207816 */ /* 0x000fc60000000020 */
[----:B------:R-:W-:Y:S01]  /*20450*/  STS.U16 [R38+UR9+0x10500], R63 ;  /* 0x0105003f26007988 */ /* 0x000fe20008000409 */
[----:B------:R-:W-:Y:S02]  /*20460*/  @!P6 IMAD.MOV.U32 R59, RZ, RZ, R58 ;  /* 0x000000ffff3be224 */ /* 0x000fe400078e003a */
[----:B------:R-:W-:Y:S01]  /*20470*/  @!P6 IMAD.MOV.U32 R58, RZ, RZ, R49 ;  /* 0x000000ffff3ae224 */ /* 0x000fe200078e0031 */
[----:B------:R-:W-:Y:S04]  /*20480*/  STS.U16 [R38+UR9+0x14500], R62 ;  /* 0x0145003e26007988 */ /* 0x000fe80008000409 */
[----:B------:R2:W3:Y:S04]  /*20490*/  @!P6 LDG.E.U16 R32, desc[UR24][R58.64] ;  /* 0x000000183a20e981 */ /* 0x0004e8000c1e1500 */
[----:B------:R3:W-:Y:S01]  /*204a0*/  STS.U16 [R38+UR9+0x10900], R53 ;  /* 0x0109003526007988 */ /* 0x0007e20008000409 */
[----:B------:R-:W-:-:S03]  /*204b0*/  PRMT R14, RZ, 0x7610, R14 ;  /* 0x00007610ff0e7816 */ /* 0x000fc6000000000e */
[----:B------:R-:W3:Y:S01]  /*204c0*/  LDL R49, [R1+0x854] ;  /* 0x0008540001317983 */ /* 0x000ee20000100800 */
[----:B--2---:R-:W-:-:S03]  /*204d0*/  @!P6 IMAD.MOV.U32 R58, RZ, RZ, R41 ;  /* 0x000000ffff3ae224 */ /* 0x004fc600078e0029 */
[----:B------:R-:W2:Y:S01]  /*204e0*/  LDL R41, [R1+0x834] ;  /* 0x0008340001297983 */ /* 0x000ea20000100800 */
[----:B----4-:R-:W-:-:S03]  /*204f0*/  @!P6 IMAD.MOV.U32 R59, RZ, RZ, R46 ;  /* 0x000000ffff3be224 */ /* 0x010fc600078e002e */
[----:B------:R-:W4:Y:S01]  /*20500*/  LDL R46, [R1+0x830] ;  /* 0x00083000012e7983 */ /* 0x000f220000100800 */
[----:B---3--:R-:W-:-:S03]  /*20510*/  @!P6 IMAD.MOV.U32 R53, RZ, RZ, R40 ;  /* 0x000000ffff35e224 */ /* 0x008fc600078e0028 */
[----:B------:R-:W3:Y:S04]  /*20520*/  LDL R40, [R1+0x840] ;  /* 0x0008400001287983 */ /* 0x000ee80000100800 */
[----:B------:R0:W-:Y:S04]  /*20530*/  STS.U16 [R38+UR9+0x14900], R52 ;  /* 0x0149003426007988 */ /* 0x0001e80008000409 */
[----:B------:R1:W-:Y:S01]  /*20540*/  STS.U16 [R38+UR9+0x10d00], R50 ;  /* 0x010d003226007988 */ /* 0x0003e20008000409 */
[----:B0-----:R-:W-:-:S03]  /*20550*/  @!P6 IMAD.MOV.U32 R52, RZ, RZ, R0 ;  /* 0x000000ffff34e224 */ /* 0x001fc600078e0000 */
[----:B------:R-:W3:Y:S04]  /*20560*/  LDL R0, [R1+0x844] ;  /* 0x0008440001007983 */ /* 0x000ee80000100800 */
[----:B-1----:R-:W3:Y:S04]  /*20570*/  LDL R50, [R1+0x850] ;  /* 0x0008500001327983 */ /* 0x002ee80000100800 */
[----:B------:R0:W3:Y:S02]  /*20580*/  @!P6 LDG.E.U16 R14, desc[UR24][R52.64] ;  /* 0x00000018340ee981 */ /* 0x0000e4000c1e1500 */
[----:B0-----:R-:W-:-:S02]  /*20590*/  @!P6 IMAD.MOV.U32 R52, RZ, RZ, R47 ;  /* 0x000000ffff34e224 */ /* 0x001fc400078e002f */
[----:B------:R-:W-:Y:S01]  /*205a0*/  @!P6 IMAD.MOV.U32 R53, RZ, RZ, R48 ;  /* 0x000000ffff35e224 */ /* 0x000fe200078e0030 */
[----:B------:R-:W3:Y:S04]  /*205b0*/  LDL R47, [R1+0x864] ;  /* 0x00086400012f7983 */ /* 0x000ee80000100800 */
[----:B------:R-:W3:Y:S01]  /*205c0*/  LDL R48, [R1+0x860] ;  /* 0x0008600001307983 */ /* 0x000ee20000100800 */
[----:B------:R-:W-:Y:S02]  /*205d0*/  PRMT R13, RZ, 0x7610, R13 ;  /* 0x00007610ff0d7816 */ /* 0x000fe4000000000d */
[----:B------:R-:W-:-:S04]  /*205e0*/  PRMT R12, RZ, 0x7610, R12 ;  /* 0x00007610ff0c7816 */ /* 0x000fc8000000000c */
[----:B------:R2:W3:Y:S04]  /*205f0*/  @!P6 LDG.E.U16 R13, desc[UR24][R52.64] ;  /* 0x00000018340de981 */ /* 0x0004e8000c1e1500 */
[----:B------:R-:W-:Y:S04]  /*20600*/  STS.U16 [R38+UR9+0x14d00], R51 ;  /* 0x014d003326007988 */ /* 0x000fe80008000409 */
        /* <DEDUP_REMOVED lines=9> */
[----:B------:R-:W-:-:S03]  /*206a0*/  PRMT R10, RZ, 0x7610, R10 ;  /* 0x00007610ff0a7816 */ /* 0x000fc6000000000a */
[----:B------:R0:W-:Y:S04]  /*206b0*/  STS.U16 [R38+UR9+0x15100], R91 ;  /* 0x0151005b26007988 */ /* 0x0001e80008000409 */
[----:B------:R1:W-:Y:S01]  /*206c0*/  STS.U16 [R38+UR9+0x11500], R7 ;  /* 0x0115000726007988 */ /* 0x0003e20008000409 */
[----:B------:R-:W-:-:S03]  /*206d0*/  @!P6 IMAD.MOV.U32 R52, RZ, RZ, R0 ;  /* 0x000000ffff34e224 */ /* 0x000fc600078e0000 */
[----:B------:R-:W3:Y:S01]  /*206e0*/  LDL R0, [R1+0x884] ;  /* 0x0008840001007983 */ /* 0x000ee20000100800 */
[----:B------:R-:W-:-:S03]  /*206f0*/  @!P6 IMAD.MOV.U32 R51, RZ, RZ, R50 ;  /* 0x000000ffff33e224 */ /* 0x000fc600078e0032 */
[----:B0-----:R-:W3:Y:S01]  /*20700*/  LDL.LU R91, [R1+0xce8] ;  /* 0x000ce800015b7983 */ /* 0x001ee20000300800 */
[----:B------:R-:W-:-:S03]  /*20710*/  @!P6 IMAD.MOV.U32 R50, RZ, RZ, R49 ;  /* 0x000000ffff32e224 */ /* 0x000fc600078e0031 */
[----:B-1----:R-:W3:Y:S04]  /*20720*/  LDL.LU R7, [R1+0xce4] ;  /* 0x000ce40001077983 */ /* 0x002ee80000300800 */
[----:B------:R0:W3:Y:S02]  /*20730*/  @!P6 LDG.E.U16 R10, desc[UR24][R50.64] ;  /* 0x00000018320ae981 */ /* 0x0000e4000c1e1500 */
[----:B0-----:R-:W-:Y:S02]  /*20740*/  @!P6 IMAD.MOV.U32 R50, RZ, RZ, R47 ;  /* 0x000000ffff32e224 */ /* 0x001fe400078e002f */
[----:B------:R-:W-:Y:S01]  /*20750*/  @!P6 IMAD.MOV.U32 R51, RZ, RZ, R48 ;  /* 0x000000ffff33e224 */ /* 0x000fe200078e0030 */
[----:B------:R-:W3:Y:S04]  /*20760*/  LDL R47, [R1+0x894] ;  /* 0x00089400012f7983 */ /* 0x000ee80000100800 */
[----:B------:R-:W3:Y:S04]  /*20770*/  LDL R48, [R1+0x890] ;  /* 0x0008900001307983 */ /* 0x000ee80000100800 */
[----:B------:R0:W-:Y:S01]  /*20780*/  STS.U16 [R38+UR9+0x15500], R6 ;  /* 0x0155000626007988 */ /* 0x0001e20008000409 */
[----:B------:R-:W-:-:S03]  /*20790*/  PRMT R9, RZ, 0x7610, R9 ;  /* 0x00007610ff097816 */ /* 0x000fc60000000009 */
[----:B0-----:R-:W3:Y:S01]  /*207a0*/  LDL.LU R6, [R1+0xce0] ;  /* 0x000ce00001067983 */ /* 0x001ee20000300800 */
[----:B------:R-:W-:-:S03]  /*207b0*/  PRMT R8, RZ, 0x7610, R8 ;  /* 0x00007610ff087816 */ /* 0x000fc60000000008 */
[----:B------:R2:W3:Y:S04]  /*207c0*/  @!P6 LDG.E.U16 R9, desc[UR24][R50.64] ;  /* 0x000000183209e981 */ /* 0x0004e8000c1e1500 */
[----:B------:R0:W-:Y:S01]  /*207d0*/  STS.U16 [R38+UR9+0x11900], R5 ;  /* 0x0119000526007988 */ /* 0x0001e20008000409 */
[----:B--2---:R-:W-:-:S03]  /*207e0*/  @!P6 IMAD.MOV.U32 R50, RZ, RZ, R41 ;  /* 0x000000ffff32e224 */ /* 0x004fc600078e0029 */
[----:B------:R-:W2:Y:S01]  /*207f0*/  LDL R41, [R1+0x8a4] ;  /* 0x0008a40001297983 */ /* 0x000ea20000100800 */
[----:B----4-:R-:W-:-:S03]  /*20800*/  @!P6 IMAD.MOV.U32 R51, RZ, RZ, R46 ;  /* 0x000000ffff33e224 */ /* 0x010fc600078e002e */
[----:B------:R-:W4:Y:S04]  /*20810*/  LDL R46, [R1+0x8a0] ;  /* 0x0008a000012e7983 */ /* 0x000f280000100800 */
[----:B0-----:R-:W4:Y:S04]  /*20820*/  LDL.LU R5, [R1+0xcdc] ;  /* 0x000cdc0001057983 */ /* 0x001f280000300800 */
[----:B------:R3:W4:Y:S02]  /*20830*/  @!P6 LDG.E.U16 R8, desc[UR24][R50.64] ;  /* 0x000000183208e981 */ /* 0x000724000c1e1500 */
[----:B---3--:R-:W-:-:S02]  /*20840*/  @!P6 IMAD.MOV.U32 R51, RZ, RZ, R40 ;  /* 0x000000ffff33e224 */ /* 0x008fc400078e0028 */
[----:B------:R-:W3:Y:S04]  /*20850*/  LDL R40, [R1+0x8b0] ;  /* 0x0008b00001287983 */ /* 0x000ee80000100800 */
[----:B------:R0:W-:Y:S01]  /*20860*/  STS.U16 [R38+UR9+0x15900], R4 ;  /* 0x0159000426007988 */ /* 0x0001e20008000409 */
[----:B------:R-:W-:-:S03]  /*20870*/  @!P6 IMAD.MOV.U32 R50, RZ, RZ, R0 ;  /* 0x000000ffff32e224 */ /* 0x000fc600078e0000 */
[----:B------:R-:W3:Y:S04]  /*20880*/  LDL R0, [R1+0x8b4] ;  /* 0x0008b40001007983 */ /* 0x000ee80000100800 */
[----:B0-----:R-:W3:Y:S01]  /*20890*/  LDL.LU R4, [R1+0xcd8] ;  /* 0x000cd80001047983 */ /* 0x001ee20000300800 */
[----:B------:R-:W-:-:S03]  /*208a0*/  PRMT R7, RZ, 0x7610, R7 ;  /* 0x00007610ff077816 */ /* 0x000fc60000000007 */
[----:B------:R-:W3:Y:S04]  /*208b0*/  LDL.LU R63, [R1+0x490] ;  /* 0x00049000013f7983 */ /* 0x000ee80000300800 */
[----:B------:R0:W3:Y:S04]  /*208c0*/  @!P6 LDG.E.U16 R7, desc[UR24][R50.64] ;  /* 0x000000183207e981 */ /* 0x0000e8000c1e1500 */
[----:B------:R1:W-:Y:S01]  /*208d0*/  STS.U16 [R38+UR9+0x11d00], R3 ;  /* 0x011d000326007988 */ /* 0x0003e20008000409 */
[----:B0-----:R-:W-:-:S03]  /*208e0*/  @!P6 IMAD.MOV.U32 R50, RZ, RZ, R47 ;  /* 0x000000ffff32e224 */ /* 0x001fc600078e002f */
[----:B------:R-:W3:Y:S01]  /*208f0*/  LDL R47, [R1+0x8c4] ;  /* 0x0008c400012f7983 */ /* 0x000ee20000100800 */
[----:B------:R-:W-:-:S03]  /*20900*/  @!P6 IMAD.MOV.U32 R51, RZ, RZ, R48 ;  /* 0x000000ffff33e224 */ /* 0x000fc600078e0030 */
[----:B------:R-:W3:Y:S04]  /*20910*/  LDL R48, [R1+0x8c0] ;  /* 0x0008c00001307983 */ /* 0x000ee80000100800 */
[----:B-1----:R-:W3:Y:S01]  /*20920*/  LDL.LU R3, [R1+0xcd4] ;  /* 0x000cd40001037983 */ /* 0x002ee20000300800 */
[----:B------:R-:W-:-:S03]  /*20930*/  PRMT R6, RZ, 0x7610, R6 ;  /* 0x00007610ff067816 */ /* 0x000fc60000000006 */
[----:B------:R0:W-:Y:S01]  /*20940*/  STS.U16 [R38+UR9+0x15d00], R92 ;  /* 0x015d005c26007988 */ /* 0x0001e20008000409 */
[----:B------:R-:W-:-:S03]  /*20950*/  PRMT R11, RZ, 0x7610, R11 ;  /* 0x00007610ff0b7816 */ /* 0x000fc6000000000b */
[----:B------:R-:W3:Y:S04]  /*20960*/  @!P6 LDG.E.U16 R6, desc[UR24][R50.64] ;  /* 0x000000183206e981 */ /* 0x000ee8000c1e1500 */
[----:B------:R2:W3:Y:S04]  /*20970*/  @!P6 LDG.E.U16 R11, desc[UR24][R52.64] ;  /* 0x00000018340be981 */ /* 0x0004e8000c1e1500 */
[----:B------:R-:W3:Y:S04]  /*20980*/  LDL.LU R51, [R1+0x494] ;  /* 0x0004940001337983 */ /* 0x000ee80000300800 */
[----:B0-----:R-:W3:Y:S04]  /*20990*/  LDL.LU R92, [R1+0xcd0] ;  /* 0x000cd000015c7983 */ /* 0x001ee80000300800 */
[----:B------:R-:W3:Y:S01]  /*209a0*/  LDL R38, [R1+0x8d4] ;  /* 0x0008d40001267983 */ /* 0x000ee20000100800 */
[----:B--2---:R-:W-:-:S03]  /*209b0*/  @!P6 IMAD.MOV.U32 R52, RZ, RZ, R41 ;  /* 0x000000ffff34e224 */ /* 0x004fc600078e0029 */
[----:B------:R-:W2:Y:S04]  /*209c0*/  LDL R41, [R1+0x8d0] ;  /* 0x0008d00001297983 */ /* 0x000ea80000100800 */
[----:B------:R-:W2:Y:S01]  /*209d0*/  LDL.LU R50, [R1+0x498] ;  /* 0x0004980001327983 */ /* 0x000ea20000300800 */
[----:B----4-:R-:W-:Y:S01]  /*209e0*/  @!P6 IMAD.MOV.U32 R53, RZ, RZ, R46 ;  /* 0x000000ffff35e224 */ /* 0x010fe200078e002e */
[----:B------:R-:W-:-:S06]  /*209f0*/  PRMT R5, RZ, 0x7610, R5 ;  /* 0x00007610ff057816 */ /* 0x000fcc0000000005 */
[----:B------:R3:W4:Y:S02]  /*20a00*/  @!P6 LDG.E.U16 R5, desc[UR24][R52.64] ;  /* 0x000000183405e981 */ /* 0x000724000c1e1500 */
[----:B---3--:R-:W-:Y:S02]  /*20a10*/  @!P6 IMAD.MOV.U32 R53, RZ, RZ, R40 ;  /* 0x000000ffff35e224 */ /* 0x008fe400078e0028 */
[----:B------:R-:W3:Y:S01]  /*20a20*/  LDL R40, [R1+0x8e0] ;  /* 0x0008e00001287983 */ /* 0x000ee20000100800 */
[----:B------:R-:W-:-:S05]  /*20a30*/  LOP3.LUT R46, R2, 0x30, RZ, 0x3c, !PT ;  /* 0x00000030022e7812 */ /* 0x000fca00078e3cff */
[----:B------:R0:W-:Y:S01]  /*20a40*/  STS.U16 [R46+UR9+0x10180], R91 ;  /* 0x0101805b2e007988 */ /* 0x0001e20008000409 */
[----:B------:R-:W-:-:S03]  /*20a50*/  @!P6 IMAD.MOV.U32 R52, RZ, RZ, R0 ;  /* 0x000000ffff34e224 */ /* 0x000fc600078e0000 */
[----:B------:R-:W4:Y:S01]  /*20a60*/  LDL R0, [R1+0x8e4] ;  /* 0x0008e40001007983 */ /* 0x000f220000100800 */
[----:B------:R-:W-:-:S03]  /*20a70*/  PRMT R4, RZ, 0x7610, R4 ;  /* 0x00007610ff047816 */ /* 0x000fc60000000004 */
[----:B------:R-:W4:Y:S04]  /*20a80*/  LDL.LU R62, [R1+0x49c] ;  /* 0x00049c00013e7983 */ /* 0x000f280000300800 */
[----:B------:R1:W4:Y:S04]  /*20a90*/  @!P6 LDG.E.U16 R4, desc[UR24][R52.64] ;  /* 0x000000183404e981 */ /* 0x000328000c1e1500 */
[----:B0-----:R-:W4:Y:S01]  /*20aa0*/  LDL.LU R91, [R1+0xccc] ;  /* 0x000ccc00015b7983 */ /* 0x001f220000300800 */
[----:B------:R-:W-:-:S03]  /*20ab0*/  PRMT R15, RZ, 0x7610, R15 ;  /* 0x00007610ff0f7816 */ /* 0x000fc6000000000f */
[----:B------:R0:W-:Y:S04]  /*20ac0*/  STS.U16 [R46+UR9+0x14180], R90 ;  /* 0x0141805a2e007988 */ /* 0x0001e80008000409 */
[----:B------:R0:W4:Y:S01]  /*20ad0*/  @!P6 LDG.E.U16 R15, desc[UR24][R58.64] ;  /* 0x000000183a0fe981 */ /* 0x000122000c1e1500 */
[----:B-1----:R-:W-:-:S03]  /*20ae0*/  @!P6 IMAD.MOV.U32 R52, RZ, RZ, R47 ;  /* 0x000000ffff34e224 */ /* 0x002fc600078e002f */
[----:B------:R-:W4:Y:S01]  /*20af0*/  LDL R47, [R1+0x8f4] ;  /* 0x0008f400012f7983 */ /* 0x000f220000100800 */
[----:B------:R-:W-:-:S03]  /*20b00*/  @!P6 IMAD.MOV.U32 R53, RZ, RZ, R48 ;  /* 0x000000ffff35e224 */ /* 0x000fc600078e0030 */
[----:B------:R-:W4:Y:S01]  /*20b10*/  LDL R48, [R1+0x8f0] ;  /* 0x0008f00001307983 */ /* 0x000f220000100800 */
[----:B------:R-:W-:-:S06]  /*20b20*/  PRMT R3, RZ, 0x7610, R3 ;  /* 0x00007610ff037816 */ /* 0x000fcc0000000003 */
[----:B------:R-:W4:Y:S04]  /*20b30*/  @!P6 LDG.E.U16 R3, desc[UR24][R52.64] ;  /* 0x000000183403e981 */ /* 0x000f28000c1e1500 */
[----:B------:R-:W4:Y:S04]  /*20b40*/  LDL.LU R53, [R1+0x4a0] ;  /* 0x0004a00001357983 */ /* 0x000f280000300800 */
[----:B0-----:R-:W4:Y:S01]  /*20b50*/  LDL.LU R90, [R1+0xcc8] ;  /* 0x000cc800015a7983 */ /* 0x001f220000300800 */
[----:B------:R-:W-:-:S03]  /*20b60*/  @!P6 IMAD.MOV.U32 R58, RZ, RZ, R38 ;  /* 0x000000ffff3ae224 */ /* 0x000fc600078e0026 */
[----:B------:R-:W4:Y:S01]  /*20b70*/  LDL R38, [R1+0x904] ;  /* 0x0009040001267983 */ /* 0x000f220000100800 */
[----:B------:R-:W-:Y:S01]  /*20b80*/  PRMT R92, RZ, 0x7610, R92 ;  /* 0x00007610ff5c7816 */ /* 0x000fe2000000005c */
[----:B--2---:R-:W-:Y:S02]  /*20b90*/  @!P6 IMAD.MOV.U32 R59, RZ, RZ, R41 ;  /* 0x000000ffff3be224 */ /* 0x004fe400078e0029 */
[----:B------:R-:W2:Y:S04]  /*20ba0*/  LDL R41, [R1+0x900] ;  /* 0x0009000001297983 */ /* 0x000ea80000100800 */
[----:B------:R3:W2:Y:S04]  /*20bb0*/  @!P6 LDG.E.U16 R92, desc[UR24][R58.64] ;  /* 0x000000183a5ce981 */ /* 0x0006a8000c1e1500 */
[----:B------:R-:W2:Y:S01]  /*20bc0*/  LDL.LU R52, [R1+0x4a4] ;  /* 0x0004a40001347983 */ /* 0x000ea20000300800 */
[----:B---3--:R-:W-:-:S03]  /*20bd0*/  @!P6 IMAD.MOV.U32 R59, RZ, RZ, R40 ;  /* 0x000000ffff3be224 */ /* 0x008fc600078e0028 */
[----:B------:R-:W3:Y:S04]  /*20be0*/  LDL R40, [R1+0x910] ;  /* 0x0009100001287983 */ /* 0x000ee80000100800 */
[----:B------:R-:W-:Y:S04]  /*20bf0*/  STS.U16 [R46+UR9+0x10580], R63 ;  /* 0x0105803f2e007988 */ /* 0x000fe80008000409 */
[----:B------:R0:W-:Y:S01]  /*20c00*/  STS.U16 [R46+UR9+0x14580], R51 ;  /* 0x014580332e007988 */ /* 0x0001e20008000409 */
[----:B----4-:R-:W-:-:S03]  /*20c10*/  @!P6 IMAD.MOV.U32 R58, RZ, RZ, R0 ;  /* 0x000000ffff3ae224 */ /* 0x010fc600078e0000 */
[----:B------:R-:W4:Y:S04]  /*20c20*/  LDL R0, [R1+0x914] ;  /* 0x0009140001007983 */ /* 0x000f280000100800 */
[----:B0-----:R-:W4:Y:S01]  /*20c30*/  LDL.LU R51, [R1+0x4a8] ;  /* 0x0004a80001337983 */ /* 0x001f220000300800 */
[----:B------:R-:W-:-:S06]  /*20c40*/  PRMT R91, RZ, 0x7610, R91 ;  /* 0x00007610ff5b7816 */ /* 0x000fcc000000005b */
[----:B------:R0:W4:Y:S04]  /*20c50*/  @!P6 LDG.E.U16 R91, desc[UR24][R58.64] ;  /* 0x000000183a5be981 */ /* 0x000128000c1e1500 */
[----:B------:R1:W-:Y:S01]  /*20c60*/  STS.U16 [R46+UR9+0x10980], R50 ;  /* 0x010980322e007988 */ /* 0x0003e20008000409 */
[----:B0-----:R-:W-:Y:S02]  /*20c70*/  @!P6 IMAD.MOV.U32 R58, RZ, RZ, R47 ;  /* 0x000000ffff3ae224 */ /* 0x001fe400078e002f */
[----:B------:R-:W-:Y:S01]  /*20c80*/  @!P6 IMAD.MOV.U32 R59, RZ, RZ, R48 ;  /* 0x000000ffff3be224 */ /* 0x000fe200078e0030 */
[----:B------:R-:W4:Y:S04]  /*20c90*/  LDL R47, [R1+0x924] ;  /* 0x00092400012f7983 */ /* 0x000f280000100800 */
[----:B------:R-:W4:Y:S04]  /*20ca0*/  LDL R48, [R1+0x920] ;  /* 0x0009200001307983 */ /* 0x000f280000100800 */
[----:B-1----:R-:W4:Y:S01]  /*20cb0*/  LDL.LU R50, [R1+0x4ac] ;  /* 0x0004ac0001327983 */ /* 0x002f220000300800 */
[----:B------:R-:W-:-:S06]  /*20cc0*/  PRMT R90, RZ, 0x7610, R90 ;  /* 0x00007610ff5a7816 */ /* 0x000fcc000000005a */
[----:B------:R0:W4:Y:S01]  /*20cd0*/  @!P6 LDG.E.U16 R90, desc[UR24][R58.64] ;  /* 0x000000183a5ae981 */ /* 0x000122000c1e1500 */
[----:B------:R-:W-:Y:S01]  /*20ce0*/  PRMT R80, RZ, 0x7610, R80 ;  /* 0x00007610ff507816 */ /* 0x000fe20000000050 */
[----:B0-----:R-:W-:Y:S02]  /*20cf0*/  @!P6 IMAD.MOV.U32 R58, RZ, RZ, R38 ;  /* 0x000000ffff3ae224 */ /* 0x001fe400078e0026 */
[----:B------:R-:W4:Y:S01]  /*20d00*/  LDL R38, [R1+0x934] ;  /* 0x0009340001267983 */ /* 0x000f220000100800 */
[----:B--2---:R-:W-:-:S03]  /*20d10*/  @!P6 IMAD.MOV.U32 R59, RZ, RZ, R41 ;  /* 0x000000ffff3be224 */ /* 0x004fc600078e0029 */
[----:B------:R-:W2:Y:S04]  /*20d20*/  LDL R41, [R1+0x930] ;  /* 0x0009300001297983 */ /* 0x000ea80000100800 */
[----:B------:R3:W2:Y:S02]  /*20d30*/  @!P6 LDG.E.U16 R80, desc[UR24][R58.64] ;  /* 0x000000183a50e981 */ /* 0x0006a4000c1e1500 */
[----:B---3--:R-:W-:Y:S02]  /*20d40*/  @!P6 IMAD.MOV.U32 R59, RZ, RZ, R40 ;  /* 0x000000ffff3be224 */ /* 0x008fe400078e0028 */
[----:B------:R-:W3:Y:S01]  /*20d50*/  LDL R40, [R1+0x940] ;  /* 0x0009400001287983 */ /* 0x000ee20000100800 */
[----:B------:R-:W-:Y:S02]  /*20d60*/  PRMT R21, RZ, 0x7610, R21 ;  /* 0x00007610ff157816 */ /* 0x000fe40000000015 */
[----:B------:R-:W-:Y:S01]  /*20d70*/  PRMT R20, RZ, 0x7610, R20 ;  /* 0x00007610ff147816 */ /* 0x000fe20000000014 */
[----:B----4-:R-:W-:-:S02]  /*20d80*/  @!P6 IMAD.MOV.U32 R58, RZ, RZ, R0 ;  /* 0x000000ffff3ae224 */ /* 0x010fc400078e0000 */
[----:B------:R-:W4:Y:S04]  /*20d90*/  LDL R0, [R1+0x944] ;  /* 0x0009440001007983 */ /* 0x000f280000100800 */
[----:B------:R0:W4:Y:S04]  /*20da0*/  @!P6 LDG.E.U16 R21, desc[UR24][R58.64] ;  /* 0x000000183a15e981 */ /* 0x000128000c1e1500 */
[----:B------:R-:W4:Y:S04]  /*20db0*/  LDL.LU R64, [R1+0x4b0] ;  /* 0x0004b00001407983 */ /* 0x000f280000300800 */
[----:B------:R1:W-:Y:S01]  /*20dc0*/  STS.U16 [R46+UR9+0x14980], R62 ;  /* 0x0149803e2e007988 */ /* 0x0003e20008000409 */
[----:B------:R-:W-:Y:S01]  /*20dd0*/  PRMT R85, RZ, 0x7610, R85 ;  /* 0x00007610ff557816 */ /* 0x000fe20000000055 */
[----:B0-----:R-:W-:-:S02]  /*20de0*/  @!P6 IMAD.MOV.U32 R58, RZ, RZ, R47 ;  /* 0x000000ffff3ae224 */ /* 0x001fc400078e002f */
[----:B------:R-:W4:Y:S01]  /*20df0*/  LDL R47, [R1+0x954] ;  /* 0x00095400012f7983 */ /* 0x000f220000100800 */
[----:B------:R-:W-:-:S03]  /*20e00*/  @!P6 IMAD.MOV.U32 R59, RZ, RZ, R48 ;  /* 0x000000ffff3be224 */ /* 0x000fc600078e0030 */
[----:B------:R-:W4:Y:S04]  /*20e10*/  LDL R48, [R1+0x950] ;  /* 0x0009500001307983 */ /* 0x000f280000100800 */
[----:B------:R-:W4:Y:S04]  /*20e20*/  LDL.LU R63, [R1+0x4b4] ;  /* 0x0004b400013f7983 */ /* 0x000f280000300800 */
[----:B------:R0:W4:Y:S04]  /*20e30*/  @!P6 LDG.E.U16 R20, desc[UR24][R58.64] ;  /* 0x000000183a14e981 */ /* 0x000128000c1e1500 */
[----:B-1----:R-:W4:Y:S04]  /*20e40*/  LDL.LU R62, [R1+0x3bc] ;  /* 0x0003bc00013e7983 */ /* 0x002f280000300800 */
[----:B------:R1:W-:Y:S01]  /*20e50*/  STS.U16 [R46+UR9+0x10d80], R53 ;  /* 0x010d80352e007988 */ /* 0x0003e20008000409 */
[----:B0-----:R-:W-:-:S03]  /*20e60*/  @!P6 IMAD.MOV.U32 R58, RZ, RZ, R38 ;  /* 0x000000ffff3ae224 */ /* 0x001fc600078e0026 */
[----:B------:R-:W4:Y:S04]  /*20e70*/  LDL R38, [R1+0x75c] ;  /* 0x00075c0001267983 */ /* 0x000f280000100800 */
[----:B------:R0:W-:Y:S01]  /*20e80*/  STS.U16 [R46+UR9+0x14d80], R52 ;  /* 0x014d80342e007988 */ /* 0x0001e20008000409 */
[----:B--2---:R-:W-:-:S03]  /*20e90*/  @!P6 IMAD.MOV.U32 R59, RZ, RZ, R41 ;  /* 0x000000ffff3be224 */ /* 0x004fc600078e0029 */
[----:B------:R-:W2:Y:S04]  /*20ea0*/  LDL R41, [R1+0x758] ;  /* 0x0007580001297983 */ /* 0x000ea80000100800 */
[----:B-1----:R-:W2:Y:S04]  /*20eb0*/  LDL.LU R53, [R1+0x3c4] ;  /* 0x0003c40001357983 */ /* 0x002ea80000300800 */
[----:B------:R3:W2:Y:S04]  /*20ec0*/  @!P6 LDG.E.U16 R85, desc[UR24][R58.64] ;  /* 0x000000183a55e981 */ /* 0x0006a8000c1e1500 */
[----:B0-----:R-:W2:Y:S01]  /*20ed0*/  LDL.LU R52, [R1+0x3d0] ;  /* 0x0003d00001347983 */ /* 0x001ea20000300800 */
[----:B---3--:R-:W-:-:S03]  /*20ee0*/  @!P6 IMAD.MOV.U32 R59, RZ, RZ, R40 ;  /* 0x000000ffff3be224 */ /* 0x008fc600078e0028 */
[----:B------:R-:W3:Y:S01]  /*20ef0*/  LDL R40, [R1+0x770] ;  /* 0x0007700001287983 */ /* 0x000ee20000100800 */
[----:B------:R-:W-:Y:S02]  /*20f00*/  PRMT R84, RZ, 0x7610, R84 ;  /* 0x00007610ff547816 */ /* 0x000fe40000000054 */
[----:B------:R-:W-:Y:S01]  /*20f10*/  PRMT R33, RZ, 0x7610, R33 ;  /* 0x00007610ff217816 */ /* 0x000fe20000000021 */
[----:B------:R0:W-:Y:S01]  /*20f20*/  STS.U16 [R46+UR9+0x11180], R51 ;  /* 0x011180332e007988 */ /* 0x0001e20008000409 */
[----:B------:R-:W-:-:S03]  /*20f30*/  PRMT R82, RZ, 0x7610, R82 ;  /* 0x00007610ff527816 */ /* 0x000fc60000000052 */
[----:B------:R1:W-:Y:S04]  /*20f40*/  STS.U16 [R46+UR9+0x15180], R50 ;  /* 0x015180322e007988 */ /* 0x0003e80008000409 */
[----:B------:R0:W3:Y:S01]  /*20f50*/  @!P6 LDG.E.U16 R33, desc[UR24][R60.64] ;  /* 0x000000183c21e981 */ /* 0x0000e2000c1e1500 */
[----:B----4-:R-:W-:-:S03]  /*20f60*/  @!P6 IMAD.MOV.U32 R58, RZ, RZ, R0 ;  /* 0x000000ffff3ae224 */ /* 0x010fc600078e0000 */
[----:B------:R-:W4:Y:S04]  /*20f70*/  LDL R0, [R1+0x774] ;  /* 0x0007740001007983 */ /* 0x000f280000100800 */
[----:B0-----:R-:W4:Y:S04]  /*20f80*/  LDL.LU R51, [R1+0x3d8] ;  /* 0x0003d80001337983 */ /* 0x001f280000300800 */
[----:B------:R-:W4:Y:S04]  /*20f90*/  @!P6 LDG.E.U16 R84, desc[UR24][R58.64] ;  /* 0x000000183a54e981 */ /* 0x000f28000c1e1500 */
[----:B-1----:R-:W4:Y:S04]  /*20fa0*/  LDL.LU R50, [R1+0x4b8] ;  /* 0x0004b80001327983 */ /* 0x002f280000300800 */
[----:B------:R-:W4:Y:S04]  /*20fb0*/  LDL R49, [R1+0x58c] ;  /* 0x00058c0001317983 */ /* 0x000f280000100800 */
[----:B------:R-:W4:Y:S01]  /*20fc0*/  LDL R58, [R1+0x588] ;  /* 0x00058800013a7983 */ /* 0x000f220000100800 */
[----:B------:R-:W-:-:S03]  /*20fd0*/  @!P6 IMAD.MOV.U32 R60, RZ, RZ, R47 ;  /* 0x000000ffff3ce224 */ /* 0x000fc600078e002f */
[----:B------:R-:W4:Y:S01]  /*20fe0*/  LDL R47, [R1+0x59c] ;  /* 0x00059c00012f7983 */ /* 0x000f220000100800 */
[----:B------:R-:W-:-:S03]  /*20ff0*/  @!P6 IMAD.MOV.U32 R61, RZ, RZ, R48 ;  /* 0x000000ffff3de224 */ /* 0x000fc600078e0030 */
[----:B------:R-:W4:Y:S04]  /*21000*/  LDL R48, [R1+0x598] ;  /* 0x0005980001307983 */ /* 0x000f280000100800 */
        /* <DEDUP_REMOVED lines=9> */
[----:B------:R-:W-:Y:S01]  /*210a0*/  PRMT R30, RZ, 0x7610, R30 ;  /* 0x00007610ff1e7816 */ /* 0x000fe2000000001e */
[----:B----4-:R-:W-:-:S02]  /*210b0*/  @!P6 IMAD.MOV.U32 R60, RZ, RZ, R0 ;  /* 0x000000ffff3ce224 */ /* 0x010fc400078e0000 */
[----:B------:R-:W4:Y:S01]  /*210c0*/  LDL R0, [R1+0x5bc] ;  /* 0x0005bc0001007983 */ /* 0x000f220000100800 */
[----:B------:R-:W-:Y:S02]  /*210d0*/  @!P6 IMAD.MOV.U32 R59, RZ, RZ, R58 ;  /* 0x000000ffff3be224 */ /* 0x000fe400078e003a */
[----:B------:R-:W-:Y:S02]  /*210e0*/  @!P6 IMAD.MOV.U32 R58, RZ, RZ, R49 ;  /* 0x000000ffff3ae224 */ /* 0x000fe400078e0031 */
[----:B------:R-:W-:Y:S02]  /*210f0*/  @!P6 IMAD.MOV.U32 R49, RZ, RZ, R48 ;  /* 0x000000ffff31e224 */ /* 0x000fe400078e0030 */
[----:B------:R-:W-:-:S05]  /*21100*/  @!P6 IMAD.MOV.U32 R48, RZ, RZ, R47 ;  /* 0x000000ffff30e224 */ /* 0x000fca00078e002f */
[----:B------:R0:W4:Y:S02]  /*21110*/  @!P6 LDG.E.U16 R30, desc[UR24][R48.64] ;  /* 0x00000018301ee981 */ /* 0x000124000c1e1500 */
[----:B0-----:R-:W-:Y:S02]  /*21120*/  @!P6 IMAD.MOV.U32 R48, RZ, RZ, R38 ;  /* 0x000000ffff30e224 */ /* 0x001fe400078e0026 */
[----:B------:R-:W4:Y:S01]  /*21130*/  LDL R38, [R1+0x5cc] ;  /* 0x0005cc0001267983 */ /* 0x000f220000100800 */
[----:B--2---:R-:W-:-:S03]  /*21140*/  @!P6 IMAD.MOV.U32 R49, RZ, RZ, R41 ;  /* 0x000000ffff31e224 */ /* 0x004fc600078e0029 */
[----:B------:R-:W2:Y:S01]  /*21150*/  LDL R41, [R1+0x5c8] ;  /* 0x0005c80001297983 */ /* 0x000ea20000100800 */
[----:B---3--:R-:W-:-:S03]  /*21160*/  @!P6 IMAD.MOV.U32 R47, RZ, RZ, R40 ;  /* 0x000000ffff2fe224 */ /* 0x008fc600078e0028 */
[----:B------:R-:W3:Y:S01]  /*21170*/  LDL.LU R40, [R1+0x554] ;  /* 0x0005540001287983 */ /* 0x000ee20000300800 */
[----:B------:R-:W-:Y:S02]  /*21180*/  PRMT R23, RZ, 0x7610, R23 ;  /* 0x00007610ff177816 */ /* 0x000fe40000000017 */
[----:B------:R-:W-:Y:S02]  /*21190*/  PRMT R31, RZ, 0x7610, R31 ;  /* 0x00007610ff1f7816 */ /* 0x000fe4000000001f */
[----:B------:R-:W-:Y:S02]  /*211a0*/  PRMT R28, RZ, 0x7610, R28 ;  /* 0x00007610ff1c7816 */ /* 0x000fe4000000001c */
[----:B------:R-:W3:Y:S04]  /*211b0*/  @!P6 LDG.E.U16 R23, desc[UR24][R48.64] ;  /* 0x000000183017e981 */ /* 0x000ee8000c1e1500 */
[----:B------:R-:W3:Y:S04]  /*211c0*/  @!P6 LDG.E.U16 R31, desc[UR24][R58.64] ;  /* 0x000000183a1fe981 */ /* 0x000ee8000c1e1500 */
[----:B------:R-:W-:Y:S04]  /*211d0*/  STS.U16 [R46+UR9+0x11580], R64 ;  /* 0x011580402e007988 */ /* 0x000fe80008000409 */
[----:B------:R-:W3:Y:S04]  /*211e0*/  LDL.LU R49, [R1+0x538] ;  /* 0x0005380001317983 */ /* 0x000ee80000300800 */
[----:B------:R-:W3:Y:S04]  /*211f0*/  LDL.LU R58, [R1+0x534] ;  /* 0x00053400013a7983 */ /* 0x000ee80000300800 */
[----:B------:R-:W3:Y:S04]  /*21200*/  @!P6 LDG.E.U16 R28, desc[UR24][R60.64] ;  /* 0x000000183c1ce981 */ /* 0x000ee8000c1e1500 */
[----:B------:R-:W3:Y:S04]  /*21210*/  LDL.LU R59, [R1+0x518] ;  /* 0x00051800013b7983 */ /* 0x000ee80000300800 */
[----:B------:R-:W-:Y:S04]  /*21220*/  STS.U16 [R46+UR9+0x15580], R63 ;  /* 0x0155803f2e007988 */ /* 0x000fe80008000409 */
[----:B------:R-:W3:Y:S01]  /*21230*/  LDL.LU R60, [R1+0x514] ;  /* 0x00051400013c7983 */ /* 0x000ee20000300800 */
[----:B------:R-:W-:-:S03]  /*21240*/  PRMT R22, RZ, 0x7610, R22 ;  /* 0x00007610ff167816 */ /* 0x000fc60000000016 */
[----:B------:R-:W-:Y:S04]  /*21250*/  STS.U16 [R46+UR9+0x11980], R62 ;  /* 0x0119803e2e007988 */ /* 0x000fe80008000409 */
[----:B------:R-:W3:Y:S04]  /*21260*/  LDL.LU R61, [R1+0x4f8] ;  /* 0x0004f800013d7983 */ /* 0x000ee80000300800 */
[----:B------:R-:W-:Y:S04]  /*21270*/  STS.U16 [R46+UR9+0x15980], R53 ;  /* 0x015980352e007988 */ /* 0x000fe80008000409 */
[----:B------:R-:W3:Y:S04]  /*21280*/  LDL.LU R70, [R1+0x4f4] ;  /* 0x0004f40001467983 */ /* 0x000ee80000300800 */
[----:B------:R-:W-:Y:S04]  /*21290*/  STS.U16 [R46+UR9+0x11d80], R52 ;  /* 0x011d80342e007988 */ /* 0x000fe80008000409 */
[----:B------:R-:W3:Y:S04]  /*212a0*/  LDL.LU R71, [R1+0x4d8] ;  /* 0x0004d80001477983 */ /* 0x000ee80000300800 */
[----:B------:R4:W-:Y:S04]  /*212b0*/  STS.U16 [R46+UR9+0x15d80], R51 ;  /* 0x015d80332e007988 */ /* 0x0009e80008000409 */
[----:B------:R-:W3:Y:S04]  /*212c0*/  LDL.LU R72, [R1+0x4d4] ;  /* 0x0004d40001487983 */ /* 0x000ee80000300800 */
[----:B------:R-:W3:Y:S01]  /*212d0*/  LDL.LU R73, [R1+0x450] ;  /* 0x0004500001497983 */ /* 0x000ee20000300800 */
[----:B----4-:R-:W-:-:S03]  /*212e0*/  @!P6 IMAD.MOV.U32 R46, RZ, RZ, R0 ;  /* 0x000000ffff2ee224 */ /* 0x010fc600078e0000 */
[----:B------:R-:W4:Y:S04]  /*212f0*/  LDL.LU R89, [R1+0x44c] ;  /* 0x00044c0001597983 */ /* 0x000f280000300800 */
[----:B------:R-:W4:Y:S04]  /*21300*/  LDL.LU R0, [R1+0x430] ;  /* 0x0004300001007983 */ /* 0x000f280000300800 */
[----:B------:R-:W4:Y:S04]  /*21310*/  LDL.LU R88, [R1+0x42c] ;  /* 0x00042c0001587983 */ /* 0x000f280000300800 */
[----:B------:R0:W4:Y:S04]  /*21320*/  @!P6 LDG.E.U16 R22, desc[UR24][R46.64] ;  /* 0x000000182e16e981 */ /* 0x000128000c1e1500 */
[----:B------:R-:W4:Y:S04]  /*21330*/  LDL.LU R87, [R1+0x410] ;  /* 0x0004100001577983 */ /* 0x000f280000300800 */
[----:B------:R-:W4:Y:S01]  /*21340*/  LDL.LU R86, [R1+0x40c] ;  /* 0x00040c0001567983 */ /* 0x000f220000300800 */
[----:B0-----:R-:W-:-:S03]  /*21350*/  @!P6 IMAD.MOV.U32 R46, RZ, RZ, R38 ;  /* 0x000000ffff2ee224 */ /* 0x001fc600078e0026 */
[----:B------:R-:W4:Y:S04]  /*21360*/  LDL.LU R38, [R1+0x550] ;  /* 0x0005500001267983 */ /* 0x000f280000300800 */
[----:B------:R-:W4:Y:S04]  /*21370*/  LDL.LU R77, [R1+0x54c] ;  /* 0x00054c00014d7983 */ /* 0x000f280000300800 */
[----:B------:R-:W4:Y:S01]  /*21380*/  LDL.LU R76, [R1+0x530] ;  /* 0x00053000014c7983 */ /* 0x000f220000300800 */
[----:B------:R-:W-:-:S03]  /*21390*/  LOP3.LUT R48, R2, 0x40, RZ, 0x3c, !PT ;  /* 0x0000004002307812 */ /* 0x000fc600078e3cff */
[----:B------:R-:W4:Y:S01]  /*213a0*/  LDL.LU R75, [R1+0x52c] ;  /* 0x00052c00014b7983 */ /* 0x000f220000300800 */
[----:B------:R-:W-:-:S03]  /*213b0*/  PRMT R93, RZ, 0x7610, R93 ;  /* 0x00007610ff5d7816 */ /* 0x000fc6000000005d */
[----:B------:R-:W4:Y:S04]  /*213c0*/  LDL.LU R74, [R1+0x510] ;  /* 0x00051000014a7983 */ /* 0x000f280000300800 */
[----:B------:R-:W4:Y:S04]  /*213d0*/  LDL.LU R65, [R1+0x50c] ;  /* 0x00050c0001417983 */ /* 0x000f280000300800 */
[----:B------:R-:W4:Y:S04]  /*213e0*/  LDL.LU R64, [R1+0x4f0] ;  /* 0x0004f00001407983 */ /* 0x000f280000300800 */
[----:B------:R-:W4:Y:S04]  /*213f0*/  LDL.LU R63, [R1+0x4ec] ;  /* 0x0004ec00013f7983 */ /* 0x000f280000300800 */
[----:B------:R-:W4:Y:S04]  /*21400*/  LDL.LU R62, [R1+0x4d0] ;  /* 0x0004d000013e7983 */ /* 0x000f280000300800 */
[----:B------:R-:W4:Y:S04]  /*21410*/  LDL.LU R53, [R1+0x4cc] ;  /* 0x0004cc0001357983 */ /* 0x000f280000300800 */
[----:B------:R-:W4:Y:S04]  /*21420*/  LDL.LU R52, [R1+0x448] ;  /* 0x0004480001347983 */ /* 0x000f280000300800 */
[----:B------:R0:W-:Y:S04]  /*21430*/  STS.U16 [R48+UR9+0x10200], R50 ;  /* 0x0102003230007988 */ /* 0x0001e80008000409 */
[----:B------:R-:W4:Y:S04]  /*21440*/  LDL.LU R51, [R1+0x444] ;  /* 0x0004440001337983 */ /* 0x000f280000300800 */
[----:B0-----:R-:W4:Y:S01]  /*21450*/  LDL.LU R50, [R1+0x428] ;  /* 0x0004280001327983 */ /* 0x001f220000300800 */
[----:B--2---:R-:W-:-:S03]  /*21460*/  @!P6 IMAD.MOV.U32 R47, RZ, RZ, R41 ;  /* 0x000000ffff2fe224 */ /* 0x004fc600078e0029 */
[----:B------:R-:W2:Y:S04]  /*21470*/  LDL.LU R41, [R1+0x424] ;  /* 0x0004240001297983 */ /* 0x000ea80000300800 */
[----:B------:R0:W2:Y:S04]  /*21480*/  @!P6 LDG.E.U16 R93, desc[UR24][R46.64] ;  /* 0x000000182e5de981 */ /* 0x0000a8000c1e1500 */
[----:B------:R-:W2:Y:S04]  /*21490*/  LDL.LU.64 R46, [R1+0xcc0] ;  /* 0x000cc000012e7983 */ /* 0x000ea80000300a00 */
[----:B---3--:R1:W-:Y:S04]  /*214a0*/  STS.U16 [R48+UR9+0x14200], R40 ;  /* 0x0142002830007988 */ /* 0x0083e80008000409 */
[----:B-1----:R-:W3:Y:S04]  /*214b0*/  LDL.LU R40, [R1+0xcb8] ;  /* 0x000cb80001287983 */ /* 0x002ee80000300800 */
        /* <DEDUP_REMOVED lines=9> */
[----:B----4-:R-:W-:Y:S04]  /*21550*/  STS.U16 [R48+UR9+0x15600], R89 ;  /* 0x0156005930007988 */ /* 0x010fe80008000409 */
[----:B------:R1:W-:Y:S04]  /*21560*/  STS.U16 [R48+UR9+0x11a00], R0 ;  /* 0x011a000030007988 */ /* 0x0003e80008000409 */
[----:B------:R-:W-:Y:S01]  /*21570*/  STS.U16 [R48+UR9+0x15a00], R88 ;  /* 0x015a005830007988 */ /* 0x000fe20008000409 */
[----:B-1----:R-:W-:-:S03]  /*21580*/  LOP3.LUT R0, R2, 0x50, RZ, 0x3c, !PT ;  /* 0x0000005002007812 */ /* 0x002fc600078e3cff */
[----:B------:R-:W-:Y:S04]  /*21590*/  STS.U16 [R48+UR9+0x11e00], R87 ;  /* 0x011e005730007988 */ /* 0x000fe80008000409 */
        /* <DEDUP_REMOVED lines=8> */
[----:B-1----:R-:W4:Y:S04]  /*21620*/  LDL.LU R48, [R1+0x548] ;  /* 0x0005480001307983 */ /* 0x002f280000300800 */
[----:B------:R-:W-:Y:S04]  /*21630*/  STS.U16 [R0+UR9+0x14e80], R63 ;  /* 0x014e803f00007988 */ /* 0x000fe80008000409 */
[----:B------:R-:W4:Y:S04]  /*21640*/  LDL.LU R49, [R1+0x544] ;  /* 0x0005440001317983 */ /* 0x000f280000300800 */
        /* <DEDUP_REMOVED lines=10> */
[----:B------:R-:W4:Y:S04]  /*216f0*/  LDL.LU R71, [R1+0x4e4] ;  /* 0x0004e40001477983 */ /* 0x000f280000300800 */
[----:B------:R-:W4:Y:S04]  /*21700*/  LDL.LU R72, [R1+0x4c8] ;  /* 0x0004c80001487983 */ /* 0x000f280000300800 */
[----:B------:R-:W4:Y:S04]  /*21710*/  LDL.LU R73, [R1+0x4c4] ;  /* 0x0004c40001497983 */ /* 0x000f280000300800 */
[----:B--2---:R-:W-:Y:S04]  /*21720*/  STS.U16 [R0+UR9+0x15a80], R41 ;  /* 0x015a802900007988 */ /* 0x004fe80008000409 */
[----:B---3--:R-:W-:Y:S04]  /*21730*/  STS.U16 [R0+UR9+0x11e80], R40 ;  /* 0x011e802800007988 */ /* 0x008fe80008000409 */
[----:B------:R1:W-:Y:S04]  /*21740*/  STS.U16 [R0+UR9+0x15e80], R39 ;  /* 0x015e802700007988 */ /* 0x0003e80008000409 */
[----:B-1----:R-:W2:Y:S04]  /*21750*/  LDL.LU R0, [R1+0x440] ;  /* 0x0004400001007983 */ /* 0x002ea80000300800 */
        /* <DEDUP_REMOVED lines=9> */
[----:B------:R-:W-:-:S03]  /*217f0*/  LOP3.LUT R86, R2, 0x60, RZ, 0x3c, !PT ;  /* 0x0000006002567812 */ /* 0x000fc600078e3cff */
        /* <DEDUP_REMOVED lines=10> */
[----:B----4-:R1:W-:Y:S04]  /*218a0*/  STS.U16 [R86+UR9+0x10300], R48 ;  /* 0x0103003056007988 */ /* 0x0103e80008000409 */
[----:B------:R4:W-:Y:S04]  /*218b0*/  STS.U16 [R86+UR9+0x14300], R49 ;  /* 0x0143003156007988 */ /* 0x0009e80008000409 */
[----:B-1----:R-:W3:Y:S04]  /*218c0*/  LDL.LU R48, [R1+0xcb4] ;  /* 0x000cb40001307983 */ /* 0x002ee80000300800 */
[----:B------:R1:W-:Y:S04]  /*218d0*/  STS.U16 [R86+UR9+0x10700], R58 ;  /* 0x0107003a56007988 */ /* 0x0003e80008000409 */
[----:B----4-:R-:W4:Y:S04]  /*218e0*/  LDL.LU R49, [R1+0xcb0] ;  /* 0x000cb00001317983 */ /* 0x010f280000300800 */
[----:B------:R0:W-:Y:S04]  /*218f0*/  STS.U16 [R86+UR9+0x14700], R59 ;  /* 0x0147003b56007988 */ /* 0x0001e80008000409 */
[----:B-1----:R-:W4:Y:S04]  /*21900*/  LDL.LU R58, [R1+0xcac] ;  /* 0x000cac00013a7983 */ /* 0x002f280000300800 */
[----:B------:R1:W-:Y:S04]  /*21910*/  STS.U16 [R86+UR9+0x10b00], R60 ;  /* 0x010b003c56007988 */ /* 0x0003e80008000409 */
[----:B0-----:R-:W4:Y:S04]  /*21920*/  LDL.LU R59, [R1+0xca8] ;  /* 0x000ca800013b7983 */ /* 0x001f280000300800 */
        /* <DEDUP_REMOVED lines=10> */
[----:B0-----:R-:W4:Y:S04]  /*219d0*/  LDL.LU R73, [R1+0xc90] ;  /* 0x000c900001497983 */ /* 0x001f280000300800 */
[----:B--2---:R0:W-:Y:S04]  /*219e0*/  STS.U16 [R86+UR9+0x11700], R0 ;  /* 0x0117000056007988 */ /* 0x0041e80008000409 */
[----:B---3--:R1:W-:Y:S04]  /*219f0*/  STS.U16 [R86+UR9+0x15700], R88 ;  /* 0x0157005856007988 */ /* 0x0083e80008000409 */
[----:B------:R-:W-:Y:S04]  /*21a00*/  STS.U16 [R86+UR9+0x11b00], R39 ;  /* 0x011b002756007988 */ /* 0x000fe80008000409 */
[----:B0-----:R-:W2:Y:S04]  /*21a10*/  LDL.LU R0, [R1+0xc8c] ;  /* 0x000c8c0001007983 */ /* 0x001ea80000300800 */
[----:B-1----:R-:W5:Y:S04]  /*21a20*/  LDL.LU R88, [R1+0xc88] ;  /* 0x000c880001587983 */ /* 0x002f680000300800 */
[----:B------:R0:W-:Y:S04]  /*21a30*/  STS.U16 [R86+UR9+0x15b00], R89 ;  /* 0x015b005956007988 */ /* 0x0001e80008000409 */
[----:B------:R1:W-:Y:S04]  /*21a40*/  STS.U16 [R86+UR9+0x11f00], R38 ;  /* 0x011f002656007988 */ /* 0x0003e80008000409 */
[----:B0-----:R-:W5:Y:S04]  /*21a50*/  LDL.LU R89, [R1+0xc84] ;  /* 0x000c840001597983 */ /* 0x001f680000300800 */
[----:B-1----:R-:W3:Y:S01]  /*21a60*/  LDL.LU R38, [R1+0xc80] ;  /* 0x000c800001267983 */ /* 0x002ee20000300800 */
[----:B------:R-:W-:-:S03]  /*21a70*/  LOP3.LUT R39, R2, 0x70, RZ, 0x3c, !PT ;  /* 0x0000007002277812 */ /* 0x000fc600078e3cff */
[----:B------:R0:W-:Y:S04]  /*21a80*/  STS.U16 [R86+UR9+0x15f00], R87 ;  /* 0x015f005756007988 */ /* 0x0001e80008000409 */
[----:B------:R1:W-:Y:S04]  /*21a90*/  STS.U16 [R39+UR9+0x10380], R76 ;  /* 0x0103804c27007988 */ /* 0x0003e80008000409 */
[----:B------:R1:W-:Y:S04]  /*21aa0*/  STS.U16 [R39+UR9+0x14380], R77 ;  /* 0x0143804d27007988 */ /* 0x0003e80008000409 */
[----:B0-----:R-:W5:Y:S04]  /*21ab0*/  LDL.LU R86, [R1+0xc7c] ;  /* 0x000c7c0001567983 */ /* 0x001f680000300800 */
[----:B------:R-:W5:Y:S04]  /*21ac0*/  LDL.LU R87, [R1+0xc78] ;  /* 0x000c780001577983 */ /* 0x000f680000300800 */
[----:B-1----:R-:W5:Y:S04]  /*21ad0*/  LDL.LU R76, [R1+0xc74] ;  /* 0x000c7400014c7983 */ /* 0x002f680000300800 */
[----:B------:R-:W5:Y:S04]  /*21ae0*/  LDL.LU R77, [R1+0xc70] ;  /* 0x000c7000014d7983 */ /* 0x000f680000300800 */
[----:B------:R0:W-:Y:S04]  /*21af0*/  STS.U16 [R39+UR9+0x10780], R74 ;  /* 0x0107804a27007988 */ /* 0x0001e80008000409 */
[----:B------:R1:W-:Y:S04]  /*21b00*/  STS.U16 [R39+UR9+0x14780], R75 ;  /* 0x0147804b27007988 */ /* 0x0003e80008000409 */
[----:B------:R1:W-:Y:S04]  /*21b10*/  STS.U16 [R39+UR9+0x10b80], R64 ;  /* 0x010b804027007988 */ /* 0x0003e80008000409 */
[----:B0-----:R-:W5:Y:S04]  /*21b20*/  LDL.LU R74, [R1+0xc6c] ;  /* 0x000c6c00014a7983 */ /* 0x001f680000300800 */
        /* <DEDUP_REMOVED lines=20> */
[----:B---3--:R0:W-:Y:S04]  /*21c70*/  STS.U16 [R39+UR9+0x11f80], R38 ;  /* 0x011f802627007988 */ /* 0x0081e80008000409 */
[----:B--2---:R1:W-:Y:S04]  /*21c80*/  STS.U16 [R39+UR9+0x15f80], R0 ;  /* 0x015f800027007988 */ /* 0x0043e80008000409 */
[----:B0-----:R-:W5:Y:S04]  /*21c90*/  LDL.LU R38, [R1+0xc3c] ;  /* 0x000c3c0001267983 */ /* 0x001f680000300800 */
[----:B-1----:R-:W5:Y:S04]  /*21ca0*/  LDL.LU R39, [R1+0xc38] ;  /* 0x000c380001277983 */ /* 0x002f680000300800 */
[----:B------:R-:W4:Y:S04]  /*21cb0*/  LDL.LU R0, [R1+0xc34] ;  /* 0x000c340001007983 */ /* 0x000f280000300800 */
[----:B----4-:R0:W-:Y:S04]  /*21cc0*/  STS.U16 [R0+UR9+0x18000], R73 ;  /* 0x0180004900007988 */ /* 0x0101e80008000409 */
[----:B------:R1:W-:Y:S04]  /*21cd0*/  STS.U16 [R0+UR9+0x18400], R72 ;  /* 0x0184004800007988 */ /* 0x0003e80008000409 */
[----:B------:R2:W-:Y:S04]  /*21ce0*/  STS.U16 [R0+UR9+0x18800], R71 ;  /* 0x0188004700007988 */ /* 0x0005e80008000409 */
[----:B0-----:R-:W3:Y:S04]  /*21cf0*/  LDL.LU R73, [R1+0xc30] ;  /* 0x000c300001497983 */ /* 0x001ee80000300800 */
[----:B-1----:R-:W5:Y:S04]  /*21d00*/  LDL.LU R72, [R1+0xc2c] ;  /* 0x000c2c0001487983 */ /* 0x002f680000300800 */
[----:B--2---:R-:W2:Y:S04]  /*21d10*/  LDL.LU R71, [R1+0xc28] ;  /* 0x000c280001477983 */ /* 0x004ea80000300800 */
[----:B------:R0:W-:Y:S04]  /*21d20*/  STS.U16 [R0+UR9+0x18c00], R70 ;  /* 0x018c004600007988 */ /* 0x0001e80008000409 */
[----:B------:R1:W-:Y:S04]  /*21d30*/  STS.U16 [R0+UR9+0x19000], R61 ;  /* 0x0190003d00007988 */ /* 0x0003e80008000409 */
[----:B------:R4:W-:Y:S04]  /*21d40*/  STS.U16 [R0+UR9+0x19400], R60 ;  /* 0x0194003c00007988 */ /* 0x0009e80008000409 */
[----:B0-----:R-:W2:Y:S04]  /*21d50*/  LDL.LU R70, [R1+0xc24] ;  /* 0x000c240001467983 */ /* 0x001ea80000300800 */
[----:B-1----:R-:W2:Y:S04]  /*21d60*/  LDL.LU R61, [R1+0xc20] ;  /* 0x000c2000013d7983 */ /* 0x002ea80000300800 */
[----:B----4-:R-:W4:Y:S04]  /*21d70*/  LDL.LU R60, [R1+0xc1c] ;  /* 0x000c1c00013c7983 */ /* 0x010f280000300800 */
        /* <DEDUP_REMOVED lines=33> */
[----:B0-----:R-:W2:Y:S01]  /*21f90*/  LDL.LU R18, [R1+0xbdc] ;  /* 0x000bdc0001127983 */ /* 0x001ea20000300800 */
[----:B-1----:R-:W-:-:S03]  /*21fa0*/  LOP3.LUT R83, R0, 0x20, RZ, 0x3c, !PT ;  /* 0x0000002000537812 */ /* 0x002fc600078e3cff */
[----:B------:R0:W-:Y:S04]  /*21fb0*/  STS.U16 [R0+UR9+0x1dc00], R16 ;  /* 0x01dc001000007988 */ /* 0x0001e80008000409 */
[----:B------:R-:W2:Y:S04]  /*21fc0*/  LDL.LU R17, [R1+0xbd8] ;  /* 0x000bd80001117983 */ /* 0x000ea80000300800 */
[----:B------:R1:W-:Y:S04]  /*21fd0*/  STS.U16 [R0+UR9+0x1e000], R81 ;  /* 0x01e0005100007988 */ /* 0x0003e80008000409 */
[----:B0-----:R-:W4:Y:S04]  /*21fe0*/  LDL.LU R16, [R1+0xbd4] ;  /* 0x000bd40001107983 */ /* 0x001f280000300800 */
[----:B------:R0:W-:Y:S04]  /*21ff0*/  STS.U16 [R0+UR9+0x1e400], R79 ;  /* 0x01e4004f00007988 */ /* 0x0001e80008000409 */
[----:B-1----:R-:W4:Y:S04]  /*22000*/  LDL.LU R81, [R1+0xbd0] ;  /* 0x000bd00001517983 */ /* 0x002f280000300800 */
[----:B------:R1:W-:Y:S04]  /*22010*/  STS.U16 [R0+UR9+0x1e800], R78 ;  /* 0x01e8004e00007988 */ /* 0x0003e80008000409 */
[----:B0-----:R-:W4:Y:S04]  /*22020*/  LDL.LU R79, [R1+0xbcc] ;  /* 0x000bcc00014f7983 */ /* 0x001f280000300800 */
[----:B------:R0:W-:Y:S04]  /*22030*/  STS.U16 [R0+UR9+0x1ec00], R69 ;  /* 0x01ec004500007988 */ /* 0x0001e80008000409 */
[----:B------:R0:W-:Y:S04]  /*22040*/  STS.U16 [R0+UR9+0x1f400], R68 ;  /* 0x01f4004400007988 */ /* 0x0001e80008000409 */
[----:B------:R0:W-:Y:S04]  /*22050*/  STS.U16 [R0+UR9+0x1f800], R67 ;  /* 0x01f8004300007988 */ /* 0x0001e80008000409 */
[----:B------:R0:W-:Y:S04]  /*22060*/  STS.U16 [R0+UR9+0x1fc00], R66 ;  /* 0x01fc004200007988 */ /* 0x0001e80008000409 */
[----:B-1----:R-:W4:Y:S04]  /*22070*/  LDL.LU R78, [R1+0xbc8] ;  /* 0x000bc800014e7983 */ /* 0x002f280000300800 */
[----:B------:R1:W-:Y:S04]  /*22080*/  STS.U16 [R83+UR9+0x18100], R57 ;  /* 0x0181003953007988 */ /* 0x0003e80008000409 */
[----:B0-----:R-:W4:Y:S04]  /*22090*/  LDL.LU R69, [R1+0xbc4] ;  /* 0x000bc40001457983 */ /* 0x001f280000300800 */
[----:B------:R0:W-:Y:S04]  /*220a0*/  STS.U16 [R83+UR9+0x18500], R56 ;  /* 0x0185003853007988 */ /* 0x0001e80008000409 */
[----:B------:R-:W4:Y:S04]  /*220b0*/  LDL.LU R68, [R1+0xbc0] ;  /* 0x000bc00001447983 */ /* 0x000f280000300800 */
[----:B------:R0:W-:Y:S04]  /*220c0*/  STS.U16 [R83+UR9+0x18900], R55 ;  /* 0x0189003753007988 */ /* 0x0001e80008000409 */
[----:B------:R-:W4:Y:S04]  /*220d0*/  LDL.LU R67, [R1+0xbbc] ;  /* 0x000bbc0001437983 */ /* 0x000f280000300800 */
[----:B------:R0:W-:Y:S04]  /*220e0*/  STS.U16 [R83+UR9+0x18d00], R54 ;  /* 0x018d003653007988 */ /* 0x0001e80008000409 */
[----:B------:R-:W4:Y:S04]  /*220f0*/  LDL.LU R66, [R1+0xbb8] ;  /* 0x000bb80001427983 */ /* 0x000f280000300800 */
        /* <DEDUP_REMOVED lines=38> */
[----:B------:R-:W-:Y:S04]  /*22360*/  STS.U16 [R83+UR9+0x1dd00], R92 ;  /* 0x01dd005c53007988 */ /* 0x000fe80008000409 */
[----:B------:R-:W4:Y:S04]  /*22370*/  LDL.LU R6, [R1+0xb68] ;  /* 0x000b680001067983 */ /* 0x000f280000300800 */
[----:B------:R-:W-:Y:S04]  /*22380*/  STS.U16 [R83+UR9+0x1e100], R91 ;  /* 0x01e1005b53007988 */ /* 0x000fe80008000409 */
[----:B-1----:R-:W4:Y:S04]  /*22390*/  LDL.LU R5, [R1+0xb64] ;  /* 0x000b640001057983 */ /* 0x002f280000300800 */
[----:B------:R-:W-:Y:S04]  /*223a0*/  STS.U16 [R83+UR9+0x1e500], R90 ;  /* 0x01e5005a53007988 */ /* 0x000fe80008000409 */
[----:B0-----:R-:W4:Y:S04]  /*223b0*/  LDL.LU R4, [R1+0xb60] ;  /* 0x000b600001047983 */ /* 0x001f280000300800 */
[----:B------:R0:W-:Y:S04]  /*223c0*/  STS.U16 [R83+UR9+0x1e900], R80 ;  /* 0x01e9005053007988 */ /* 0x0001e80008000409 */
[----:B------:R-:W4:Y:S04]  /*223d0*/  LDL.LU R3, [R1+0xb5c] ;  /* 0x000b5c0001037983 */ /* 0x000f280000300800 */
[----:B------:R1:W-:Y:S01]  /*223e0*/  STS.U16 [R83+UR9+0x1ed00], R21 ;  /* 0x01ed001553007988 */ /* 0x0003e20008000409 */
[----:B0-----:R-:W-:-:S03]  /*223f0*/  LOP3.LUT R80, R0, 0x40, RZ, 0x3c, !PT ;  /* 0x0000004000507812 */ /* 0x001fc600078e3cff */
[----:B------:R-:W4:Y:S04]  /*22400*/  LDL.LU R92, [R1+0xb58] ;  /* 0x000b5800015c7983 */ /* 0x000f280000300800 */
[----:B------:R0:W-:Y:S04]  /*22410*/  STS.U16 [R83+UR9+0x1f100], R20 ;  /* 0x01f1001453007988 */ /* 0x0001e80008000409 */
[----:B-1----:R-:W4:Y:S04]  /*22420*/  LDL R21, [R1+0x578] ;  /* 0x0005780001157983 */ /* 0x002f280000100800 */
[----:B------:R-:W-:Y:S04]  /*22430*/  STS.U16 [R83+UR9+0x1f500], R85 ;  /* 0x01f5005553007988 */ /* 0x000fe80008000409 */
[----:B0-----:R-:W4:Y:S04]  /*22440*/  LDL R20, [R1+0x57c] ;  /* 0x00057c0001147983 */ /* 0x001f280000100800 */
[----:B------:R-:W-:Y:S04]  /*22450*/  STS.U16 [R83+UR9+0x1f900], R84 ;  /* 0x01f9005453007988 */ /* 0x000fe80008000409 */
[----:B------:R0:W-:Y:S04]  /*22460*/  STS.U16 [R83+UR9+0x1fd00], R82 ;  /* 0x01fd005253007988 */ /* 0x0001e80008000409 */
[----:B------:R1:W-:Y:S04]  /*22470*/  STS.U16 [R80+UR9+0x18200], R29 ;  /* 0x0182001d50007988 */ /* 0x0003e80008000409 */
[----:B------:R1:W-:Y:S01]  /*22480*/  STS.U16 [R80+UR9+0x18600], R28 ;  /* 0x0186001c50007988 */ /* 0x0003e20008000409 */
[----:B---3--:R-:W-:-:S02]  /*22490*/  PRMT R73, RZ, 0x7610, R73 ;  /* 0x00007610ff497816 */ /* 0x008fc40000000049 */
[----:B--2---:R-:W-:Y:S01]  /*224a0*/  PRMT R70, RZ, 0x7610, R70 ;  /* 0x00007610ff467816 */ /* 0x004fe20000000046 */
[----:B0-----:R-:W2:Y:S04]  /*224b0*/  LDL R83, [R1+0x5a0] ;  /* 0x0005a00001537983 */ /* 0x001ea80000100800 */
[----:B-1----:R-:W3:Y:S04]  /*224c0*/  LDL R29, [R1+0x580] ;  /* 0x00058000011d7983 */ /* 0x002ee80000100800 */
[----:B------:R-:W3:Y:S04]  /*224d0*/  LDL R28, [R1+0x584] ;  /* 0x00058400011c7983 */ /* 0x000ee80000100800 */
[----:B------:R0:W-:Y:S04]  /*224e0*/  STS.U16 [R80+UR9+0x18a00], R31 ;  /* 0x018a001f50007988 */ /* 0x0001e80008000409 */
[----:B------:R-:W-:Y:S04]  /*224f0*/  STS.U16 [R80+UR9+0x18e00], R30 ;  /* 0x018e001e50007988 */ /* 0x000fe80008000409 */
[----:B------:R1:W-:Y:S01]  /*22500*/  STS.U16 [R80+UR9+0x19200], R23 ;  /* 0x0192001750007988 */ /* 0x0003e20008000409 */
[----:B----4-:R-:W-:-:S03]  /*22510*/  PRMT R79, RZ, 0x7610, R79 ;  /* 0x00007610ff4f7816 */ /* 0x010fc6000000004f */
[----:B------:R4:W-:Y:S04]  /*22520*/  STS.U16 [R80+UR9+0x19600], R22 ;  /* 0x0196001650007988 */ /* 0x0009e80008000409 */
[----:B0-----:R-:W2:Y:S04]  /*22530*/  LDL R31, [R1+0x5c0] ;  /* 0x0005c000011f7983 */ /* 0x001ea80000100800 */
[----:B-1----:R-:W2:Y:S04]  /*22540*/  LDL R23, [R1+0x590] ;  /* 0x0005900001177983 */ /* 0x002ea80000100800 */
[----:B----4-:R-:W2:Y:S01]  /*22550*/  LDL R22, [R1+0x594] ;  /* 0x0005940001167983 */ /* 0x010ea20000100800 */
[----:B------:R-:W-:-:S03]  /*22560*/  PRMT R78, RZ, 0x7610, R78 ;  /* 0x00007610ff4e7816 */ /* 0x000fc6000000004e */
[----:B------:R-:W4:Y:S01]  /*22570*/  LDL R30, [R1+0x5c4] ;  /* 0x0005c400011e7983 */ /* 0x000f220000100800 */
[----:B------:R-:W-:Y:S02]  /*22580*/  PRMT R71, RZ, 0x7610, R71 ;  /* 0x00007610ff477816 */ /* 0x000fe40000000047 */
[----:B------:R-:W-:Y:S01]  /*22590*/  PRMT R60, RZ, 0x7610, R60 ;  /* 0x00007610ff3c7816 */ /* 0x000fe2000000003c */
[----:B------:R-:W4:Y:S01]  /*225a0*/  LDL R82, [R1+0x5a4] ;  /* 0x0005a40001527983 */ /* 0x000f220000100800 */
[----:B------:R-:W-:Y:S02]  /*225b0*/  PRMT R61, RZ, 0x7610, R61 ;  /* 0x00007610ff3d7816 */ /* 0x000fe4000000003d */
[----:B------:R-:W-:Y:S01]  /*225c0*/  PRMT R59, RZ, 0x7610, R59 ;  /* 0x00007610ff3b7816 */ /* 0x000fe2000000003b */
[----:B------:R-:W4:Y:S01]  /*225d0*/  LDL R91, [R1+0x720] ;  /* 0x00072000015b7983 */ /* 0x000f220000100800 */
[----:B------:R-:W-:Y:S02]  /*225e0*/  PRMT R48, RZ, 0x7610, R48 ;  /* 0x00007610ff307816 */ /* 0x000fe40000000030 */
[----:B------:R-:W-:Y:S01]  /*225f0*/  PRMT R46, RZ, 0x7610, R46 ;  /* 0x00007610ff2e7816 */ /* 0x000fe2000000002e */
[----:B------:R-:W4:Y:S01]  /*22600*/  LDL R90, [R1+0x724] ;  /* 0x00072400015a7983 */ /* 0x000f220000100800 */
[----:B------:R-:W-:-:S03]  /*22610*/  PRMT R68, RZ, 0x7610, R68 ;  /* 0x00007610ff447816 */ /* 0x000fc60000000044 */
[----:B------:R-:W4:Y:S01]  /*22620*/  LDL R85, [R1+0x730] ;  /* 0x0007300001557983 */ /* 0x000f220000100800 */
[----:B------:R-:W-:Y:S02]  /*22630*/  PRMT R69, RZ, 0x7610, R69 ;  /* 0x00007610ff457816 */ /* 0x000fe40000000045 */
[----:B------:R-:W-:Y:S01]  /*22640*/  PRMT R49, RZ, 0x7610, R49 ;  /* 0x00007610ff317816 */ /* 0x000fe20000000031 */
[----:B------:R-:W4:Y:S04]  /*22650*/  LDL R84, [R1+0x734] ;  /* 0x0007340001547983 */ /* 0x000f280000100800 */
[----:B------:R-:W4:Y:S04]  /*22660*/  @!P6 LDG.E.U16 R78, desc[UR24][R20.64] ;  /* 0x00000018144ee981 */ /* 0x000f28000c1e1500 */
[----:B------:R-:W4:Y:S04]  /*22670*/  LDL R21, [R1+0x5b0] ;  /* 0x0005b00001157983 */ /* 0x000f280000100800 */
[----:B------:R-:W4:Y:S04]  /*22680*/  LDL R20, [R1+0x5b4] ;  /* 0x0005b40001147983 */ /* 0x000f280000100800 */
[----:B---3--:R-:W3:Y:S04]  /*22690*/  @!P6 LDG.E.U16 R79, desc[UR24][R28.64] ;  /* 0x000000181c4fe981 */ /* 0x008ee8000c1e1500 */
[----:B------:R-:W3:Y:S04]  /*226a0*/  LDL R29, [R1+0x5d0] ;  /* 0x0005d000011d7983 */ /* 0x000ee80000100800 */
[----:B------:R-:W3:Y:S01]  /*226b0*/  LDL R28, [R1+0x5d4] ;  /* 0x0005d400011c7983 */ /* 0x000ee20000100800 */
[----:B------:R-:W-:-:S02]  /*226c0*/  PRMT R66, RZ, 0x7610, R66 ;  /* 0x00007610ff427816 */ /* 0x000fc40000000042 */
[----:B------:R-:W-:Y:S01]  /*226d0*/  PRMT R67, RZ, 0x7610, R67 ;  /* 0x00007610ff437816 */ /* 0x000fe20000000043 */
[----:B--2---:R-:W2:Y:S05]  /*226e0*/  @!P6 LDG.E.U16 R68, desc[UR24][R22.64] ;  /* 0x000000181644e981 */ /* 0x004eaa000c1e1500 */
[----:B----4-:R3:W4:Y:S01]  /*226f0*/  @!P6 LDG.E.U16 R67, desc[UR24][R30.64] ;  /* 0x000000181e43e981 */ /* 0x010722000c1e1500 */
[----:B------:R-:W-:Y:S02]  /*22700*/  PRMT R56, RZ, 0x7610, R56 ;  /* 0x00007610ff387816 */ /* 0x000fe40000000038 */
[----:B------:R-:W-:Y:S01]  /*22710*/  PRMT R57, RZ, 0x7610, R57 ;  /* 0x00007610ff397816 */ /* 0x000fe20000000039 */
[----:B------:R-:W2:Y:S04]  /*22720*/  @!P6 LDG.E.U16 R69, desc[UR24][R82.64] ;  /* 0x000000185245e981 */ /* 0x000ea8000c1e1500 */
[----:B------:R-:W2:Y:S04]  /*22730*/  LDL R23, [R1+0x5d8] ;  /* 0x0005d80001177983 */ /* 0x000ea80000100800 */
[----:B------:R-:W2:Y:S01]  /*22740*/  LDL R22, [R1+0x5dc] ;  /* 0x0005dc0001167983 */ /* 0x000ea20000100800 */
[----:B------:R-:W-:-:S02]  /*22750*/  PRMT R55, RZ, 0x7610, R55 ;  /* 0x00007610ff377816 */ /* 0x000fc40000000037 */
[----:B------:R-:W-:Y:S01]  /*22760*/  PRMT R44, RZ, 0x7610, R44 ;  /* 0x00007610ff2c7816 */ /* 0x000fe2000000002c */
[----:B------:R-:W4:Y:S01]  /*22770*/  LDL R83, [R1+0x5f0] ;  /* 0x0005f00001537983 */ /* 0x000f220000100800 */
[----:B------:R-:W-:Y:S02]  /*22780*/  PRMT R45, RZ, 0x7610, R45 ;  /* 0x00007610ff2d7816 */ /* 0x000fe4000000002d */
[----:B------:R-:W-:Y:S01]  /*22790*/  PRMT R42, RZ, 0x7610, R42 ;  /* 0x00007610ff2a7816 */ /* 0x000fe2000000002a */
[----:B------:R-:W4:Y:S04]  /*227a0*/  LDL R82, [R1+0x5f4] ;  /* 0x0005f40001527983 */ /* 0x000f280000100800 */
[----:B------:R-:W4:Y:S04]  /*227b0*/  @!P6 LDG.E.U16 R66, desc[UR24][R20.64] ;  /* 0x000000181442e981 */ /* 0x000f28000c1e1500 */
[----:B------:R-:W4:Y:S04]  /*227c0*/  LDL R21, [R1+0x5e0] ;  /* 0x0005e00001157983 */ /* 0x000f280000100800 */
[----:B------:R-:W4:Y:S01]  /*227d0*/  LDL R20, [R1+0x5e4] ;  /* 0x0005e40001147983 */ /* 0x000f220000100800 */
[----:B---3--:R-:W-:-:S03]  /*227e0*/  @!P6 IMAD.MOV.U32 R31, RZ, RZ, R29 ;  /* 0x000000ffff1fe224 */ /* 0x008fc600078e001d */
[----:B------:R-:W3:Y:S01]  /*227f0*/  LDL R29, [R1+0x5e8] ;  /* 0x0005e800011d7983 */ /* 0x000ee20000100800 */
[----:B------:R-:W-:-:S03]  /*22800*/  @!P6 IMAD.MOV.U32 R30, RZ, RZ, R28 ;  /* 0x000000ffff1ee224 */ /* 0x000fc600078e001c */
[----:B------:R-:W3:Y:S04]  /*22810*/  LDL R28, [R1+0x5ec] ;  /* 0x0005ec00011c7983 */ /* 0x000ee80000100800 */
[----:B------:R-:W3:Y:S04]  /*22820*/  @!P6 LDG.E.U16 R56, desc[UR24][R30.64] ;  /* 0x000000181e38e981 */ /* 0x000ee8000c1e1500 */
[----:B------:R-:W3:Y:S04]  /*22830*/  LDL R31, [R1+0x600] ;  /* 0x00060000011f7983 */ /* 0x000ee80000100800 */
[----:B------:R-:W3:Y:S04]  /*22840*/  LDL R30, [R1+0x604] ;  /* 0x00060400011e7983 */ /* 0x000ee80000100800 */
[----:B--2---:R-:W2:Y:S04]  /*22850*/  @!P6 LDG.E.U16 R73, desc[UR24][R22.64] ;  /* 0x000000181649e981 */ /* 0x004ea8000c1e1500 */
[----:B------:R-:W2:Y:S04]  /*22860*/  LDL R23, [R1+0x5f8] ;  /* 0x0005f80001177983 */ /* 0x000ea80000100800 */
[----:B------:R-:W2:Y:S04]  /*22870*/  LDL R22, [R1+0x5fc] ;  /* 0x0005fc0001167983 */ /* 0x000ea80000100800 */
[----:B----4-:R-:W4:Y:S04]  /*22880*/  @!P6 LDG.E.U16 R57, desc[UR24][R20.64] ;  /* 0x000000181439e981 */ /* 0x010f28000c1e1500 */
[----:B------:R-:W4:Y:S04]  /*22890*/  LDL R21, [R1+0x608] ;  /* 0x0006080001157983 */ /* 0x000f280000100800 */
[----:B------:R-:W4:Y:S04]  /*228a0*/  LDL R20, [R1+0x60c] ;  /* 0x00060c0001147983 */ /* 0x000f280000100800 */
[----:B---3--:R-:W3:Y:S04]  /*228b0*/  @!P6 LDG.E.U16 R70, desc[UR24][R28.64] ;  /* 0x000000181c46e981 */ /* 0x008ee8000c1e1500 */
[----:B------:R-:W3:Y:S04]  /*228c0*/  LDL R29, [R1+0x610] ;  /* 0x00061000011d7983 */ /* 0x000ee80000100800 */
[----:B------:R-:W3:Y:S04]  /*228d0*/  LDL R28, [R1+0x614] ;  /* 0x00061400011c7983 */ /* 0x000ee80000100800 */
[----:B------:R4:W3:Y:S04]  /*228e0*/  @!P6 LDG.E.U16 R55, desc[UR24][R30.64] ;  /* 0x000000181e37e981 */ /* 0x0008e8000c1e1500 */
[----:B--2---:R-:W2:Y:S04]  /*228f0*/  @!P6 LDG.E.U16 R71, desc[UR24][R22.64] ;  /* 0x000000181647e981 */ /* 0x004ea8000c1e1500 */
[----:B------:R-:W2:Y:S04]  /*22900*/  LDL R23, [R1+0x618] ;  /* 0x0006180001177983 */ /* 0x000ea80000100800 */
[----:B------:R-:W2:Y:S01]  /*22910*/  LDL R22, [R1+0x61c] ;  /* 0x00061c0001167983 */ /* 0x000ea20000100800 */
[----:B----4-:R-:W-:-:S03]  /*22920*/  @!P6 IMAD.MOV.U32 R31, RZ, RZ, R21 ;  /* 0x000000ffff1fe224 */ /* 0x010fc600078e0015 */
[----:B------:R-:W4:Y:S01]  /*22930*/  LDL R21, [R1+0x620] ;  /* 0x0006200001157983 */ /* 0x000f220000100800 */
[----:B------:R-:W-:-:S03]  /*22940*/  @!P6 IMAD.MOV.U32 R30, RZ, RZ, R20 ;  /* 0x000000ffff1ee224 */ /* 0x000fc600078e0014 */
[----:B------:R-:W4:Y:S04]  /*22950*/  LDL R20, [R1+0x624] ;  /* 0x0006240001147983 */ /* 0x000f280000100800 */
[----:B------:R-:W4:Y:S04]  /*22960*/  @!P6 LDG.E.U16 R60, desc[UR24][R30.64] ;  /* 0x000000181e3ce981 */ /* 0x000f28000c1e1500 */
[----:B------:R-:W4:Y:S04]  /*22970*/  LDL R31, [R1+0x638] ;  /* 0x00063800011f7983 */ /* 0x000f280000100800 */
[----:B---3--:R-:W3:Y:S04]  /*22980*/  @!P6 LDG.E.U16 R44, desc[UR24][R28.64] ;  /* 0x000000181c2ce981 */ /* 0x008ee8000c1e1500 */
[----:B------:R-:W3:Y:S04]  /*22990*/  LDL R30, [R1+0x63c] ;  /* 0x00063c00011e7983 */ /* 0x000ee80000100800 */
[----:B------:R-:W3:Y:S04]  /*229a0*/  LDL R29, [R1+0x630] ;  /* 0x00063000011d7983 */ /* 0x000ee80000100800 */
[----:B------:R-:W3:Y:S04]  /*229b0*/  LDL R28, [R1+0x634] ;  /* 0x00063400011c7983 */ /* 0x000ee80000100800 */
[----:B--2---:R-:W2:Y:S04]  /*229c0*/  @!P6 LDG.E.U16 R61, desc[UR24][R22.64] ;  /* 0x00000018163de981 */ /* 0x004ea8000c1e1500 */
[----:B------:R-:W2:Y:S04]  /*229d0*/  LDL R23, [R1+0x640] ;  /* 0x0006400001177983 */ /* 0x000ea80000100800 */
[----:B------:R-:W2:Y:S04]  /*229e0*/  LDL R22, [R1+0x644] ;  /* 0x0006440001167983 */ /* 0x000ea80000100800 */
[----:B----4-:R-:W4:Y:S04]  /*229f0*/  @!P6 LDG.E.U16 R45, desc[UR24][R20.64] ;  /* 0x00000018142de981 */ /* 0x010f28000c1e1500 */
[----:B------:R-:W4:Y:S04]  /*22a00*/  LDL R21, [R1+0x648] ;  /* 0x0006480001157983 */ /* 0x000f280000100800 */
[----:B------:R-:W4:Y:S01]  /*22a10*/  LDL R20, [R1+0x64c] ;  /* 0x00064c0001147983 */ /* 0x000f220000100800 */
[----:B------:R-:W-:-:S02]  /*22a20*/  PRMT R43, RZ, 0x7610, R43 ;  /* 0x00007610ff2b7816 */ /* 0x000fc4000000002b */
[----:B------:R-:W-:Y:S01]  /*22a30*/  PRMT R32, RZ, 0x7610, R32 ;  /* 0x00007610ff207816 */ /* 0x000fe20000000020 */
[----:B---3--:R2:W3:Y:S04]  /*22a40*/  @!P6 LDG.E.U16 R59, desc[UR24][R30.64] ;  /* 0x000000181e3be981 */ /* 0x0084e8000c1e1500 */
[----:B------:R-:W3:Y:S04]  /*22a50*/  @!P6 LDG.E.U16 R42, desc[UR24][R28.64] ;  /* 0x000000181c2ae981 */ /* 0x000ee8000c1e1500 */
[----:B------:R-:W3:Y:S04]  /*22a60*/  LDL R29, [R1+0x650] ;  /* 0x00065000011d7983 */ /* 0x000ee80000100800 */
[----:B------:R-:W3:Y:S01]  /*22a70*/  LDL R28, [R1+0x654] ;  /* 0x00065400011c7983 */ /* 0x000ee20000100800 */
[----:B--2---:R-:W-:-:S03]  /*22a80*/  @!P6 IMAD.MOV.U32 R31, RZ, RZ, R23 ;  /* 0x000000ffff1fe224 */ /* 0x004fc600078e0017 */
[----:B------:R-:W2:Y:S01]  /*22a90*/  LDL R23, [R1+0x658] ;  /* 0x0006580001177983 */ /* 0x000ea20000100800 */
[----:B------:R-:W-:-:S03]  /*22aa0*/  @!P6 IMAD.MOV.U32 R30, RZ, RZ, R22 ;  /* 0x000000ffff1ee224 */ /* 0x000fc600078e0016 */
[----:B------:R-:W2:Y:S04]  /*22ab0*/  LDL R22, [R1+0x65c] ;  /* 0x00065c0001167983 */ /* 0x000ea80000100800 */
[----:B------:R-:W2:Y:S04]  /*22ac0*/  @!P6 LDG.E.U16 R43, desc[UR24][R30.64] ;  /* 0x000000181e2be981 */ /* 0x000ea8000c1e1500 */
[----:B------:R-:W2:Y:S04]  /*22ad0*/  LDL R31, [R1+0x670] ;  /* 0x00067000011f7983 */ /* 0x000ea80000100800 */
[----:B------:R-:W2:Y:S04]  /*22ae0*/  LDL R30, [R1+0x674] ;  /* 0x00067400011e7983 */ /* 0x000ea80000100800 */
[----:B----4-:R-:W4:Y:S04]  /*22af0*/  @!P6 LDG.E.U16 R48, desc[UR24][R20.64] ;  /* 0x000000181430e981 */ /* 0x010f28000c1e1500 */
[----:B------:R-:W4:Y:S04]  /*22b00*/  LDL R21, [R1+0x668] ;  /* 0x0006680001157983 */ /* 0x000f280000100800 */
[----:B------:R-:W4:Y:S04]  /*22b10*/  LDL R20, [R1+0x66c] ;  /* 0x00066c0001147983 */ /* 0x000f280000100800 */
[----:B---3--:R-:W3:Y:S04]  /*22b20*/  @!P6 LDG.E.U16 R32, desc[UR24][R28.64] ;  /* 0x000000181c20e981 */ /* 0x008ee8000c1e1500 */
[----:B------:R-:W3:Y:S04]  /*22b30*/  LDL R29, [R1+0x678] ;  /* 0x00067800011d7983 */ /* 0x000ee80000100800 */
[----:B------:R-:W3:Y:S01]  /*22b40*/  LDL R28, [R1+0x67c] ;  /* 0x00067c00011c7983 */ /* 0x000ee20000100800 */
[----:B------:R-:W-:-:S03]  /*22b50*/  PRMT R14, RZ, 0x7610, R14 ;  /* 0x00007610ff0e7816 */ /* 0x000fc6000000000e */
[----:B--2---:R-:W2:Y:S04]  /*22b60*/  @!P6 LDG.E.U16 R49, desc[UR24][R22.64] ;  /* 0x000000181631e981 */ /* 0x004ea8000c1e1500 */
[----:B------:R-:W2:Y:S04]  /*22b70*/  LDL R23, [R1+0x680] ;  /* 0x0006800001177983 */ /* 0x000ea80000100800 */
[----:B------:R-:W2:Y:S04]  /*22b80*/  LDL R22, [R1+0x684] ;  /* 0x0006840001167983 */ /* 0x000ea80000100800 */
[----:B------:R3:W2:Y:S04]  /*22b90*/  @!P6 LDG.E.U16 R14, desc[UR24][R30.64] ;  /* 0x000000181e0ee981 */ /* 0x0006a8000c1e1500 */
[----:B----4-:R-:W4:Y:S04]  /*22ba0*/  @!P6 LDG.E.U16 R46, desc[UR24][R20.64] ;  /* 0x00000018142ee981 */ /* 0x010f28000c1e1500 */
[----:B------:R-:W4:Y:S04]  /*22bb0*/  LDL R21, [R1+0x688] ;  /* 0x0006880001157983 */ /* 0x000f280000100800 */
[----:B------:R-:W4:Y:S01]  /*22bc0*/  LDL R20, [R1+0x68c] ;  /* 0x00068c0001147983 */ /* 0x000f220000100800 */
[----:B---3--:R-:W-:-:S03]  /*22bd0*/  @!P6 IMAD.MOV.U32 R31, RZ, RZ, R29 ;  /* 0x000000ffff1fe224 */ /* 0x008fc600078e001d */
[----:B------:R-:W3:Y:S01]  /*22be0*/  LDL R29, [R1+0x690] ;  /* 0x00069000011d7983 */ /* 0x000ee20000100800 */
[----:B------:R-:W-:-:S03]  /*22bf0*/  @!P6 IMAD.MOV.U32 R30, RZ, RZ, R28 ;  /* 0x000000ffff1ee224 */ /* 0x000fc600078e001c */
[----:B------:R-:W3:Y:S01]  /*22c00*/  LDL R28, [R1+0x694] ;  /* 0x00069400011c7983 */ /* 0x000ee20000100800 */
[----:B------:R-:W-:Y:S02]  /*22c10*/  PRMT R47, RZ, 0x7610, R47 ;  /* 0x00007610ff2f7816 */ /* 0x000fe4000000002f */
[----:B------:R-:W-:Y:S02]  /*22c20*/  PRMT R36, RZ, 0x7610, R36 ;  /* 0x00007610ff247816 */ /* 0x000fe40000000024 */
[----:B------:R-:W-:Y:S02]  /*22c30*/  PRMT R54, RZ, 0x7610, R54 ;  /* 0x00007610ff367816 */ /* 0x000fe40000000036 */
[----:B------:R-:W-:Y:S01]  /*22c40*/  PRMT R15, RZ, 0x7610, R15 ;  /* 0x00007610ff0f7816 */ /* 0x000fe2000000000f */
[----:B------:R-:W3:Y:S01]  /*22c50*/  @!P6 LDG.E.U16 R47, desc[UR24][R30.64] ;  /* 0x000000181e2fe981 */ /* 0x000ee2000c1e1500 */
[----:B------:R-:W-:-:S03]  /*22c60*/  PRMT R12, RZ, 0x7610, R12 ;  /* 0x00007610ff0c7816 */ /* 0x000fc6000000000c */
[----:B------:R-:W3:Y:S04]  /*22c70*/  @!P6 LDG.E.U16 R54, desc[UR24][R82.64] ;  /* 0x000000185236e981 */ /* 0x000ee8000c1e1500 */
[----:B------:R-:W3:Y:S04]  /*22c80*/  LDL R31, [R1+0x6a8] ;  /* 0x0006a800011f7983 */ /* 0x000ee80000100800 */
[----:B------:R-:W3:Y:S04]  /*22c90*/  LDL R30, [R1+0x6ac] ;  /* 0x0006ac00011e7983 */ /* 0x000ee80000100800 */
[----:B--2---:R-:W2:Y:S04]  /*22ca0*/  @!P6 LDG.E.U16 R15, desc[UR24][R22.64] ;  /* 0x00000018160fe981 */ /* 0x004ea8000c1e1500 */
[----:B------:R-:W2:Y:S04]  /*22cb0*/  LDL R83, [R1+0x628] ;  /* 0x0006280001537983 */ /* 0x000ea80000100800 */
[----:B------:R-:W2:Y:S04]  /*22cc0*/  LDL R82, [R1+0x62c] ;  /* 0x00062c0001527983 */ /* 0x000ea80000100800 */
        /* <DEDUP_REMOVED lines=8> */
[----:B------:R-:W-:-:S02]  /*22d50*/  PRMT R34, RZ, 0x7610, R34 ;  /* 0x00007610ff227816 */ /* 0x000fc40000000022 */
[----:B------:R-:W-:Y:S02]  /*22d60*/  PRMT R58, RZ, 0x7610, R58 ;  /* 0x00007610ff3a7816 */ /* 0x000fe4000000003a */
[----:B------:R-:W-:Y:S02]  /*22d70*/  PRMT R13, RZ, 0x7610, R13 ;  /* 0x00007610ff0d7816 */ /* 0x000fe4000000000d */
[----:B------:R-:W-:Y:S01]  /*22d80*/  PRMT R35, RZ, 0x7610, R35 ;  /* 0x00007610ff237816 */ /* 0x000fe20000000023 */
[----:B------:R4:W3:Y:S04]  /*22d90*/  @!P6 LDG.E.U16 R34, desc[UR24][R30.64] ;  /* 0x000000181e22e981 */ /* 0x0008e8000c1e1500 */
[----:B--2---:R-:W2:Y:S04]  /*22da0*/  @!P6 LDG.E.U16 R58, desc[UR24][R82.64] ;  /* 0x00000018523ae981 */ /* 0x004ea8000c1e1500 */
[----:B------:R-:W2:Y:S04]  /*22db0*/  @!P6 LDG.E.U16 R13, desc[UR24][R22.64] ;  /* 0x00000018160de981 */ /* 0x000ea8000c1e1500 */
[----:B------:R-:W2:Y:S04]  /*22dc0*/  LDL R83, [R1+0x660] ;  /* 0x0006600001537983 */ /* 0x000ea80000100800 */
[----:B------:R-:W2:Y:S04]  /*22dd0*/  LDL R82, [R1+0x664] ;  /* 0x0006640001527983 */ /* 0x000ea80000100800 */
[----:B------:R-:W2:Y:S04]  /*22de0*/  LDL R23, [R1+0x6c8] ;  /* 0x0006c80001177983 */ /* 0x000ea80000100800 */
[----:B------:R-:W2:Y:S01]  /*22df0*/  LDL R22, [R1+0x6cc] ;  /* 0x0006cc0001167983 */ /* 0x000ea20000100800 */
[----:B----4-:R-:W-:-:S03]  /*22e00*/  @!P6 IMAD.MOV.U32 R31, RZ, RZ, R21 ;  /* 0x000000ffff1fe224 */ /* 0x010fc600078e0015 */
[----:B------:R-:W4:Y:S01]  /*22e10*/  LDL R21, [R1+0x6d8] ;  /* 0x0006d80001157983 */ /* 0x000f220000100800 */
[----:B------:R-:W-:-:S03]  /*22e20*/  @!P6 IMAD.MOV.U32 R30, RZ, RZ, R20 ;  /* 0x000000ffff1ee224 */ /* 0x000fc600078e0014 */
[----:B------:R-:W4:Y:S04]  /*22e30*/  LDL R20, [R1+0x6dc] ;  /* 0x0006dc0001147983 */ /* 0x000f280000100800 */
[----:B---3--:R-:W3:Y:S04]  /*22e40*/  @!P6 LDG.E.U16 R35, desc[UR24][R28.64] ;  /* 0x000000181c23e981 */ /* 0x008ee8000c1e1500 */
[----:B------:R-:W3:Y:S04]  /*22e50*/  LDL R29, [R1+0x6f8] ;  /* 0x0006f800011d7983 */ /* 0x000ee80000100800 */
[----:B------:R-:W3:Y:S01]  /*22e60*/  LDL R28, [R1+0x6fc] ;  /* 0x0006fc00011c7983 */ /* 0x000ee20000100800 */
[----:B------:R-:W-:-:S02]  /*22e70*/  PRMT R27, RZ, 0x7610, R27 ;  /* 0x00007610ff1b7816 */ /* 0x000fc4000000001b */
[----:B------:R-:W-:Y:S02]  /*22e80*/  PRMT R10, RZ, 0x7610, R10 ;  /* 0x00007610ff0a7816 */ /* 0x000fe4000000000a */
[----:B------:R-:W-:Y:S02]  /*22e90*/  PRMT R33, RZ, 0x7610, R33 ;  /* 0x00007610ff217816 */ /* 0x000fe40000000021 */
[----:B------:R-:W-:Y:S02]  /*22ea0*/  PRMT R26, RZ, 0x7610, R26 ;  /* 0x00007610ff1a7816 */ /* 0x000fe4000000001a */
[----:B------:R-:W-:Y:S01]  /*22eb0*/  PRMT R25, RZ, 0x7610, R25 ;  /* 0x00007610ff197816 */ /* 0x000fe20000000019 */
[----:B------:R-:W3:Y:S04]  /*22ec0*/  @!P6 LDG.E.U16 R10, desc[UR24][R30.64] ;  /* 0x000000181e0ae981 */ /* 0x000ee8000c1e1500 */
[----:B------:R-:W3:Y:S04]  /*22ed0*/  LDL R31, [R1+0x708] ;  /* 0x00070800011f7983 */ /* 0x000ee80000100800 */
[----:B--2---:R-:W2:Y:S04]  /*22ee0*/  @!P6 LDG.E.U16 R33, desc[UR24][R82.64] ;  /* 0x000000185221e981 */ /* 0x004ea8000c1e1500 */
[----:B------:R-:W2:Y:S04]  /*22ef0*/  LDL R30, [R1+0x70c] ;  /* 0x00070c00011e7983 */ /* 0x000ea80000100800 */
[----:B------:R-:W2:Y:S04]  /*22f00*/  @!P6 LDG.E.U16 R26, desc[UR24][R22.64] ;  /* 0x00000018161ae981 */ /* 0x000ea8000c1e1500 */
        /* <DEDUP_REMOVED lines=14> */
[----:B--2---:R0:W2:Y:S04]  /*22ff0*/  @!P6 LDG.E.U16 R18, desc[UR24][R30.64] ;  /* 0x000000181e12e981 */ /* 0x0040a8000c1e1500 */
[----:B------:R-:W2:Y:S01]  /*23000*/  @!P6 LDG.E.U16 R37, desc[UR24][R82.64] ;  /* 0x000000185225e981 */ /* 0x000ea2000c1e1500 */
[----:B0-----:R-:W-:-:S03]  /*23010*/  @!P6 IMAD.MOV.U32 R31, RZ, RZ, R23 ;  /* 0x000000ffff1fe224 */ /* 0x001fc600078e0017 */
[----:B------:R-:W2:Y:S01]  /*23020*/  LDL R23, [R1+0x740] ;  /* 0x0007400001177983 */ /* 0x000ea20000100800 */
[----:B------:R-:W-:-:S03]  /*23030*/  @!P6 IMAD.MOV.U32 R30, RZ, RZ, R22 ;  /* 0x000000ffff1ee224 */ /* 0x000fc600078e0016 */
        /* <DEDUP_REMOVED lines=13> */
[----:B------:R-:W3:Y:S01]  /*23110*/  @!P6 LDG.E.U16 R19, desc[UR24][R30.64] ;  /* 0x000000181e13e981 */ /* 0x000ee2000c1e1500 */
[----:B------:R-:W-:-:S03]  /*23120*/  PRMT R9, RZ, 0x7610, R9 ;  /* 0x00007610ff097816 */ /* 0x000fc60000000009 */
[----:B------:R-:W3:Y:S04]  /*23130*/  LDL R31, [R1+0x6d0] ;  /* 0x0006d000011f7983 */ /* 0x000ee80000100800 */
[----:B------:R-:W3:Y:S04]  /*23140*/  LDL R30, [R1+0x6d4] ;  /* 0x0006d400011e7983 */ /* 0x000ee80000100800 */
[----:B--2---:R-:W2:Y:S04]  /*23150*/  @!P6 LDG.E.U16 R24, desc[UR24][R82.64] ;  /* 0x000000185218e981 */ /* 0x004ea8000c1e1500 */
        /* <DEDUP_REMOVED lines=15> */
[----:B------:R4:W3:Y:S01]  /*23250*/  @!P6 LDG.E.U16 R8, desc[UR24][R30.64] ;  /* 0x000000181e08e981 */ /* 0x0008e2000c1e1500 */
[----:B------:R-:W-:Y:S02]  /*23260*/  PRMT R4, RZ, 0x7610, R4 ;  /* 0x00007610ff047816 */ /* 0x000fe40000000004 */
[----:B------:R-:W-:-:S06]  /*23270*/  PRMT R5, RZ, 0x7610, R5 ;  /* 0x00007610ff057816 */ /* 0x000fcc0000000005 */
        /* <DEDUP_REMOVED lines=11> */
[----:B------:R-:W2:Y:S04]  /*23330*/  @!P6 LDG.E.U16 R7, desc[UR24][R30.64] ;  /* 0x000000181e07e981 */ /* 0x000ea8000c1e1500 */
[----:B------:R1:W5:Y:S04]  /*23340*/  LDL.LU.64 R30, [R1+0xb50] ;  /* 0x000b5000011e7983 */ /* 0x0003680000300a00 */
[----:B---3--:R-:W3:Y:S04]  /*23350*/  @!P6 LDG.E.U16 R4, desc[UR24][R28.64] ;  /* 0x000000181c04e981 */ /* 0x008ee8000c1e1500 */
[----:B------:R1:W5:Y:S04]  /*23360*/  LDL.LU.64 R28, [R1+0xb48] ;  /* 0x000b4800011c7983 */ /* 0x0003680000300a00 */
[----:B------:R-:W0:Y:S01]  /*23370*/  LDL.LU.64 R90, [R1+0xb40] ;  /* 0x000b4000015a7983 */ /* 0x000e220000300a00 */
[----:B------:R-:W-:-:S03]  /*23380*/  PRMT R92, RZ, 0x7610, R92 ;  /* 0x00007610ff5c7816 */ /* 0x000fc6000000005c */
[----:B------:R1:W-:Y:S04]  /*23390*/  STS.U16 [R80+UR9+0x19a00], R93 ;  /* 0x019a005d50007988 */ /* 0x0003e80008000409 */
[----:B------:R-:W3:Y:S01]  /*233a0*/  @!P6 LDG.E.U16 R92, desc[UR24][R84.64] ;  /* 0x00000018545ce981 */ /* 0x000ee2000c1e1500 */
[----:B-1----:R-:W-:-:S03]  /*233b0*/  PRMT R93, RZ, 0x7610, R93 ;  /* 0x00007610ff5d7816 */ /* 0x002fc6000000005d */
[----:B------:R1:W-:Y:S04]  /*233c0*/  STS.U16 [R80+UR9+0x19e00], R73 ;  /* 0x019e004950007988 */ /* 0x0003e80008000409 */
[----:B------:R0:W5:Y:S04]  /*233d0*/  LDL.LU.64 R84, [R1+0xb38] ;  /* 0x000b380001547983 */ /* 0x0001680000300a00 */
[----:B----4-:R-:W4:Y:S01]  /*233e0*/  @!P6 LDG.E.U16 R93, desc[UR24][R20.64] ;  /* 0x00000018145de981 */ /* 0x010f22000c1e1500 */
[----:B0-----:R-:W-:Y:S02]  /*233f0*/  PRMT R91, RZ, 0x7610, R91 ;  /* 0x00007610ff5b7816 */ /* 0x001fe4000000005b */
[----:B------:R-:W-:-:S04]  /*23400*/  PRMT R90, RZ, 0x7610, R90 ;  /* 0x00007610ff5a7816 */ /* 0x000fc8000000005a */
[----:B--2---:R-:W2:Y:S04]  /*23410*/  @!P6 LDG.E.U16 R91, desc[UR24][R22.64] ;  /* 0x00000018165be981 */ /* 0x004ea8000c1e1500 */
[----:B------:R-:W2:Y:S04]  /*23420*/  @!P6 LDG.E.U16 R90, desc[UR24][R82.64] ;  /* 0x00000018525ae981 */ /* 0x000ea8000c1e1500 */
[----:B------:R0:W-:Y:S04]  /*23430*/  STS.U16 [R80+UR9+0x1a200], R70 ;  /* 0x01a2004650007988 */ /* 0x0001e80008000409 */
[----:B------:R0:W5:Y:S04]  /*23440*/  LDL.LU.64 R22, [R1+0xb30] ;  /* 0x000b300001167983 */ /* 0x0001680000300a00 */
[----:B------:R0:W5:Y:S04]  /*23450*/  LDL.LU.64 R82, [R1+0xb28] ;  /* 0x000b280001527983 */ /* 0x0001680000300a00 */
[----:B------:R0:W5:Y:S04]  /*23460*/  LDL.LU.64 R20, [R1+0xb20] ;  /* 0x000b200001147983 */ /* 0x0001680000300a00 */
[----:B------:R0:W-:Y:S04]  /*23470*/  STS.U16 [R80+UR9+0x1a600], R71 ;  /* 0x01a6004750007988 */ /* 0x0001e80008000409 */
[----:B-1----:R1:W5:Y:S04]  /*23480*/  LDL.LU R73, [R1+0xb1c] ;  /* 0x000b1c0001497983 */ /* 0x0023680000300800 */
[----:B------:R1:W-:Y:S04]  /*23490*/  STS.U16 [R80+UR9+0x1aa00], R60 ;  /* 0x01aa003c50007988 */ /* 0x0003e80008000409 */
[----:B0-----:R0:W5:Y:S04]  /*234a0*/  LDL.LU R70, [R1+0xb18] ;  /* 0x000b180001467983 */ /* 0x0011680000300800 */
[----:B------:R0:W-:Y:S04]  /*234b0*/  STS.U16 [R80+UR9+0x1ae00], R61 ;  /* 0x01ae003d50007988 */ /* 0x0001e80008000409 */
[----:B------:R0:W5:Y:S04]  /*234c0*/  LDL.LU R71, [R1+0xb14] ;  /* 0x000b140001477983 */ /* 0x0001680000300800 */
        /* <DEDUP_REMOVED lines=34> */
[----:B------:R0:W5:Y:S01]  /*236f0*/  LDL.LU R19, [R1+0xacc] ;  /* 0x000acc0001137983 */ /* 0x0001620000300800 */
[----:B-1----:R-:W-:-:S03]  /*23700*/  LOP3.LUT R3, R0, 0x60, RZ, 0x3c, !PT ;  /* 0x0000006000037812 */ /* 0x002fc600078e3cff */
[----:B------:R1:W-:Y:S04]  /*23710*/  STS.U16 [R80+UR9+0x1f600], R16 ;  /* 0x01f6001050007988 */ /* 0x0003e80008000409 */
[----:B------:R0:W-:Y:S04]  /*23720*/  STS.U16 [R80+UR9+0x1fa00], R17 ;  /* 0x01fa001150007988 */ /* 0x0001e80008000409 */
[----:B------:R3:W-:Y:S04]  /*23730*/  STS.U16 [R80+UR9+0x1fe00], R81 ;  /* 0x01fe005150007988 */ /* 0x0007e80008000409 */
[----:B-1----:R1:W5:Y:S04]  /*23740*/  LDL.LU R16, [R1+0xac8] ;  /* 0x000ac80001107983 */ /* 0x0023680000300800 */
[----:B0-----:R1:W5:Y:S04]  /*23750*/  LDL.LU R17, [R1+0xac4] ;  /* 0x000ac40001117983 */ /* 0x0013680000300800 */
[----:B---3--:R1:W5:Y:S04]  /*23760*/  LDL.LU R80, [R1+0xac0] ;  /* 0x000ac00001507983 */ /* 0x0083680000300800 */
[----:B------:R1:W5:Y:S04]  /*23770*/  LDL.LU R81, [R1+0xabc] ;  /* 0x000abc0001517983 */ /* 0x0003680000300800 */
[----:B------:R0:W-:Y:S04]  /*23780*/  STS.U16 [R3+UR9+0x18300], R78 ;  /* 0x0183004e03007988 */ /* 0x0001e80008000409 */
[----:B------:R3:W-:Y:S04]  /*23790*/  STS.U16 [R3+UR9+0x18700], R79 ;  /* 0x0187004f03007988 */ /* 0x0007e80008000409 */
[----:B------:R1:W-:Y:S04]  /*237a0*/  STS.U16 [R3+UR9+0x18b00], R68 ;  /* 0x018b004403007988 */ /* 0x0003e80008000409 */
[----:B0-----:R0:W5:Y:S04]  /*237b0*/  LDL.LU R78, [R1+0xab8] ;  /* 0x000ab800014e7983 */ /* 0x0011680000300800 */
[----:B---3--:R0:W5:Y:S04]  /*237c0*/  LDL.LU R79, [R1+0xab4] ;  /* 0x000ab400014f7983 */ /* 0x0081680000300800 */
[----:B-1----:R0:W5:Y:S04]  /*237d0*/  LDL.LU R68, [R1+0xab0] ;  /* 0x000ab00001447983 */ /* 0x0021680000300800 */
[----:B------:R1:W-:Y:S04]  /*237e0*/  STS.U16 [R3+UR9+0x18f00], R69 ;  /* 0x018f004503007988 */ /* 0x0003e80008000409 */
[----:B------:R3:W-:Y:S04]  /*237f0*/  STS.U16 [R3+UR9+0x19300], R66 ;  /* 0x0193004203007988 */ /* 0x0007e80008000409 */
[----:B------:R0:W-:Y:S04]  /*23800*/  STS.U16 [R3+UR9+0x19700], R67 ;  /* 0x0197004303007988 */ /* 0x0001e80008000409 */
[----:B-1----:R1:W5:Y:S04]  /*23810*/  LDL.LU R69, [R1+0xaac] ;  /* 0x000aac0001457983 */ /* 0x0023680000300800 */
[----:B---3--:R1:W5:Y:S04]  /*23820*/  LDL.LU R66, [R1+0xaa8] ;  /* 0x000aa80001427983 */ /* 0x0083680000300800 */
[----:B0-----:R1:W5:Y:S04]  /*23830*/  LDL.LU R67, [R1+0xaa4] ;  /* 0x000aa40001437983 */ /* 0x0013680000300800 */
        /* <DEDUP_REMOVED lines=44> */
[----:B--2---:R2:W-:Y:S04]  /*23b00*/  STS.U16 [R3+UR9+0x1f700], R91 ;  /* 0x01f7005b03007988 */ /* 0x0045e80008000409 */
[----:B-1----:R0:W5:Y:S04]  /*23b10*/  LDL.LU R5, [R1+0xa4c] ;  /* 0x000a4c0001057983 */ /* 0x0021680000300800 */
[----:B---3--:R0:W5:Y:S04]  /*23b20*/  LDL.LU R92, [R1+0xa48] ;  /* 0x000a4800015c7983 */ /* 0x0081680000300800 */
[----:B--2---:R0:W5:Y:S04]  /*23b30*/  LDL.LU R91, [R1+0xa44] ;  /* 0x000a4400015b7983 */ /* 0x0041680000300800 */
[----:B------:R1:W-:Y:S04]  /*23b40*/  STS.U16 [R3+UR9+0x1fb00], R90 ;  /* 0x01fb005a03007988 */ /* 0x0003e80008000409 */
[----:B----4-:R2:W-:Y:S01]  /*23b50*/  STS.U16 [R3+UR9+0x1ff00], R93 ;  /* 0x01ff005d03007988 */ /* 0x0105e20008000409 */
[----:B------:R3:W-:Y:S06]  /*23b60*/  MEMBAR.ALL.CTA ;  /* 0x0000000000007992 */ /* 0x0007ec0000008000 */
[----:B---3--:R-:W3:Y:S04]  /*23b70*/  FENCE.VIEW.ASYNC.S ;  /* 0x00000000000073c6 */ /* 0x008ee80000000000 */
[----:B-1----:R0:W5:Y:S04]  /*23b80*/  LDL.LU R90, [R1+0xa40] ;  /* 0x000a4000015a7983 */ /* 0x0021680000300800 */
[----:B--2---:R0:W5:Y:S01]  /*23b90*/  LDL.LU R3, [R1+0xa3c] ;  /* 0x000a3c0001037983 */ /* 0x0041620000300800 */
[----:B------:R-:W-:-:S04]  /*23ba0*/  ULEA UR11, UR22, UR9, 0x3 ;  /* 0x00000009160b7291 */ /* 0x000fc8000f8e18ff */
[----:B------:R-:W-:Y:S01]  /*23bb0*/  UIADD3 UR11, UPT, UPT, UR11, 0x20000, URZ ;  /* 0x000200000b0b7890 */ /* 0x000fe2000fffe0ff */
[----:B---3--:R-:W-:Y:S06]  /*23bc0*/  BAR.SYNC.DEFER_BLOCKING 0x0 ;  /* 0x0000000000007b1d */ /* 0x008fec0000010000 */
[----:B------:R-:W-:Y:S05]  /*23bd0*/  @P1 BRA `(.L_x_9) ;  /* 0x0000000000881947 */ /* 0x000fea0003800000 */
[----:B------:R-:W-:Y:S02]  /*23be0*/  UIADD3 UR23, UPT, UPT, UR8, 0x100, URZ ;  /* 0x0000010008177890 */ /* 0x000fe4000fffe0ff */
[----:B------:R-:W-:Y:S02]  /*23bf0*/  UIADD3 UR50, UPT, UPT, UR8, 0x100, URZ ;  /* 0x0000010008327890 */ /* 0x000fe4000fffe0ff */
[----:B------:R-:W-:Y:S01]  /*23c00*/  UIADD3 UR51, UPT, UPT, UR8, 0x100, URZ ;  /* 0x0000010008337890 */ /* 0x000fe2000fffe0ff */
[----:B------:R-:W-:Y:S01]  /*23c10*/  UMOV UR20, 0x0 ;  /* 0x0000000000147882 */ /* 0x000fe20000000000 */
[----:B------:R-:W-:Y:S01]  /*23c20*/  UMOV UR21, 0x8408490 ;  /* 0x0840849000157882 */ /* 0x000fe20000000000 */
[----:B------:R-:W-:Y:S01]  /*23c30*/  UMOV UR19, 0x40004040 ;  /* 0x4000404000137882 */ /* 0x000fe20000000000 */
[----:B------:R-:W-:Y:S02]  /*23c40*/  UIADD3 UR56, UPT, UPT, UR8, 0x100, URZ ;  /* 0x0000010008387890 */ /* 0x000fe4000fffe0ff */
[----:B------:R1:W-:Y:S01]  /*23c50*/  UTCHMMA gdesc[UR18], gdesc[UR12], tmem[UR8], tmem[UR20], idesc[UR21], UPT ;  /* 0x00ff140c120075ea */ /* 0x0003e2000b800008 */
[----:B------:R-:W-:Y:S01]  /*23c60*/  UMOV UR42, 0x0 ;  /* 0x00000000002a7882 */ /* 0x000fe20000000000 */
[----:B------:R-:W-:Y:S01]  /*23c70*/  UMOV UR43, 0x8408490 ;  /* 0x08408490002b7882 */ /* 0x000fe20000000000 */
[----:B------:R-:W-:Y:S01]  /*23c80*/  UMOV UR44, 0x0 ;  /* 0x00000000002c7882 */ /* 0x000fe20000000000 */
[----:B------:R-:W-:Y:S01]  /*23c90*/  UMOV UR45, 0x8408490 ;  /* 0x08408490002d7882 */ /* 0x000fe20000000000 */
        /* <DEDUP_REMOVED lines=11> */
[----:B------:R-:W-:Y:S01]  /*23d50*/  UMOV UR6, UR11 ;  /* 0x0000000b00067c82 */ /* 0x000fe20008000000 */
[----:B------:R-:W-:Y:S01]  /*23d60*/  UMOV UR7, URZ ;  /* 0x000000ff00077c82 */ /* 0x000fe20008000000 */
[----:B------:R1:W-:Y:S01]  /*23d70*/  UTCHMMA gdesc[UR34], gdesc[UR12], tmem[UR23], tmem[UR48], idesc[UR49], UPT ;  /* 0x00ff300c220075ea */ /* 0x0003e2000b800017 */
[----:B------:R-:W-:Y:S01]  /*23d80*/  UMOV UR58, 0x0 ;  /* 0x00000000003a7882 */ /* 0x000fe20000000000 */
[----:B------:R-:W-:Y:S01]  /*23d90*/  UMOV UR59, 0x8408490 ;  /* 0x08408490003b7882 */ /* 0x000fe20000000000 */
[----:B------:R1:W-:Y:S01]  /*23da0*/  UTCHMMA gdesc[UR36], gdesc[UR16], tmem[UR50], tmem[UR52], idesc[UR53], UPT ;  /* 0x00ff3410240075ea */ /* 0x0003e2000b800032 */
[----:B------:R-:W-:Y:S01]  /*23db0*/  UMOV UR4, UR6 ;  /* 0x0000000600047c82 */ /* 0x000fe20008000000 */
[----:B------:R1:W-:Y:S01]  /*23dc0*/  UTCHMMA gdesc[UR38], gdesc[UR28], tmem[UR51], tmem[UR54], idesc[UR55], UPT ;  /* 0x00ff361c260075ea */ /* 0x0003e2000b800033 */
[----:B------:R1:W-:Y:S01]  /*23dd0*/  UTCHMMA gdesc[UR40], gdesc[UR32], tmem[UR56], tmem[UR58], idesc[UR59], UPT ;  /* 0x00ff3a20280075ea */ /* 0x0003e2000b800038 */
[----:B------:R1:W-:Y:S01]  /*23de0*/  UTCBAR [UR4], URZ ;  /* 0x000000ff040073e9 */ /* 0x0003e200080000ff */
[----:B------:R-:W-:Y:S01]  /*23df0*/  NOP ;  /* 0x0000000000007918 */ /* 0x000fe20000000000 */
.L_x_9:
[----:B------:R2:W-:Y:S04]  /*23e00*/  STL [R1+0xa3c], R0 ;  /* 0x000a3c0001007387 */ /* 0x0005e80000100800 */
[----:B------:R-:W3:Y:S04]  /*23e10*/  LDL R93, [R1+0x484] ;  /* 0x00048400015d7983 */ /* 0x000ee80000100800 */
[----:B--2---:R-:W3:Y:S01]  /*23e20*/  LDL R0, [R1+0xa18] ;  /* 0x000a180001007983 */ /* 0x004ee20000100800 */
[----:B------:R-:W-:-:S04]  /*23e30*/  UIADD3 UR22, UPT, UPT, UR22, 0x1, URZ ;  /* 0x0000000116167890 */ /* 0x000fc8000fffe0ff */
[----:B------:R-:W-:-:S04]  /*23e40*/  UISETP.GT.AND UP1, UPT, UR22, 0x1, UPT ;  /* 0x000000011600788c */ /* 0x000fc8000bf24270 */
[----:B-1----:R-:W-:-:S04]  /*23e50*/  USEL UR4, URZ, 0x1, !UP1 ;  /* 0x00000001ff047887 */ /* 0x002fc8000c800000 */
[----:B------:R-:W-:Y:S01]  /*23e60*/  ULOP3.LUT UR6, UR5, UR4, URZ, 0x3c, !UPT ;  /* 0x0000000405067292 */ /* 0x000fe2000f8e3cff */
[----:B---3--:R-:W-:Y:S02]  /*23e70*/  ISETP.NE.U32.AND P2, PT, R93, R0, PT ;  /* 0x000000005d00720c */ /* 0x008fe40003f45070 */
[----:B------:R2:W5:Y:S01]  /*23e80*/  LDL.LU R0, [R1+0xa3c] ;  /* 0x000a3c0001007983 */ /* 0x0005620000300800 */
[----:B------:R-:W-:Y:S01]  /*23e90*/  UMOV UR4, UR5 ;  /* 0x0000000500047c82 */ /* 0x000fe20008000000 */
[----:B------:R-:W-:Y:S02]  /*23ea0*/  USEL UR22, UR22, URZ, !UP1 ;  /* 0x000000ff16167287 */ /* 0x000fe4000c800000 */
[----:B------:R-:W-:-:S07]  /*23eb0*/  UMOV UR5, UR6 ;  /* 0x0000000600057c82 */ /* 0x000fce0008000000 */
[----:B--2---:R-:W-:Y:S05]  /*23ec0*/  @P2 BRA `(.L_x_10) ;  /* 0xfffffefc00c42947 */ /* 0x004fea000383ffff */
.L_x_7:
[----:B------:R-:W2:Y:S02]  /*23ed0*/  LDL.LU R93, [R1+0xa38] ;  /* 0x000a3800015d7983 */ /* 0x000ea40000300800 */
[----:B--2---:R-:W-:-:S13]  /*23ee0*/  ISETP.GE.AND P1, PT, R93, 0x40, PT ;  /* 0x000000405d00780c */ /* 0x004fda0003f26270 */
[----:B------:R-:W-:Y:S05]  /*23ef0*/  @!P1 BRA `(.L_x_11) ;  /* 0x0000000000109947 */ /* 0x000fea0003800000 */
[----:B------:R-:W-:-:S06]  /*23f00*/  USHF.L.U32 UR4, UR4, 0x1f, URZ ;  /* 0x0000001f04047899 */ /* 0x000fcc00080006ff */
[----:B-----5:R-:W-:-:S04]  /*23f10*/  IMAD.U32 R0, RZ, RZ, UR4 ;  /* 0x00000004ff007e24 */ /* 0x020fc8000f8e00ff */
[----:B------:R-:W2:Y:S02]  /*23f20*/  SYNCS.PHASECHK.TRANS64.TRYWAIT P1, [UR11], R0 ;  /* 0x00000000ff0075a7 */ /* 0x000ea4000802110b */
[----:B--2---:R-:W-:Y:S05]  /*23f30*/  @!P1 BRA `(.L_x_12) ;  /* 0x0000012c00d09947 */ /* 0x004fea0003800000 */
.L_x_11:
[----:B------:R-:W-:Y:S06]  /*23f40*/  BAR.SYNC.DEFER_BLOCKING 0x0 ;  /* 0x0000000000007b1d */ /* 0x000fec0000010000 */
[----:B------:R-:W2:Y:S01]  /*23f50*/  LDCU.128 UR12, c[0x0][0x390] ;  /* 0x00007200ff0c77ac */ /* 0x000ea20008000c00 */
[----:B-----5:R3:W-:Y:S01]  /*23f60*/  STL [R1+0xb20], R84 ;  /* 0x000b205401007387 */ /* 0x0207e20000100800 */
[----:B------:R-:W4:Y:S03]  /*23f70*/  LDCU.64 UR32, c[0x0][0x398] ;  /* 0x00007300ff2077ac */ /* 0x000f260008000a00 */
[----:B------:R0:W-:Y:S01]  /*23f80*/  STL [R1+0xb1c], R83 ;  /* 0x000b1c5301007387 */ /* 0x0001e20000100800 */
[----:B------:R-:W1:Y:S03]  /*23f90*/  LDCU UR30, c[0x0][0x3b8] ;  /* 0x00007700ff1e77ac */ /* 0x000e660008000800 */
[----:B------:R0:W-:Y:S01]  /*23fa0*/  STL [R1+0xb18], R82 ;  /* 0x000b185201007387 */ /* 0x0001e20000100800 */
[----:B------:R-:W0:Y:S03]  /*23fb0*/  LDCU.64 UR4, c[0x0][0x398] ;  /* 0x00007300ff0477ac */ /* 0x000e260008000a00 */
[----:B------:R0:W-:Y:S01]  /*23fc0*/  STL [R1+0xb14], R81 ;  /* 0x000b145101007387 */ /* 0x0001e20000100800 */
[----:B------:R-:W0:Y:S01]  /*23fd0*/  LDCU UR6, c[0x0][0x39c] ;  /* 0x00007380ff0677ac */ /* 0x000e220008000800 */
[----:B------:R-:W0:Y:S02]  /*23fe0*/  @!P0 SYNCS.CCTL.IV [UR9+0x20000] ;  /* 0x02000000ff0089b1 */ /* 0x000e240008000009 */
[----:B0-----:R-:W-:Y:S06]  /*23ff0*/  BAR.SYNC.DEFER_BLOCKING 0x0 ;  /* 0x0000000000007b1d */ /* 0x001fec0000010000 */
[----:B------:R-:W0:Y:S01]  /*24000*/  LDCU.64 UR26, c[0x0][0x398] ;  /* 0x00007300ff1a77ac */ /* 0x000e220008000a00 */
[----:B------:R-:W3:Y:S01]  /*24010*/  LDTM.x64 R4, tmem[UR10] ;  /* 0x0000000a000479ee */ /* 0x000ee20008340000 */
[----:B------:R-:W-:Y:S01]  /*24020*/  STL [R1+0xb10], R80 ;  /* 0x000b105001007387 */ /* 0x000fe20000100800 */
[----:B------:R-:W0:Y:S03]  /*24030*/  LDCU.64 UR20, c[0x0][0x398] ;  /* 0x00007300ff1477ac */ /* 0x000e260008000a00 */
[----:B------:R0:W-:Y:S01]  /*24040*/  STL [R1+0xb0c], R79 ;  /* 0x000b0c4f01007387 */ /* 0x0001e20000100800 */
[----:B------:R-:W0:Y:S03]  /*24050*/  LDCU.64 UR22, c[0x0][0x398] ;  /* 0x00007300ff1677ac */ /* 0x000e260008000a00 */
[----:B------:R0:W-:Y:S01]  /*24060*/  STL [R1+0xb08], R78 ;  /* 0x000b084e01007387 */ /* 0x0001e20000100800 */
[----:B------:R-:W0:Y:S03]  /*24070*/  LDCU.64 UR28, c[0x0][0x398] ;  /* 0x00007300ff1c77ac */ /* 0x000e260008000a00 */
[----:B------:R0:W-:Y:S01]  /*24080*/  STL [R1+0xb04], R77 ;  /* 0x000b044d01007387 */ /* 0x0001e20000100800 */
[----:B------:R-:W0:Y:S01]  /*24090*/  LDCU.64 UR16, c[0x0][0x398] ;  /* 0x00007300ff1077ac */ /* 0x000e220008000a00 */
[----:B------:R-:W1:Y:S02]  /*240a0*/  @!P0 SYNCS.CCTL.IV [UR9+0x20008] ;  /* 0x02000800ff0089b1 */ /* 0x000e640008000009 */
[----:B------:R0:W-:Y:S01]  /*240b0*/  STL [R1+0xb00], R76 ;  /* 0x000b004c01007387 */ /* 0x0001e20000100800 */
[----:B------:R-:W1:Y:S03]  /*240c0*/  LDCU.64 UR18, c[0x0][0x398] ;  /* 0x00007300ff1277ac */ /* 0x000e660008000a00 */
[----:B------:R0:W-:Y:S01]  /*240d0*/  STL [R1+0xafc], R75 ;  /* 0x000afc4b01007387 */ /* 0x0001e20000100800 */
[----:B------:R-:W1:Y:S01]  /*240e0*/  LDCU UR9, c[0x0][0x398] ;  /* 0x00007300ff0977ac */ /* 0x000e620008000800 */
[----:B---3--:R-:W-:-:S02]  /*240f0*/  IMAD.MOV.U32 R84, RZ, RZ, R67 ;  /* 0x000000ffff547224 */ /* 0x008fc400078e0043 */
[----:B------:R3:W-:Y:S01]  /*24100*/  STL [R1+0xaf8], R74 ;  /* 0x000af84a01007387 */ /* 0x0007e20000100800 */
[----:B------:R-:W-:Y:S01]  /*24110*/  IMAD.MOV.U32 R83, RZ, RZ, R66 ;  /* 0x000000ffff537224 */ /* 0x000fe200078e0042 */
[----:B------:R-:W1:Y:S01]  /*24120*/  LDCU UR44, c[0x0][0x398] ;  /* 0x00007300ff2c77ac */ /* 0x000e620008000800 */
[----:B------:R-:W-:Y:S01]  /*24130*/  IMAD.MOV.U32 R82, RZ, RZ, R65 ;  /* 0x000000ffff527224 */ /* 0x000fe200078e0041 */
[----:B------:R2:W-:Y:S01]  /*24140*/  STL [R1+0xaf4], R73 ;  /* 0x000af44901007387 */ /* 0x0005e20000100800 */
[----:B------:R-:W-:Y:S01]  /*24150*/  IMAD.MOV.U32 R81, RZ, RZ, R64 ;  /* 0x000000ffff517224 */ /* 0x000fe200078e0040 */
[----:B------:R-:W1:Y:S01]  /*24160*/  LDCU UR38, c[0x0][0x398] ;  /* 0x00007300ff2677ac */ /* 0x000e620008000800 */
[----:B0-----:R-:W-:Y:S01]  /*24170*/  IMAD.MOV.U32 R79, RZ, RZ, R60 ;  /* 0x000000ffff4f7224 */ /* 0x001fe200078e003c */
[----:B------:R0:W-:Y:S01]  /*24180*/  STL [R1+0xaf0], R72 ;  /* 0x000af04801007387 */ /* 0x0001e20000100800 */
[----:B------:R-:W-:Y:S01]  /*24190*/  IMAD.MOV.U32 R78, RZ, RZ, R59 ;  /* 0x000000ffff4e7224 */ /* 0x000fe200078e003b */
[----:B------:R-:W1:Y:S01]  /*241a0*/  LDCU UR68, c[0x0][0x398] ;  /* 0x00007300ff4477ac */ /* 0x000e620008000800 */
[----:B------:R-:W-:Y:S01]  /*241b0*/  IMAD.MOV.U32 R77, RZ, RZ, R58 ;  /* 0x000000ffff4d7224 */ /* 0x000fe200078e003a */
[----:B------:R4:W-:Y:S01]  /*241c0*/  STL [R1+0xaec], R71 ;  /* 0x000aec4701007387 */ /* 0x0009e20000100800 */
[----:B------:R-:W-:Y:S01]  /*241d0*/  IMAD.MOV.U32 R76, RZ, RZ, R57 ;  /* 0x000000ffff4c7224 */ /* 0x000fe200078e0039 */
[----:B------:R-:W1:Y:S01]  /*241e0*/  LDCU UR75, c[0x0][0x39c] ;  /* 0x00007380ff4b77ac */ /* 0x000e620008000800 */
[----:B------:R-:W-:Y:S01]  /*241f0*/  IMAD.MOV.U32 R75, RZ, RZ, R56 ;  /* 0x000000ffff4b7224 */ /* 0x000fe200078e0038 */
[----:B------:R4:W-:Y:S01]  /*24200*/  STL [R1+0xae8], R70 ;  /* 0x000ae84601007387 */ /* 0x0009e20000100800 */
[----:B---3--:R-:W-:Y:S01]  /*24210*/  IMAD.MOV.U32 R74, RZ, RZ, R55 ;  /* 0x000000ffff4a7224 */ /* 0x008fe200078e0037 */
[----:B------:R-:W3:Y:S01]  /*24220*/  LDCU UR34, c[0x0][0x398] ;  /* 0x00007300ff2277ac */ /* 0x000ee20008000800 */
[----:B--2---:R-:W-:Y:S01]  /*24230*/  IMAD.MOV.U32 R73, RZ, RZ, R54 ;  /* 0x000000ffff497224 */ /* 0x004fe200078e0036 */
[----:B------:R2:W-:Y:S01]  /*24240*/  STL [R1+0xae4], R69 ;  /* 0x000ae44501007387 */ /* 0x0005e20000100800 */
[----:B0-----:R-:W-:Y:S01]  /*24250*/  IMAD.MOV.U32 R72, RZ, RZ, R53 ;  /* 0x000000ffff487224 */ /* 0x001fe200078e0035 */
[----:B------:R-:W0:Y:S01]  /*24260*/  LDCU UR67, c[0x0][0x398] ;  /* 0x00007300ff4377ac */ /* 0x000e220008000800 */
[----:B----4-:R-:W-:Y:S01]  /*24270*/  IMAD.MOV.U32 R71, RZ, RZ, R52 ;  /* 0x000000ffff477224 */ /* 0x010fe200078e0034 */
[----:B------:R4:W-:Y:S01]  /*24280*/  STL [R1+0xae0], R68 ;  /* 0x000ae04401007387 */ /* 0x0009e20000100800 */
[----:B------:R-:W-:Y:S01]  /*24290*/  IMAD.MOV.U32 R70, RZ, RZ, R51 ;  /* 0x000000ffff467224 */ /* 0x000fe200078e0033 */
[----:B------:R-:W0:Y:S02]  /*242a0*/  LDCU UR48, c[0x0][0x39c] ;  /* 0x00007380ff3077ac */ /* 0x000e240008000800 */
[----:B------:R-:W-:Y:S01]  /*242b0*/  STL [R1+0xa88], R0 ;  /* 0x000a880001007387 */ /* 0x000fe20000100800 */
[----:B--2---:R-:W-:Y:S01]  /*242c0*/  IMAD.MOV.U32 R69, RZ, RZ, R50 ;  /* 0x000000ffff457224 */ /* 0x004fe200078e0032 */
[----:B------:R-:W2:Y:S02]  /*242d0*/  LDCU UR43, c[0x0][0x398] ;  /* 0x00007300ff2b77ac */ /* 0x000ea40008000800 */
[----:B------:R-:W-:Y:S01]  /*242e0*/  STL [R1+0xa90], R0 ;  /* 0x000a900001007387 */ /* 0x000fe20000100800 */
[----:B----4-:R-:W-:Y:S01]  /*242f0*/  IMAD.MOV.U32 R68, RZ, RZ, R49 ;  /* 0x000000ffff447224 */ /* 0x010fe200078e0031 */
[----:B------:R-:W4:Y:S02]  /*24300*/  LDCU UR52, c[0x0][0x39c] ;  /* 0x00007380ff3477ac */ /* 0x000f240008000800 */
[----:B------:R-:W-:Y:S01]  /*24310*/  STL.64 [R1+0x300], R4 ;  /* 0x0003000401007387 */ /* 0x000fe20000100a00 */
[----:B------:R-:W0:Y:S03]  /*24320*/  LDCU UR66, c[0x0][0x398] ;  /* 0x00007300ff4277ac */ /* 0x000e260008000800 */
        /* <DEDUP_REMOVED lines=42> */
[----:B------:R-:W-:Y:S01]  /*245d0*/  STL [R1+0x3b0], R48 ;  /* 0x0003b03001007387 */ /* 0x000fe20000100800 */
[----:B------:R-:W0:Y:S03]  /*245e0*/  LDCU UR71, c[0x0][0x39c] ;  /* 0x00007380ff4777ac */ /* 0x000e260008000800 */
[----:B------:R-:W-:Y:S01]  /*245f0*/  STL [R1+0x3e4], R61 ;  /* 0x0003e43d01007387 */ /* 0x000fe20000100800 */
[----:B------:R-:W0:Y:S03]  /*24600*/  LDCU UR45, c[0x0][0x398] ;  /* 0x00007300ff2d77ac */ /* 0x000e260008000800 */
[----:B------:R1:W-:Y:S01]  /*24610*/  STL.64 [R1+0x3e8], R62 ;  /* 0x0003e83e01007387 */ /* 0x0003e20000100a00 */
[----:B------:R-:W0:Y:S01]  /*24620*/  LDCU UR39, c[0x0][0x398] ;  /* 0x00007300ff2777ac */ /* 0x000e220008000800 */
[----:B------:R-:W0:Y:S01]  /*24630*/  LDCU UR56, c[0x0][0x39c] ;  /* 0x00007380ff3877ac */ /* 0x000e220008000800 */
[----:B------:R-:W0:Y:S01]  /*24640*/  LDCU UR70, c[0x0][0x39c] ;  /* 0x00007380ff4677ac */ /* 0x000e220008000800 */
[----:B-1----:R-:W1:Y:S01]  /*24650*/  LDTM.x64 R4, tmem[UR10+0x40] ;  /* 0x0000400a000479ee */ /* 0x002e620008340000 */
[----:B------:R-:W0:Y:S01]  /*24660*/  LDCU UR36, c[0x0][0x398] ;  /* 0x00007300ff2477ac */ /* 0x000e220008000800 */
[----:B------:R-:W0:Y:S01]  /*24670*/  LDCU UR55, c[0x0][0x398] ;  /* 0x00007300ff3777ac */ /* 0x000e220008000800 */
[----:B------:R-:W0:Y:S01]  /*24680*/  LDCU UR50, c[0x0][0x398] ;  /* 0x00007300ff3277ac */ /* 0x000e220008000800 */
[----:B------:R-:W0:Y:S01]  /*24690*/  LDCU UR62, c[0x0][0x39c] ;  /* 0x00007380ff3e77ac */ /* 0x000e220008000800 */
[----:B------:R-:W0:Y:S01]  /*246a0*/  LDCU UR61, c[0x0][0x398] ;  /* 0x00007300ff3d77ac */ /* 0x000e220008000800 */
[----:B------:R-:W0:Y:S01]  /*246b0*/  LDCU UR69, c[0x0][0x39c] ;  /* 0x00007380ff4577ac */ /* 0x000e220008000800 */
[----:B-1----:R-:W-:Y:S01]  /*246c0*/  STL.64 [R1+0x200], R4 ;  /* 0x0002000401007387 */ /* 0x002fe20000100a00 */
[----:B------:R-:W1:Y:S03]  /*246d0*/  LDCU UR54, c[0x0][0x398] ;  /* 0x00007300ff3677ac */ /* 0x000e660008000800 */
[----:B------:R-:W-:Y:S01]  /*246e0*/  STL.64 [R1+0x208], R6 ;  /* 0x0002080601007387 */ /* 0x000fe20000100a00 */
[----:B------:R-:W0:Y:S03]  /*246f0*/  LDCU UR60, c[0x0][0x398] ;  /* 0x00007300ff3c77ac */ /* 0x000e260008000800 */
[----:B------:R-:W-:Y:S01]  /*24700*/  STL.64 [R1+0x210], R8 ;  /* 0x0002100801007387 */ /* 0x000fe20000100a00 */
[----:B------:R-:W0:Y:S03]  /*24710*/  LDCU UR47, c[0x0][0x398] ;  /* 0x00007300ff2f77ac */ /* 0x000e260008000800 */
[----:B------:R-:W-:Y:S04]  /*24720*/  STL.64 [R1+0x218], R10 ;  /* 0x0002180a01007387 */ /* 0x000fe80000100a00 */
        /* <DEDUP_REMOVED lines=27> */
[----:B------:R0:W-:Y:S02]  /*248e0*/  STL.64 [R1+0x2f8], R66 ;  /* 0x0002f84201007387 */ /* 0x0001e40000100a00 */
[----:B0-----:R-:W0:Y:S02]  /*248f0*/  LDTM.x64 R4, tmem[UR10+0x80] ;  /* 0x0000800a000479ee */ /* 0x001e240008340000 */
[----:B0-----:R-:W-:Y:S04]  /*24900*/  STL.64 [R1+0x100], R4 ;  /* 0x0001000401007387 */ /* 0x001fe80000100a00 */
        /* <DEDUP_REMOVED lines=32> */
[----:B0-----:R-:W-:Y:S01]  /*24b10*/  STL [R1], R4 ;  /* 0x0000000401007387 */ /* 0x001fe20000100800 */
[----:B------:R-:W-:-:S02]  /*24b20*/  IMAD.MOV.U32 R0, RZ, RZ, R9 ;  /* 0x000000ffff007224 */ /* 0x000fc400078e0009 */
[----:B------:R-:W-:Y:S01]  /*24b30*/  IMAD.MOV.U32 R3, RZ, RZ, R7 ;  /* 0x000000ffff037224 */ /* 0x000fe200078e0007 */
[----:B------:R-:W-:Y:S01]  /*24b40*/  STL [R1+0x8], R6 ;  /* 0x0000080601007387 */ /* 0x000fe20000100800 */
[----:B------:R-:W-:-:S03]  /*24b50*/  IMAD.MOV.U32 R2, RZ, RZ, R5 ;  /* 0x000000ffff027224 */ /* 0x000fc600078e0005 */
[----:B------:R-:W-:Y:S04]  /*24b60*/  STL [R1+0x10], R8 ;  /* 0x0000100801007387 */ /* 0x000fe80000100800 */
        /* <DEDUP_REMOVED lines=28> */
[----:B------:R0:W-:Y:S04]  /*24d30*/  STL.64 [R1+0xf8], R66 ;  /* 0x0000f84201007387 */ /* 0x0001e80000100a00 */
[----:B------:R-:W-:Y:S04]  /*24d40*/  STL [R1+0xa98], R2 ;  /* 0x000a980201007387 */ /* 0x000fe80000100800 */
[----:B------:R-:W-:Y:S01]  /*24d50*/  STL [R1+0xa94], R0 ;  /* 0x000a940001007387 */ /* 0x000fe20000100800 */
[----:B0-----:R-:W0:Y:S03]  /*24d60*/  LDTM.x64 R4, tmem[UR10+0x100] ;  /* 0x0001000a000479ee */ /* 0x001e260008340000 */
[----:B------:R-:W-:Y:S04]  /*24d70*/  STL [R1+0xa9c], R0 ;  /* 0x000a9c0001007387 */ /* 0x000fe80000100800 */
[----:B------:R-:W-:Y:S04]  /*24d80*/  STL [R1+0xaa4], R0 ;  /* 0x000aa40001007387 */ /* 0x000fe80000100800 */
[----:B------:R-:W-:Y:S04]  /*24d90*/  STL [R1+0xaa8], R0 ;  /* 0x000aa80001007387 */ /* 0x000fe80000100800 */
[----:B------:R-:W-:Y:S04]  /*24da0*/  STL [R1+0xad8], R0 ;  /* 0x000ad80001007387 */ /* 0x000fe80000100800 */
[----:B------:R-:W-:Y:S04]  /*24db0*/  STL [R1+0xa8c], R3 ;  /* 0x000a8c0301007387 */ /* 0x000fe80000100800 */
[----:B------:R-:W-:Y:S01]  /*24dc0*/  STL [R1+0xaac], R3 ;  /* 0x000aac0301007387 */ /* 0x000fe20000100800 */
[----:B0-----:R-:W-:-:S02]  /*24dd0*/  F2FP.BF16.F32.PACK_AB R67, R67, R84 ;  /* 0x000000544343723e */ /* 0x001fc400000010ff */
[----:B------:R-:W-:Y:S01]  /*24de0*/  F2FP.BF16.F32.PACK_AB R66, R66, R83 ;  /* 0x000000534242723e */ /* 0x000fe200000010ff */
[----:B------:R0:W2:Y:S01]  /*24df0*/  LDL.LU R84, [R1+0xb20] ;  /* 0x000b200001547983 */ /* 0x0000a20000300800 */
[----:B------:R-:W-:-:S03]  /*24e00*/  F2FP.BF16.F32.PACK_AB R65, R65, R82 ;  /* 0x000000524141723e */ /* 0x000fc600000010ff */
[----:B------:R0:W-:Y:S04]  /*24e10*/  STL [R1+0x3fc], R67 ;  /* 0x0003fc4301007387 */ /* 0x0001e80000100800 */
[----:B0-----:R-:W2:Y:S04]  /*24e20*/  LDL.LU R67, [R1+0x3e4] ;  /* 0x0003e40001437983 */ /* 0x001ea80000300800 */
[----:B------:R0:W2:Y:S04]  /*24e30*/  LDL.LU R83, [R1+0xb1c] ;  /* 0x000b1c0001537983 */ /* 0x0000a80000300800 */
[----:B------:R0:W-:Y:S04]  /*24e40*/  STL [R1+0x3f8], R66 ;  /* 0x0003f84201007387 */ /* 0x0001e80000100800 */
[----:B0-----:R-:W2:Y:S04]  /*24e50*/  LDL.LU R66, [R1+0x3e8] ;  /* 0x0003e80001427983 */ /* 0x001ea80000300800 */
[----:B------:R0:W3:Y:S04]  /*24e60*/  LDL.LU R82, [R1+0xb18] ;  /* 0x000b180001527983 */ /* 0x0000e80000300800 */
[----:B------:R0:W-:Y:S04]  /*24e70*/  STL [R1+0x3f4], R65 ;  /* 0x0003f44101007387 */ /* 0x0001e80000100800 */
[----:B0-----:R-:W3:Y:S01]  /*24e80*/  LDL.LU R65, [R1+0x3ec] ;  /* 0x0003ec0001417983 */ /* 0x001ee20000300800 */
[----:B------:R-:W-:-:S03]  /*24e90*/  F2FP.BF16.F32.PACK_AB R80, R64, R81 ;  /* 0x000000514050723e */ /* 0x000fc600000010ff */
[----:B------:R0:W4:Y:S04]  /*24ea0*/  LDL.LU R81, [R1+0xb14] ;  /* 0x000b140001517983 */ /* 0x0001280000300800 */
[----:B------:R0:W-:Y:S01]  /*24eb0*/  STL [R1+0x3f0], R80 ;  /* 0x0003f05001007387 */ /* 0x0001e20000100800 */
[----:B------:R-:W-:-:S03]  /*24ec0*/  F2FP.BF16.F32.PACK_AB R2, R60, R79 ;  /* 0x0000004f3c02723e */ /* 0x000fc600000010ff */
[----:B0-----:R0:W4:Y:S01]  /*24ed0*/  LDL.LU R80, [R1+0xb10] ;  /* 0x000b100001507983 */ /* 0x0011220000300800 */
[----:B------:R-:W-:Y:S02]  /*24ee0*/  F2FP.BF16.F32.PACK_AB R59, R59, R78 ;  /* 0x0000004e3b3b723e */ /* 0x000fe400000010ff */
[----:B------:R-:W-:Y:S02]  /*24ef0*/  F2FP.BF16.F32.PACK_AB R58, R58, R77 ;  /* 0x0000004d3a3a723e */ /* 0x000fe400000010ff */
[----:B------:R-:W-:Y:S02]  /*24f00*/  F2FP.BF16.F32.PACK_AB R57, R57, R76 ;  /* 0x0000004c3939723e */ /* 0x000fe400000010ff */
[----:B------:R-:W-:Y:S02]  /*24f10*/  F2FP.BF16.F32.PACK_AB R56, R56, R75 ;  /* 0x0000004b3838723e */ /* 0x000fe400000010ff */
[----:B------:R-:W-:Y:S02]  /*24f20*/  F2FP.BF16.F32.PACK_AB R55, R55, R74 ;  /* 0x0000004a3737723e */ /* 0x000fe400000010ff */
[----:B------:R-:W-:-:S02]  /*24f30*/  F2FP.BF16.F32.PACK_AB R54, R54, R73 ;  /* 0x000000493636723e */ /* 0x000fc400000010ff */
[----:B------:R-:W-:Y:S02]  /*24f40*/  F2FP.BF16.F32.PACK_AB R53, R53, R72 ;  /* 0x000000483535723e */ /* 0x000fe400000010ff */
[----:B------:R-:W-:Y:S02]  /*24f50*/  F2FP.BF16.F32.PACK_AB R52, R52, R71 ;  /* 0x000000473434723e */ /* 0x000fe400000010ff */
[----:B------:R-:W-:Y:S02]  /*24f60*/  F2FP.BF16.F32.PACK_AB R51, R51, R70 ;  /* 0x000000463333723e */ /* 0x000fe400000010ff */
[----:B------:R-:W-:Y:S02]  /*24f70*/  F2FP.BF16.F32.PACK_AB R50, R50, R69 ;  /* 0x000000453232723e */ /* 0x000fe400000010ff */
[----:B--2---:R-:W-:Y:S02]  /*24f80*/  F2FP.BF16.F32.PACK_AB R62, R62, R66 ;  /* 0x000000423e3e723e */ /* 0x004fe400000010ff */
[----:B---3--:R-:W-:-:S02]  /*24f90*/  F2FP.BF16.F32.PACK_AB R64, R63, R65 ;  /* 0x000000413f40723e */ /* 0x008fc400000010ff */
[----:B------:R-:W-:-:S03]  /*24fa0*/  F2FP.BF16.F32.PACK_AB R63, R61, R67 ;  /* 0x000000433d3f723e */ /* 0x000fc600000010ff */
[----:B------:R-:W-:Y:S04]  /*24fb0*/  STL [R1+0x3ec], R64 ;  /* 0x0003ec4001007387 */ /* 0x000fe80000100800 */
[----:B------:R-:W2:Y:S04]  /*24fc0*/  LDL.LU R61, [R1+0x384] ;  /* 0x00038400013d7983 */ /* 0x000ea80000300800 */
[----:B------:R3:W-:Y:S04]  /*24fd0*/  STL [R1+0x3e8], R62 ;  /* 0x0003e83e01007387 */ /* 0x0007e80000100800 */
[----:B---3--:R-:W3:Y:S04]  /*24fe0*/  LDL.LU R62, [R1+0x380] ;  /* 0x00038000013e7983 */ /* 0x008ee80000300800 */
[----:B------:R0:W-:Y:S04]  /*24ff0*/  STL [R1+0x3e4], R63 ;  /* 0x0003e43f01007387 */ /* 0x0001e80000100800 */
[----:B0-----:R-:W4:Y:S04]  /*25000*/  LDL.LU R63, [R1+0x37c] ;  /* 0x00037c00013f7983 */ /* 0x001f280000300800 */
[----:B------:R-:W4:Y:S04]  /*25010*/  LDL.LU R64, [R1+0x378] ;  /* 0x0003780001407983 */ /* 0x000f280000300800 */
[----:B------:R-:W4:Y:S04]  /*25020*/  LDL.LU R65, [R1+0x374] ;  /* 0x0003740001417983 */ /* 0x000f280000300800 */
[----:B------:R-:W4:Y:S04]  /*25030*/  LDL.LU R66, [R1+0x370] ;  /* 0x0003700001427983 */ /* 0x000f280000300800 */
[----:B------:R-:W4:Y:S04]  /*25040*/  LDL.LU R67, [R1+0x36c] ;  /* 0x00036c0001437983 */ /* 0x000f280000300800 */
[----:B------:R0:W4:Y:S04]  /*25050*/  LDL.LU R79, [R1+0xb0c] ;  /* 0x000b0c00014f7983 */ /* 0x0001280000300800 */
[----:B------:R-:W4:Y:S04]  /*25060*/  LDL.LU R60, [R1+0x388] ;  /* 0x00038800013c7983 */ /* 0x000f280000300800 */
[----:B------:R0:W-:Y:S04]  /*25070*/  STL [R1+0x3e0], R2 ;  /* 0x0003e00201007387 */ /* 0x0001e80000100800 */
[----:B0-----:R-:W4:Y:S04]  /*25080*/  LDL.LU R2, [R1+0x368] ;  /* 0x0003680001027983 */ /* 0x001f280000300800 */
[----:B------:R0:W4:Y:S04]  /*25090*/  LDL.LU R78, [R1+0xb08] ;  /* 0x000b0800014e7983 */ /* 0x0001280000300800 */
        /* <DEDUP_REMOVED lines=28> */
[----:B0-----:R-:W4:Y:S01]  /*25260*/  LDL.LU R50, [R1+0x3b0] ;  /* 0x0003b00001327983 */ /* 0x001f220000300800 */
[----:B------:R-:W-:-:S03]  /*25270*/  F2FP.BF16.F32.PACK_AB R49, R49, R68 ;  /* 0x000000443131723e */ /* 0x000fc600000010ff */
[----:B------:R0:W4:Y:S04]  /*25280*/  LDL.LU R68, [R1+0xae0] ;  /* 0x000ae00001447983 */ /* 0x0001280000300800 */
[----:B------:R-:W-:Y:S01]  /*25290*/  STL [R1+0x3b4], R49 ;  /* 0x0003b43101007387 */ /* 0x000fe20000100800 */
[----:B--2---:R-:W-:Y:S02]  /*252a0*/  F2FP.BF16.F32.PACK_AB R37, R37, R61 ;  /* 0x0000003d2525723e */ /* 0x004fe400000010ff */
[----:B---3--:R-:W-:Y:S02]  /*252b0*/  F2FP.BF16.F32.PACK_AB R36, R36, R62 ;  /* 0x0000003e2424723e */ /* 0x008fe400000010ff */
[----:B----4-:R-:W-:Y:S02]  /*252c0*/  F2FP.BF16.F32.PACK_AB R35, R35, R63 ;  /* 0x0000003f2323723e */ /* 0x010fe400000010ff */
[----:B------:R-:W-:-:S02]  /*252d0*/  F2FP.BF16.F32.PACK_AB R34, R34, R64 ;  /* 0x000000402222723e */ /* 0x000fc400000010ff */
        /* <DEDUP_REMOVED lines=14> */
[----:B------:R-:W-:-:S05]  /*253c0*/  F2FP.BF16.F32.PACK_AB R48, R48, R50 ;  /* 0x000000323030723e */ /* 0x000fca00000010ff */
        /* <DEDUP_REMOVED lines=16> */
[----:B--2---:R-:W2:Y:S04]  /*254d0*/  LDL.LU R43, [R1+0x364] ;  /* 0x00036400012b7983 */ /* 0x004ea80000300800 */
[----:B------:R-:W-:Y:S04]  /*254e0*/  STL [R1+0x370], R32 ;  /* 0x0003702001007387 */ /* 0x000fe80000100800 */
[----:B------:R3:W-:Y:S04]  /*254f0*/  STL [R1+0x36c], R3 ;  /* 0x00036c0301007387 */ /* 0x0007e80000100800 */
[----:B------:R-:W4:Y:S04]  /*25500*/  LDL.LU R44, [R1+0x360] ;  /* 0x00036000012c7983 */ /* 0x000f280000300800 */
[----:B------:R-:W2:Y:S04]  /*25510*/  LDL.LU R45, [R1+0x35c] ;  /* 0x00035c00012d7983 */ /* 0x000ea80000300800 */
[----:B------:R-:W-:Y:S04]  /*25520*/  STL [R1+0x368], R0 ;  /* 0x0003680001007387 */ /* 0x000fe80000100800 */
        /* <DEDUP_REMOVED lines=23> */
[----:B------:R-:W2:Y:S04]  /*256a0*/  LDL.LU R2, [R1+0x2f4] ;  /* 0x0002f40001027983 */ /* 0x000ea80000300800 */
[----:B--2---:R2:W-:Y:S04]  /*256b0*/  STL [R1+0xadc], R2 ;  /* 0x000adc0201007387 */ /* 0x0045e80000100800 */
[----:B--2---:R-:W2:Y:S01]  /*256c0*/  LDL.LU R2, [R1+0x2fc] ;  /* 0x0002fc0001027983 */ /* 0x004ea20000300800 */
[----:B------:R-:W-:-:S02]  /*256d0*/  F2FP.BF16.F32.PACK_AB R93, R29, R43 ;  /* 0x0000002b1d5d723e */ /* 0x000fc400000010ff */
[----:B----4-:R-:W-:Y:S01]  /*256e0*/  F2FP.BF16.F32.PACK_AB R92, R28, R44 ;  /* 0x0000002c1c5c723e */ /* 0x010fe200000010ff */
[----:B------:R-:W4:Y:S01]  /*256f0*/  LDL.LU R0, [R1+0x2e4] ;  /* 0x0002e40001007983 */ /* 0x000f220000300800 */
[----:B------:R-:W-:Y:S02]  /*25700*/  F2FP.BF16.F32.PACK_AB R91, R27, R45 ;  /* 0x0000002d1b5b723e */ /* 0x000fe400000010ff */
[----:B------:R-:W-:Y:S01]  /*25710*/  F2FP.BF16.F32.PACK_AB R90, R26, R46 ;  /* 0x0000002e1a5a723e */ /* 0x000fe200000010ff */
[----:B------:R-:W-:Y:S01]  /*25720*/  STL [R1+0xa80], R93 ;  /* 0x000a805d01007387 */ /* 0x000fe20000100800 */
[----:B------:R-:W-:Y:S02]  /*25730*/  F2FP.BF16.F32.PACK_AB R89, R25, R47 ;  /* 0x0000002f1959723e */ /* 0x000fe400000010ff */
[----:B------:R-:W-:Y:S01]  /*25740*/  F2FP.BF16.F32.PACK_AB R88, R24, R48 ;  /* 0x000000301858723e */ /* 0x000fe200000010ff */
[----:B------:R-:W-:Y:S01]  /*25750*/  STL [R1+0xaa0], R93 ;  /* 0x000aa05d01007387 */ /* 0x000fe20000100800 */
[----:B------:R-:W-:-:S02]  /*25760*/  F2FP.BF16.F32.PACK_AB R87, R23, R49 ;  /* 0x000000311757723e */ /* 0x000fc400000010ff */
[----:B------:R-:W-:Y:S01]  /*25770*/  F2FP.BF16.F32.PACK_AB R86, R22, R50 ;  /* 0x000000321656723e */ /* 0x000fe200000010ff */
[----:B------:R-:W-:Y:S01]  /*25780*/  STL [R1+0xad4], R93 ;  /* 0x000ad45d01007387 */ /* 0x000fe20000100800 */
[----:B------:R-:W-:Y:S02]  /*25790*/  F2FP.BF16.F32.PACK_AB R85, R21, R51 ;  /* 0x000000331555723e */ /* 0x000fe400000010ff */
[----:B------:R-:W-:Y:S01]  /*257a0*/  F2FP.BF16.F32.PACK_AB R84, R20, R52 ;  /* 0x000000341454723e */ /* 0x000fe200000010ff */
[----:B------:R0:W-:Y:S01]  /*257b0*/  STL [R1+0xa84], R92 ;  /* 0x000a845c01007387 */ /* 0x0001e20000100800 */
[----:B------:R-:W-:Y:S02]  /*257c0*/  F2FP.BF16.F32.PACK_AB R83, R19, R53 ;  /* 0x000000351353723e */ /* 0x000fe400000010ff */
[----:B------:R-:W-:Y:S02]  /*257d0*/  F2FP.BF16.F32.PACK_AB R82, R18, R54 ;  /* 0x000000361252723e */ /* 0x000fe400000010ff */
[----:B------:R-:W-:-:S02]  /*257e0*/  F2FP.BF16.F32.PACK_AB R81, R17, R55 ;  /* 0x000000371151723e */ /* 0x000fc400000010ff */
[----:B------:R-:W-:Y:S02]  /*257f0*/  F2FP.BF16.F32.PACK_AB R80, R16, R56 ;  /* 0x000000381050723e */ /* 0x000fe400000010ff */
[----:B------:R-:W-:Y:S01]  /*25800*/  F2FP.BF16.F32.PACK_AB R79, R15, R57 ;  /* 0x000000390f4f723e */ /* 0x000fe200000010ff */
[----:B0-----:R-:W4:Y:S01]  /*25810*/  LDL.LU R92, [R1+0x2f0] ;  /* 0x0002f000015c7983 */ /* 0x001f220000300800 */
[----:B------:R-:W-:Y:S02]  /*25820*/  F2FP.BF16.F32.PACK_AB R78, R14, R58 ;  /* 0x0000003a0e4e723e */ /* 0x000fe400000010ff */
[----:B------:R-:W-:Y:S01]  /*25830*/  F2FP.BF16.F32.PACK_AB R77, R13, R59 ;  /* 0x0000003b0d4d723e */ /* 0x000fe200000010ff */
[----:B------:R-:W-:Y:S01]  /*25840*/  STL [R1+0xab0], R91 ;  /* 0x000ab05b01007387 */ /* 0x000fe20000100800 */
[----:B------:R-:W-:Y:S02]  /*25850*/  F2FP.BF16.F32.PACK_AB R76, R12, R60 ;  /* 0x0000003c0c4c723e */ /* 0x000fe400000010ff */
[----:B------:R-:W-:Y:S01]  /*25860*/  F2FP.BF16.F32.PACK_AB R75, R11, R61 ;  /* 0x0000003d0b4b723e */ /* 0x000fe200000010ff */
[----:B------:R0:W-:Y:S01]  /*25870*/  STL [R1+0xab4], R90 ;  /* 0x000ab45a01007387 */ /* 0x0001e20000100800 */
[----:B------:R-:W-:-:S02]  /*25880*/  F2FP.BF16.F32.PACK_AB R74, R10, R62 ;  /* 0x0000003e0a4a723e */ /* 0x000fc400000010ff */
[----:B------:R-:W-:Y:S02]  /*25890*/  F2FP.BF16.F32.PACK_AB R73, R9, R63 ;  /* 0x0000003f0949723e */ /* 0x000fe400000010ff */
[----:B------:R-:W-:Y:S02]  /*258a0*/  F2FP.BF16.F32.PACK_AB R72, R8, R64 ;  /* 0x000000400848723e */ /* 0x000fe400000010ff */
[----:B------:R-:W-:Y:S02]  /*258b0*/  F2FP.BF16.F32.PACK_AB R71, R7, R65 ;  /* 0x000000410747723e */ /* 0x000fe400000010ff */
[----:B------:R-:W-:Y:S01]  /*258c0*/  F2FP.BF16.F32.PACK_AB R70, R6, R66 ;  /* 0x000000420646723e */ /* 0x000fe200000010ff */
[----:B0-----:R-:W4:Y:S01]  /*258d0*/  LDL.LU R90, [R1+0x2d8] ;  /* 0x0002d800015a7983 */ /* 0x001f220000300800 */
[----:B------:R-:W-:Y:S02]  /*258e0*/  F2FP.BF16.F32.PACK_AB R69, R5, R67 ;  /* 0x000000430545723e */ /* 0x000fe400000010ff */
[----:B---3--:R-:W-:Y:S01]  /*258f0*/  F2FP.BF16.F32.PACK_AB R68, R4, R3 ;  /* 0x000000030444723e */ /* 0x008fe200000010ff */
[----:B------:R0:W-:Y:S01]  /*25900*/  STL [R1+0xab8], R89 ;  /* 0x000ab85901007387 */ /* 0x0001e20000100800 */
[----:B------:R-:W2:Y:S03]  /*25910*/  LDTM.x64 R4, tmem[UR10+0x140] ;  /* 0x0001400a000479ee */ /* 0x000ea60008340000 */
[----:B0-----:R-:W3:Y:S04]  /*25920*/  LDL.LU R89, [R1+0x2dc] ;  /* 0x0002dc0001597983 */ /* 0x001ee80000300800 */
[----:B------:R0:W-:Y:S04]  /*25930*/  STL [R1+0xabc], R88 ;  /* 0x000abc5801007387 */ /* 0x0001e80000100800 */
[----:B0-----:R-:W3:Y:S04]  /*25940*/  LDL.LU R88, [R1+0x2e0] ;  /* 0x0002e00001587983 */ /* 0x001ee80000300800 */
[----:B------:R-:W-:Y:S04]  /*25950*/  STL [R1+0xac0], R87 ;  /* 0x000ac05701007387 */ /* 0x000fe80000100800 */
[----:B------:R0:W-:Y:S04]  /*25960*/  STL [R1+0xac4], R86 ;  /* 0x000ac45601007387 */ /* 0x0001e80000100800 */
[----:B0-----:R-:W3:Y:S04]  /*25970*/  LDL.LU R86, [R1+0x2e8] ;  /* 0x0002e80001567983 */ /* 0x001ee80000300800 */
[----:B------:R0:W-:Y:S04]  /*25980*/  STL [R1+0xac8], R85 ;  /* 0x000ac85501007387 */ /* 0x0001e80000100800 */
[----:B0-----:R-:W3:Y:S04]  /*25990*/  LDL.LU R85, [R1+0x2ec] ;  /* 0x0002ec0001557983 */ /* 0x001ee80000300800 */
[----:B------:R0:W-:Y:S04]  /*259a0*/  STL [R1+0xacc], R84 ;  /* 0x000acc5401007387 */ /* 0x0001e80000100800 */
[----:B0-----:R-:W3:Y:S04]  /*259b0*/  LDL.LU R84, [R1+0x2f8] ;  /* 0x0002f80001547983 */ /* 0x001ee80000300800 */
[----:B------:R-:W-:Y:S04]  /*259c0*/  STL [R1+0xad0], R83 ;  /* 0x000ad05301007387 */ /* 0x000fe80000100800 */
[----:B------:R-:W3:Y:S04]  /*259d0*/  LDL.LU R91, [R1+0x2d4] ;  /* 0x0002d400015b7983 */ /* 0x000ee80000300800 */
[----:B------:R-:W3:Y:S01]  /*259e0*/  LDL.LU R3, [R1+0x2d0] ;  /* 0x0002d00001037983 */ /* 0x000ee20000300800 */
[----:B--2---:R-:W-:-:S03]  /*259f0*/  F2FP.BF16.F32.PACK_AB R93, R67, R2 ;  /* 0x00000002435d723e */ /* 0x004fc600000010ff */
[----:B------:R-:W2:Y:S04]  /*25a00*/  LDL.LU R2, [R1+0xadc] ;  /* 0x000adc0001027983 */ /* 0x000ea80000300800 */
[----:B------:R0:W-:Y:S04]  /*25a10*/  STL [R1+0x2fc], R93 ;  /* 0x0002fc5d01007387 */ /* 0x0001e80000100800 */
[----:B0-----:R-:W2:Y:S01]  /*25a20*/  LDL.LU R93, [R1+0x2cc] ;  /* 0x0002cc00015d7983 */ /* 0x001ea20000300800 */
[----:B----4-:R-:W-:Y:S02]  /*25a30*/  F2FP.BF16.F32.PACK_AB R87, R61, R0 ;  /* 0x000000003d57723e */ /* 0x010fe400000010ff */
[----:B------:R-:W-:-:S02]  /*25a40*/  F2FP.BF16.F32.PACK_AB R58, R58, R90 ;  /* 0x0000005a3a3a723e */ /* 0x000fc400000010ff */
[----:B---3--:R-:W-:Y:S02]  /*25a50*/  F2FP.BF16.F32.PACK_AB R59, R59, R89 ;  /* 0x000000593b3b723e */ /* 0x008fe400000010ff */
[----:B------:R-:W-:Y:S02]  /*25a60*/  F2FP.BF16.F32.PACK_AB R60, R60, R88 ;  /* 0x000000583c3c723e */ /* 0x000fe400000010ff */
[----:B------:R-:W-:Y:S02]  /*25a70*/  F2FP.BF16.F32.PACK_AB R83, R66, R84 ;  /* 0x000000544253723e */ /* 0x000fe400000010ff */
[----:B------:R-:W3:Y:S01]  /*25a80*/  LDL.LU R84, [R1+0x2c0] ;  /* 0x0002c00001547983 */ /* 0x000ee20000300800 */
[----:B------:R-:W-:-:S03]  /*25a90*/  F2FP.BF16.F32.PACK_AB R66, R64, R92 ;  /* 0x0000005c4042723e */ /* 0x000fc600000010ff */
[----:B------:R-:W-:Y:S01]  /*25aa0*/  STL [R1+0x2f8], R83 ;  /* 0x0002f85301007387 */ /* 0x000fe20000100800 */
[----:B------:R-:W-:Y:S02]  /*25ab0*/  F2FP.BF16.F32.PACK_AB R64, R63, R85 ;  /* 0x000000553f40723e */ /* 0x000fe400000010ff */
[----:B------:R-:W-:Y:S02]  /*25ac0*/  F2FP.BF16.F32.PACK_AB R57, R57, R91 ;  /* 0x0000005b3939723e */ /* 0x000fe400000010ff */
[----:B------:R-:W-:Y:S02]  /*25ad0*/  F2FP.BF16.F32.PACK_AB R56, R56, R3 ;  /* 0x000000033838723e */ /* 0x000fe400000010ff */
[----:B--2---:R-:W-:Y:S02]  /*25ae0*/  F2FP.BF16.F32.PACK_AB R67, R65, R2 ;  /* 0x000000024143723e */ /* 0x004fe400000010ff */
[----:B------:R-:W2:Y:S01]  /*25af0*/  LDL.LU R2, [R1+0x2b8] ;  /* 0x0002b80001027983 */ /* 0x000ea20000300800 */
[----:B------:R-:W-:-:S03]  /*25b00*/  F2FP.BF16.F32.PACK_AB R65, R62, R86 ;  /* 0x000000563e41723e */ /* 0x000fc600000010ff */
[----:B------:R-:W-:Y:S04]  /*25b10*/  STL [R1+0x2f4], R67 ;  /* 0x0002f44301007387 */ /* 0x000fe80000100800 */
[----:B------:R-:W4:Y:S04]  /*25b20*/  LDL.LU R92, [R1+0x2b4] ;  /* 0x0002b400015c7983 */ /* 0x000f280000300800 */
[----:B------:R-:W-:Y:S04]  /*25b30*/  STL [R1+0x2f0], R66 ;  /* 0x0002f04201007387 */ /* 0x000fe80000100800 */
[----:B------:R-:W4:Y:S04]  /*25b40*/  LDL.LU R63, [R1+0x2bc] ;  /* 0x0002bc00013f7983 */ /* 0x000f280000300800 */
[----:B------:R-:W4:Y:S04]  /*25b50*/  LDL.LU R85, [R1+0x2b0] ;  /* 0x0002b00001557983 */ /* 0x000f280000300800 */
[----:B------:R0:W-:Y:S04]  /*25b60*/  STL [R1+0x2ec], R64 ;  /* 0x0002ec4001007387 */ /* 0x0001e80000100800 */
[----:B------:R-:W4:Y:S04]  /*25b70*/  LDL.LU R62, [R1+0x2c4] ;  /* 0x0002c400013e7983 */ /* 0x000f280000300800 */
[----:B0-----:R-:W4:Y:S04]  /*25b80*/  LDL.LU R64, [R1+0x2ac] ;  /* 0x0002ac0001407983 */ /* 0x001f280000300800 */
        /* <DEDUP_REMOVED lines=10> */
[----:B------:R-:W4:Y:S04]  /*25c30*/  LDL.LU R88, [R1+0x290] ;  /* 0x0002900001587983 */ /* 0x000f280000300800 */
[----:B------:R-:W-:Y:S04]  /*25c40*/  STL [R1+0x2e0], R60 ;  /* 0x0002e03c01007387 */ /* 0x000fe80000100800 */
[----:B------:R-:W4:Y:S04]  /*25c50*/  LDL.LU R89, [R1+0x28c] ;  /* 0x00028c0001597983 */ /* 0x000f280000300800 */
[----:B------:R-:W-:Y:S04]  /*25c60*/  STL [R1+0x2dc], R59 ;  /* 0x0002dc3b01007387 */ /* 0x000fe80000100800 */
[----:B------:R-:W4:Y:S04]  /*25c70*/  LDL.LU R90, [R1+0x288] ;  /* 0x00028800015a7983 */ /* 0x000f280000300800 */
[----:B------:R-:W-:Y:S04]  /*25c80*/  STL [R1+0x2d8], R58 ;  /* 0x0002d83a01007387 */ /* 0x000fe80000100800 */
[----:B------:R-:W4:Y:S04]  /*25c90*/  LDL.LU R91, [R1+0x284] ;  /* 0x00028400015b7983 */ /* 0x000f280000300800 */
[----:B------:R-:W-:Y:S04]  /*25ca0*/  STL [R1+0x2d4], R57 ;  /* 0x0002d43901007387 */ /* 0x000fe80000100800 */
[----:B------:R-:W4:Y:S01]  /*25cb0*/  LDL.LU R3, [R1+0x280] ;  /* 0x0002800001037983 */ /* 0x000f220000300800 */
[----:B------:R-:W-:-:S03]  /*25cc0*/  F2FP.BF16.F32.PACK_AB R55, R55, R93 ;  /* 0x0000005d3737723e */ /* 0x000fc600000010ff */
[----:B------:R-:W-:Y:S04]  /*25cd0*/  STL [R1+0x2d0], R56 ;  /* 0x0002d03801007387 */ /* 0x000fe80000100800 */
[----:B------:R-:W4:Y:S01]  /*25ce0*/  LDL.LU R93, [R1+0x27c] ;  /* 0x00027c00015d7983 */ /* 0x000f220000300800 */
[----:B---3--:R-:W-:-:S03]  /*25cf0*/  F2FP.BF16.F32.PACK_AB R52, R52, R84 ;  /* 0x000000543434723e */ /* 0x008fc600000010ff */
[----:B------:R-:W-:Y:S01]  /*25d00*/  STL [R1+0x2cc], R55 ;  /* 0x0002cc3701007387 */ /* 0x000fe20000100800 */
[----:B--2---:R-:W-:Y:S02]  /*25d10*/  F2FP.BF16.F32.PACK_AB R50, R50, R2 ;  /* 0x000000023232723e */ /* 0x004fe400000010ff */
[----:B----4-:R-:W-:Y:S02]  /*25d20*/  F2FP.BF16.F32.PACK_AB R49, R49, R92 ;  /* 0x0000005c3131723e */ /* 0x010fe400000010ff */
[----:B------:R-:W-:Y:S02]  /*25d30*/  F2FP.BF16.F32.PACK_AB R51, R51, R63 ;  /* 0x0000003f3333723e */ /* 0x000fe400000010ff */
[----:B------:R-:W-:Y:S02]  /*25d40*/  F2FP.BF16.F32.PACK_AB R53, R53, R62 ;  /* 0x0000003e3535723e */ /* 0x000fe400000010ff */
[----:B------:R-:W-:Y:S02]  /*25d50*/  F2FP.BF16.F32.PACK_AB R48, R48, R85 ;  /* 0x000000553030723e */ /* 0x000fe400000010ff */
[----:B------:R-:W-:-:S02]  /*25d60*/  F2FP.BF16.F32.PACK_AB R47, R47, R64 ;  /* 0x000000402f2f723e */ /* 0x000fc400000010ff */
[----:B------:R-:W-:Y:S02]  /*25d70*/  F2FP.BF16.F32.PACK_AB R46, R46, R65 ;  /* 0x000000412e2e723e */ /* 0x000fe400000010ff */
[----:B------:R-:W-:Y:S02]  /*25d80*/  F2FP.BF16.F32.PACK_AB R45, R45, R66 ;  /* 0x000000422d2d723e */ /* 0x000fe400000010ff */
[----:B------:R-:W-:Y:S02]  /*25d90*/  F2FP.BF16.F32.PACK_AB R44, R44, R67 ;  /* 0x000000432c2c723e */ /* 0x000fe400000010ff */
[----:B------:R-:W-:-:S05]  /*25da0*/  F2FP.BF16.F32.PACK_AB R54, R54, R61 ;  /* 0x0000003d3636723e */ /* 0x000fca00000010ff */
[----:B------:R-:W-:Y:S04]  /*25db0*/  STL [R1+0x2c8], R54 ;  /* 0x0002c83601007387 */ /* 0x000fe80000100800 */
[----:B------:R-:W2:Y:S04]  /*25dc0*/  LDL.LU R84, [R1+0x278] ;  /* 0x0002780001547983 */ /* 0x000ea80000300800 */
[----:B------:R-:W-:Y:S04]  /*25dd0*/  STL [R1+0x2c4], R53 ;  /* 0x0002c43501007387 */ /* 0x000fe80000100800 */
[----:B------:R-:W-:Y:S04]  /*25de0*/  STL [R1+0x2c0], R52 ;  /* 0x0002c03401007387 */ /* 0x000fe80000100800 */
[----:B------:R-:W3:Y:S04]  /*25df0*/  LDL.LU R2, [R1+0x274] ;  /* 0x0002740001027983 */ /* 0x000ee80000300800 */
[----:B------:R-:W-:Y:S04]  /*25e00*/  STL [R1+0x2bc], R51 ;  /* 0x0002bc3301007387 */ /* 0x000fe80000100800 */
[----:B------:R-:W-:Y:S04]  /*25e10*/  STL [R1+0x2b8], R50 ;  /* 0x0002b83201007387 */ /* 0x000fe80000100800 */
[----:B------:R-:W4:Y:S04]  /*25e20*/  LDL.LU R92, [R1+0x270] ;  /* 0x00027000015c7983 */ /* 0x000f280000300800 */
[----:B------:R-:W-:Y:S01]  /*25e30*/  STL [R1+0x2b4], R49 ;  /* 0x0002b43101007387 */ /* 0x000fe20000100800 */
[----:B------:R-:W-:-:S03]  /*25e40*/  F2FP.BF16.F32.PACK_AB R43, R43, R83 ;  /* 0x000000532b2b723e */ /* 0x000fc600000010ff */
[----:B------:R-:W4:Y:S01]  /*25e50*/  LDL.LU R85, [R1+0x26c] ;  /* 0x00026c0001557983 */ /* 0x000f220000300800 */
[----:B------:R-:W-:-:S03]  /*25e60*/  F2FP.BF16.F32.PACK_AB R42, R42, R86 ;  /* 0x000000562a2a723e */ /* 0x000fc600000010ff */
[----:B------:R-:W-:Y:S01]  /*25e70*/  STL [R1+0x2b0], R48 ;  /* 0x0002b03001007387 */ /* 0x000fe20000100800 */
[----:B------:R-:W-:-:S03]  /*25e80*/  F2FP.BF16.F32.PACK_AB R41, R41, R87 ;  /* 0x000000572929723e */ /* 0x000fc600000010ff */
[----:B------:R-:W-:Y:S04]  /*25e90*/  STL [R1+0x2ac], R47 ;  /* 0x0002ac2f01007387 */ /* 0x000fe80000100800 */
[----:B------:R-:W-:Y:S01]  /*25ea0*/  STL [R1+0x2a8], R46 ;  /* 0x0002a82e01007387 */ /* 0x000fe20000100800 */
[----:B------:R-:W-:-:S03]  /*25eb0*/  F2FP.BF16.F32.PACK_AB R40, R40, R88 ;  /* 0x000000582828723e */ /* 0x000fc600000010ff */
[----:B------:R-:W-:Y:S04]  /*25ec0*/  STL [R1+0x2a4], R45 ;  /* 0x0002a42d01007387 */ /* 0x000fe80000100800 */
[----:B------:R-:W-:Y:S01]  /*25ed0*/  STL [R1+0x2a0], R44 ;  /* 0x0002a02c01007387 */ /* 0x000fe20000100800 */
[----:B------:R-:W-:-:S03]  /*25ee0*/  F2FP.BF16.F32.PACK_AB R39, R39, R89 ;  /* 0x000000592727723e */ /* 0x000fc600000010ff */
[----:B------:R-:W4:Y:S04]  /*25ef0*/  LDL.LU R86, [R1+0x268] ;  /* 0x0002680001567983 */ /* 0x000f280000300800 */
[----:B------:R-:W-:Y:S04]  /*25f00*/  STL [R1+0x29c], R43 ;  /* 0x00029c2b01007387 */ /* 0x000fe80000100800 */
[----:B------:R-:W-:Y:S01]  /*25f10*/  STL [R1+0x298], R42 ;  /* 0x0002982a01007387 */ /* 0x000fe20000100800 */
[----:B------:R-:W-:-:S03]  /*25f20*/  F2FP.BF16.F32.PACK_AB R38, R38, R90 ;  /* 0x0000005a2626723e */ /* 0x000fc600000010ff */
[----:B------:R-:W4:Y:S04]  /*25f30*/  LDL.LU R87, [R1+0x264] ;  /* 0x0002640001577983 */ /* 0x000f280000300800 */
[----:B------:R-:W-:Y:S04]  /*25f40*/  STL [R1+0x294], R41 ;  /* 0x0002942901007387 */ /* 0x000fe80000100800 */
[----:B------:R-:W4:Y:S04]  /*25f50*/  LDL.LU R88, [R1+0x260] ;  /* 0x0002600001587983 */ /* 0x000f280000300800 */
[----:B------:R-:W-:Y:S04]  /*25f60*/  STL [R1+0x290], R40 ;  /* 0x0002902801007387 */ /* 0x000fe80000100800 */
[----:B------:R-:W4:Y:S01]  /*25f70*/  LDL.LU R89, [R1+0x25c] ;  /* 0x00025c0001597983 */ /* 0x000f220000300800 */
[----:B------:R-:W-:-:S03]  /*25f80*/  F2FP.BF16.F32.PACK_AB R37, R37, R91 ;  /* 0x0000005b2525723e */ /* 0x000fc600000010ff */
[----:B------:R-:W-:Y:S04]  /*25f90*/  STL [R1+0x28c], R39 ;  /* 0x00028c2701007387 */ /* 0x000fe80000100800 */
[----:B------:R-:W4:Y:S04]  /*25fa0*/  LDL.LU R90, [R1+0x258] ;  /* 0x00025800015a7983 */ /* 0x000f280000300800 */
[----:B------:R-:W-:Y:S04]  /*25fb0*/  STL [R1+0x288], R38 ;  /* 0x0002882601007387 */ /* 0x000fe80000100800 */
[----:B------:R-:W4:Y:S01]  /*25fc0*/  LDL.LU R91, [R1+0x254] ;  /* 0x00025400015b7983 */ /* 0x000f220000300800 */
[----:B------:R-:W-:-:S03]  /*25fd0*/  F2FP.BF16.F32.PACK_AB R36, R36, R3 ;  /* 0x000000032424723e */ /* 0x000fc600000010ff */
[----:B------:R-:W-:Y:S04]  /*25fe0*/  STL [R1+0x284], R37 ;  /* 0x0002842501007387 */ /* 0x000fe80000100800 */
[----:B------:R-:W4:Y:S01]  /*25ff0*/  LDL.LU R3, [R1+0x250] ;  /* 0x0002500001037983 */ /* 0x000f220000300800 */
[----:B------:R-:W-:-:S03]  /*26000*/  F2FP.BF16.F32.PACK_AB R35, R35, R93 ;  /* 0x0000005d2323723e */ /* 0x000fc600000010ff */
[----:B------:R-:W-:Y:S04]  /*26010*/  STL [R1+0x280], R36 ;  /* 0x0002802401007387 */ /* 0x000fe80000100800 */
[----:B------:R-:W4:Y:S04]  /*26020*/  LDL.LU R61, [R1+0x24c] ;  /* 0x00024c00013d7983 */ /* 0x000f280000300800 */
[----:B------:R-:W4:Y:S04]  /*26030*/  LDL.LU R62, [R1+0x248] ;  /* 0x00024800013e7983 */ /* 0x000f280000300800 */
[----:B------:R-:W-:Y:S04]  /*26040*/  STL [R1+0x27c], R35 ;  /* 0x00027c2301007387 */ /* 0x000fe80000100800 */
[----:B------:R-:W4:Y:S04]  /*26050*/  LDL.LU R93, [R1+0x244] ;  /* 0x00024400015d7983 */ /* 0x000f280000300800 */
[----:B------:R-:W4:Y:S04]  /*26060*/  LDL.LU R63, [R1+0x240] ;  /* 0x00024000013f7983 */ /* 0x000f280000300800 */
[----:B------:R-:W4:Y:S01]  /*26070*/  LDL.LU R83, [R1+0x23c] ;  /* 0x00023c0001537983 */ /* 0x000f220000300800 */
[----:B--2---:R-:W-:-:S05]  /*26080*/  F2FP.BF16.F32.PACK_AB R34, R34, R84 ;  /* 0x000000542222723e */ /* 0x004fca00000010ff */
[----:B------:R-:W-:Y:S01]  /*26090*/  STL [R1+0x278], R34 ;  /* 0x0002782201007387 */ /* 0x000fe20000100800 */
[----:B---3--:R-:W-:-:S03]  /*260a0*/  F2FP.BF16.F32.PACK_AB R33, R33, R2 ;  /* 0x000000022121723e */ /* 0x008fc600000010ff */
[----:B------:R-:W2:Y:S04]  /*260b0*/  LDL.LU R2, [R1+0x238] ;  /* 0x0002380001027983 */ /* 0x000ea80000300800 */
[----:B------:R-:W-:Y:S01]  /*260c0*/  STL [R1+0x274], R33 ;  /* 0x0002742101007387 */ /* 0x000fe20000100800 */
[----:B----4-:R-:W-:-:S03]  /*260d0*/  F2FP.BF16.F32.PACK_AB R32, R32, R92 ;  /* 0x0000005c2020723e */ /* 0x010fc600000010ff */
[----:B------:R-:W3:Y:S04]  /*260e0*/  LDL.LU R92, [R1+0x234] ;  /* 0x00023400015c7983 */ /* 0x000ee80000300800 */
[----:B------:R-:W-:Y:S01]  /*260f0*/  STL [R1+0x270], R32 ;  /* 0x0002702001007387 */ /* 0x000fe20000100800 */
[----:B------:R-:W-:-:S03]  /*26100*/  F2FP.BF16.F32.PACK_AB R31, R31, R85 ;  /* 0x000000551f1f723e */ /* 0x000fc600000010ff */
[----:B------:R-:W4:Y:S04]  /*26110*/  LDL.LU R64, [R1+0x230] ;  /* 0x0002300001407983 */ /* 0x000f280000300800 */
[----:B------:R-:W4:Y:S04]  /*26120*/  LDL.LU R65, [R1+0x22c] ;  /* 0x00022c0001417983 */ /* 0x000f280000300800 */
[----:B------:R-:W-:Y:S04]  /*26130*/  STL [R1+0x26c], R31 ;  /* 0x00026c1f01007387 */ /* 0x000fe80000100800 */
[----:B------:R-:W4:Y:S04]  /*26140*/  LDL.LU R66, [R1+0x228] ;  /* 0x0002280001427983 */ /* 0x000f280000300800 */
[----:B------:R-:W4:Y:S04]  /*26150*/  LDL.LU R67, [R1+0x224] ;  /* 0x0002240001437983 */ /* 0x000f280000300800 */
[----:B------:R-:W4:Y:S01]  /*26160*/  LDL.LU R84, [R1+0x220] ;  /* 0x0002200001547983 */ /* 0x000f220000300800 */
[----:B------:R-:W-:-:S03]  /*26170*/  F2FP.BF16.F32.PACK_AB R30, R30, R86 ;  /* 0x000000561e1e723e */ /* 0x000fc600000010ff */
[----:B------:R-:W4:Y:S04]  /*26180*/  LDL.LU R85, [R1+0x21c] ;  /* 0x00021c0001557983 */ /* 0x000f280000300800 */
[----:B------:R-:W4:Y:S01]  /*26190*/  LDL.LU R86, [R1+0x218] ;  /* 0x0002180001567983 */ /* 0x000f220000300800 */
[----:B------:R-:W-:-:S03]  /*261a0*/  F2FP.BF16.F32.PACK_AB R29, R29, R87 ;  /* 0x000000571d1d723e */ /* 0x000fc600000010ff */
[----:B------:R-:W-:Y:S04]  /*261b0*/  STL [R1+0x268], R30 ;  /* 0x0002681e01007387 */ /* 0x000fe80000100800 */
        /* <DEDUP_REMOVED lines=18> */
[----:B------:R-:W-:Y:S01]  /*262e0*/  STL [R1+0x24c], R23 ;  /* 0x00024c1701007387 */ /* 0x000fe20000100800 */
[----:B------:R-:W-:-:S03]  /*262f0*/  F2FP.BF16.F32.PACK_AB R21, R21, R93 ;  /* 0x0000005d1515723e */ /* 0x000fc600000010ff */
[----:B------:R-:W4:Y:S01]  /*26300*/  LDL.LU R93, [R1+0x1fc] ;  /* 0x0001fc00015d7983 */ /* 0x000f220000300800 */
[----:B------:R-:W-:Y:S02]  /*26310*/  F2FP.BF16.F32.PACK_AB R22, R22, R62 ;  /* 0x0000003e1616723e */ /* 0x000fe400000010ff */
[----:B------:R-:W-:Y:S02]  /*26320*/  F2FP.BF16.F32.PACK_AB R20, R20, R63 ;  /* 0x0000003f1414723e */ /* 0x000fe400000010ff */
[----:B------:R-:W-:Y:S01]  /*26330*/  F2FP.BF16.F32.PACK_AB R19, R19, R83 ;  /* 0x000000531313723e */ /* 0x000fe200000010ff */
[----:B------:R-:W-:Y:S04]  /*26340*/  STL [R1+0x248], R22 ;  /* 0x0002481601007387 */ /* 0x000fe80000100800 */
[----:B------:R-:W-:Y:S04]  /*26350*/  STL [R1+0x244], R21 ;  /* 0x0002441501007387 */ /* 0x000fe80000100800 */
[----:B------:R-:W4:Y:S04]  /*26360*/  LDL.LU R83, [R1+0x1f8] ;  /* 0x0001f80001537983 */ /* 0x000f280000300800 */
[----:B------:R-:W-:Y:S04]  /*26370*/  STL [R1+0x240], R20 ;  /* 0x0002401401007387 */ /* 0x000fe80000100800 */
[----:B------:R-:W-:Y:S01]  /*26380*/  STL [R1+0x23c], R19 ;  /* 0x00023c1301007387 */ /* 0x000fe20000100800 */
[----:B--2---:R-:W-:-:S03]  /*26390*/  F2FP.BF16.F32.PACK_AB R18, R18, R2 ;  /* 0x000000021212723e */ /* 0x004fc600000010ff */
[----:B------:R-:W2:Y:S04]  /*263a0*/  LDL.LU R2, [R1+0x1f4] ;  /* 0x0001f40001027983 */ /* 0x000ea80000300800 */
[----:B------:R-:W-:Y:S01]  /*263b0*/  STL [R1+0x238], R18 ;  /* 0x0002381201007387 */ /* 0x000fe20000100800 */
[----:B---3--:R-:W-:-:S03]  /*263c0*/  F2FP.BF16.F32.PACK_AB R17, R17, R92 ;  /* 0x0000005c1111723e */ /* 0x008fc600000010ff */
[----:B------:R-:W3:Y:S01]  /*263d0*/  LDL.LU R92, [R1+0x1f0] ;  /* 0x0001f000015c7983 */ /* 0x000ee20000300800 */
[----:B----4-:R-:W-:-:S03]  /*263e0*/  F2FP.BF16.F32.PACK_AB R16, R16, R64 ;  /* 0x000000401010723e */ /* 0x010fc600000010ff */
[----:B------:R-:W-:Y:S01]  /*263f0*/  STL [R1+0x234], R17 ;  /* 0x0002341101007387 */ /* 0x000fe20000100800 */
[----:B------:R-:W-:-:S03]  /*26400*/  F2FP.BF16.F32.PACK_AB R15, R15, R65 ;  /* 0x000000410f0f723e */ /* 0x000fc600000010ff */
        /* <DEDUP_REMOVED lines=8> */
[----:B------:R-:W4:Y:S01]  /*26490*/  LDL.LU R84, [R1+0x1e8] ;  /* 0x0001e80001547983 */ /* 0x000f220000300800 */
[----:B------:R-:W-:-:S03]  /*264a0*/  F2FP.BF16.F32.PACK_AB R10, R10, R86 ;  /* 0x000000560a0a723e */ /* 0x000fc600000010ff */
[----:B------:R-:W-:Y:S04]  /*264b0*/  STL [R1+0x220], R12 ;  /* 0x0002200c01007387 */ /* 0x000fe80000100800 */
[----:B------:R-:W-:Y:S04]  /*264c0*/  STL [R1+0x21c], R11 ;  /* 0x00021c0b01007387 */ /* 0x000fe80000100800 */
[----:B------:R-:W2:Y:S01]  /*264d0*/  LDL.LU R85, [R1+0x1e4] ;  /* 0x0001e40001557983 */ /* 0x000ea20000300800 */
[----:B------:R-:W-:-:S03]  /*264e0*/  F2FP.BF16.F32.PACK_AB R9, R9, R87 ;  /* 0x000000570909723e */ /* 0x000fc600000010ff */
        /* <DEDUP_REMOVED lines=16> */
[----:B------:R-:W2:Y:S04]  /*265f0*/  LDL.LU R91, [R1+0x1cc] ;  /* 0x0001cc00015b7983 */ /* 0x000ea80000300800 */
[----:B------:R-:W2:Y:S04]  /*26600*/  LDL.LU R3, [R1+0x1c8] ;  /* 0x0001c80001037983 */ /* 0x000ea80000300800 */
[----:B------:R0:W-:Y:S02]  /*26610*/  STL [R1+0x200], R4 ;  /* 0x0002000401007387 */ /* 0x0001e40000100800 */
[----:B0-----:R-:W0:Y:S02]  /*26620*/  LDTM.x64 R4, tmem[UR10+0x180] ;  /* 0x0001800a000479ee */ /* 0x001e240008340000 */
[----:B0-----:R-:W-:-:S02]  /*26630*/  F2FP.BF16.F32.PACK_AB R0, R67, R93 ;  /* 0x0000005d4300723e */ /* 0x001fc400000010ff */
[----:B------:R0:W2:Y:S04]  /*26640*/  LDL.LU R93, [R1+0xad4] ;  /* 0x000ad400015d7983 */ /* 0x0000a80000300800 */
[----:B------:R-:W2:Y:S04]  /*26650*/  LDL.LU R67, [R1+0x1ec] ;  /* 0x0001ec0001437983 */ /* 0x000ea80000300800 */
[----:B------:R0:W-:Y:S04]  /*26660*/  STL [R1+0x1fc], R0 ;  /* 0x0001fc0001007387 */ /* 0x0001e80000100800 */
[----:B0-----:R-:W2:Y:S01]  /*26670*/  LDL.LU R0, [R1+0x1c4] ;  /* 0x0001c40001007983 */ /* 0x001ea20000300800 */
[----:B---3--:R-:W-:-:S02]  /*26680*/  F2FP.BF16.F32.PACK_AB R64, R64, R92 ;  /* 0x0000005c4040723e */ /* 0x008fc400000010ff */
[----:B----4-:R-:W-:Y:S02]  /*26690*/  F2FP.BF16.F32.PACK_AB R62, R62, R84 ;  /* 0x000000543e3e723e */ /* 0x010fe400000010ff */
[----:B--2---:R-:W-:Y:S02]  /*266a0*/  F2FP.BF16.F32.PACK_AB R61, R61, R85 ;  /* 0x000000553d3d723e */ /* 0x004fe400000010ff */
        /* <DEDUP_REMOVED lines=8> */
[----:B------:R-:W-:Y:S01]  /*26730*/  F2FP.BF16.F32.PACK_AB R66, R65, R2 ;  /* 0x000000024142723e */ /* 0x000fe200000010ff */
[----:B------:R-:W2:Y:S01]  /*26740*/  LDL.LU R83, [R1+0xad0] ;  /* 0x000ad00001537983 */ /* 0x000ea20000300800 */
[----:B------:R-:W-:-:S03]  /*26750*/  F2FP.BF16.F32.PACK_AB R65, R63, R67 ;  /* 0x000000433f41723e */ /* 0x000fc600000010ff */
[----:B------:R0:W-:Y:S04]  /*26760*/  STL [R1+0x1f8], R93 ;  /* 0x0001f85d01007387 */ /* 0x0001e80000100800 */
[----:B0-----:R-:W3:Y:S04]  /*26770*/  LDL.LU R93, [R1+0x19c] ;  /* 0x00019c00015d7983 */ /* 0x001ee80000300800 */
[----:B------:R-:W4:Y:S04]  /*26780*/  LDL.LU R2, [R1+0x198] ;  /* 0x0001980001027983 */ /* 0x000f280000300800 */
[----:B------:R-:W-:Y:S04]  /*26790*/  STL [R1+0x1f4], R66 ;  /* 0x0001f44201007387 */ /* 0x000fe80000100800 */
[----:B------:R-:W2:Y:S04]  /*267a0*/  LDL.LU R92, [R1+0x190] ;  /* 0x00019000015c7983 */ /* 0x000ea80000300800 */
[----:B------:R0:W-:Y:S04]  /*267b0*/  STL [R1+0x1f0], R64 ;  /* 0x0001f04001007387 */ /* 0x0001e80000100800 */
[----:B------:R-:W2:Y:S04]  /*267c0*/  LDL.LU R63, [R1+0x18c] ;  /* 0x00018c00013f7983 */ /* 0x000ea80000300800 */
[----:B0-----:R-:W2:Y:S04]  /*267d0*/  LDL.LU R64, [R1+0x188] ;  /* 0x0001880001407983 */ /* 0x001ea80000300800 */
[----:B------:R0:W-:Y:S04]  /*267e0*/  STL [R1+0x1ec], R65 ;  /* 0x0001ec4101007387 */ /* 0x0001e80000100800 */
[----:B0-----:R-:W2:Y:S04]  /*267f0*/  LDL.LU R65, [R1+0x184] ;  /* 0x0001840001417983 */ /* 0x001ea80000300800 */
[----:B------:R-:W2:Y:S04]  /*26800*/  LDL.LU R66, [R1+0x180] ;  /* 0x0001800001427983 */ /* 0x000ea80000300800 */
[----:B------:R-:W2:Y:S04]  /*26810*/  LDL.LU R67, [R1+0x17c] ;  /* 0x00017c0001437983 */ /* 0x000ea80000300800 */
[----:B------:R-:W2:Y:S04]  /*26820*/  LDL.LU R84, [R1+0xacc] ;  /* 0x000acc0001547983 */ /* 0x000ea80000300800 */
[----:B------:R0:W-:Y:S04]  /*26830*/  STL [R1+0x1e8], R62 ;  /* 0x0001e83e01007387 */ /* 0x0001e80000100800 */
[----:B0-----:R-:W2:Y:S04]  /*26840*/  LDL.LU R62, [R1+0x194] ;  /* 0x00019400013e7983 */ /* 0x001ea80000300800 */
        /* <DEDUP_REMOVED lines=10> */
[----:B------:R0:W-:Y:S01]  /*268f0*/  STL [R1+0x1d8], R58 ;  /* 0x0001d83a01007387 */ /* 0x0001e20000100800 */
[----:B------:R-:W-:-:S03]  /*26900*/  F2FP.BF16.F32.PACK_AB R53, R53, R0 ;  /* 0x000000003535723e */ /* 0x000fc600000010ff */
        /* <DEDUP_REMOVED lines=10> */
[----:B------:R0:W2:Y:S04]  /*269b0*/  LDL.LU R3, [R1+0xaac] ;  /* 0x000aac0001037983 */ /* 0x0000a80000300800 */
[----:B------:R0:W-:Y:S04]  /*269c0*/  STL [R1+0x1c8], R54 ;  /* 0x0001c83601007387 */ /* 0x0001e80000100800 */
[----:B0-----:R-:W2:Y:S04]  /*269d0*/  LDL.LU R54, [R1+0x1bc] ;  /* 0x0001bc0001367983 */ /* 0x001ea80000300800 */
[----:B------:R0:W2:Y:S04]  /*269e0*/  LDL.LU R0, [R1+0xaa8] ;  /* 0x000aa80001007983 */ /* 0x0000a80000300800 */
        /* <DEDUP_REMOVED lines=26> */
[----:B------:R-:W2:Y:S04]  /*26b90*/  LDL.LU R93, [R1+0x178] ;  /* 0x00017800015d7983 */ /* 0x000ea80000300800 */
[----:B------:R-:W-:Y:S04]  /*26ba0*/  STL [R1+0x1a0], R44 ;  /* 0x0001a02c01007387 */ /* 0x000fe80000100800 */
[----:B------:R-:W-:Y:S04]  /*26bb0*/  STL [R1+0x19c], R43 ;  /* 0x00019c2b01007387 */ /* 0x000fe80000100800 */
[----:B------:R-:W3:Y:S04]  /*26bc0*/  LDL.LU R2, [R1+0x174] ;  /* 0x0001740001027983 */ /* 0x000ee80000300800 */
[----:B------:R-:W-:Y:S04]  /*26bd0*/  STL [R1+0x198], R42 ;  /* 0x0001982a01007387 */ /* 0x000fe80000100800 */
[----:B------:R-:W4:Y:S01]  /*26be0*/  LDL.LU R92, [R1+0x170] ;  /* 0x00017000015c7983 */ /* 0x000f220000300800 */
[----:B------:R-:W-:-:S02]  /*26bf0*/  F2FP.BF16.F32.PACK_AB R41, R41, R62 ;  /* 0x0000003e2929723e */ /* 0x000fc400000010ff */
[----:B------:R-:W-:-:S03]  /*26c00*/  F2FP.BF16.F32.PACK_AB R0, R35, R67 ;  /* 0x000000432300723e */ /* 0x000fc600000010ff */
[----:B------:R-:W-:Y:S04]  /*26c10*/  STL [R1+0x194], R41 ;  /* 0x0001942901007387 */ /* 0x000fe80000100800 */
[----:B------:R-:W-:Y:S04]  /*26c20*/  STL [R1+0x190], R40 ;  /* 0x0001902801007387 */ /* 0x000fe80000100800 */
[----:B------:R-:W-:Y:S04]  /*26c30*/  STL [R1+0x18c], R39 ;  /* 0x00018c2701007387 */ /* 0x000fe80000100800 */
[----:B------:R-:W-:Y:S04]  /*26c40*/  STL [R1+0x188], R38 ;  /* 0x0001882601007387 */ /* 0x000fe80000100800 */
[----:B------:R-:W-:Y:S04]  /*26c50*/  STL [R1+0x184], R37 ;  /* 0x0001842501007387 */ /* 0x000fe80000100800 */
[----:B0-----:R-:W4:Y:S04]  /*26c60*/  LDL.LU R45, [R1+0x16c] ;  /* 0x00016c00012d7983 */ /* 0x001f280000300800 */
        /* <DEDUP_REMOVED lines=20> */
[----:B0-----:R-:W4:Y:S01]  /*26db0*/  LDL.LU R0, [R1+0x120] ;  /* 0x0001200001007983 */ /* 0x001f220000300800 */
[----:B--2---:R-:W-:-:S03]  /*26dc0*/  F2FP.BF16.F32.PACK_AB R34, R34, R93 ;  /* 0x0000005d2222723e */ /* 0x004fc600000010ff */
[----:B------:R-:W2:Y:S04]  /*26dd0*/  LDL.LU R93, [R1+0x11c] ;  /* 0x00011c00015d7983 */ /* 0x000ea80000300800 */
[----:B------:R-:W-:Y:S04]  /*26de0*/  STL [R1+0x178], R34 ;  /* 0x0001782201007387 */ /* 0x000fe80000100800 */
[----:B------:R-:W2:Y:S01]  /*26df0*/  LDL.LU R64, [R1+0x118] ;  /* 0x0001180001407983 */ /* 0x000ea20000300800 */
[----:B---3--:R-:W-:-:S03]  /*26e00*/  F2FP.BF16.F32.PACK_AB R33, R33, R2 ;  /* 0x000000022121723e */ /* 0x008fc600000010ff */
[----:B------:R-:W3:Y:S04]  /*26e10*/  LDL.LU R2, [R1+0x114] ;  /* 0x0001140001027983 */ /* 0x000ee80000300800 */
[----:B------:R-:W-:Y:S01]  /*26e20*/  STL [R1+0x174], R33 ;  /* 0x0001742101007387 */ /* 0x000fe20000100800 */
[----:B----4-:R-:W-:-:S03]  /*26e30*/  F2FP.BF16.F32.PACK_AB R3, R32, R92 ;  /* 0x0000005c2003723e */ /* 0x010fc600000010ff */
[----:B------:R-:W4:Y:S04]  /*26e40*/  LDL.LU R65, [R1+0x110] ;  /* 0x0001100001417983 */ /* 0x000f280000300800 */
[----:B------:R-:W4:Y:S04]  /*26e50*/  LDL.LU R66, [R1+0x10c] ;  /* 0x00010c0001427983 */ /* 0x000f280000300800 */
[----:B------:R0:W-:Y:S04]  /*26e60*/  STL [R1+0x170], R3 ;  /* 0x0001700301007387 */ /* 0x0001e80000100800 */
[----:B------:R-:W4:Y:S04]  /*26e70*/  LDL.LU R67, [R1+0x108] ;  /* 0x0001080001437983 */ /* 0x000f280000300800 */
[----:B------:R-:W4:Y:S04]  /*26e80*/  LDL.LU R92, [R1+0x104] ;  /* 0x00010400015c7983 */ /* 0x000f280000300800 */
[----:B0-----:R-:W4:Y:S01]  /*26e90*/  LDL.LU R3, [R1+0x100] ;  /* 0x0001000001037983 */ /* 0x001f220000300800 */
[----:B------:R-:W-:-:S02]  /*26ea0*/  F2FP.BF16.F32.PACK_AB R31, R31, R45 ;  /* 0x0000002d1f1f723e */ /* 0x000fc400000010ff */
        /* <DEDUP_REMOVED lines=33> */
[----:B------:R-:W-:Y:S04]  /*270c0*/  STL [R1+0x12c], R15 ;  /* 0x00012c0f01007387 */ /* 0x000fe80000100800 */
[----:B------:R-:W-:Y:S01]  /*270d0*/  STL [R1+0x128], R14 ;  /* 0x0001280e01007387 */ /* 0x000fe20000100800 */
[----:B------:R-:W-:-:S03]  /*270e0*/  F2FP.BF16.F32.PACK_AB R12, R12, R0 ;  /* 0x000000000c0c723e */ /* 0x000fc600000010ff */
[----:B------:R-:W4:Y:S01]  /*270f0*/  LDL.LU R0, [R1+0xfc] ;  /* 0x0000fc0001007983 */ /* 0x000f220000300800 */
[----:B------:R-:W-:-:S05]  /*27100*/  F2FP.BF16.F32.PACK_AB R13, R13, R63 ;  /* 0x0000003f0d0d723e */ /* 0x000fca00000010ff */
[----:B------:R-:W-:Y:S04]  /*27110*/  STL [R1+0x124], R13 ;  /* 0x0001240d01007387 */ /* 0x000fe80000100800 */
[----:B------:R-:W-:Y:S01]  /*27120*/  STL [R1+0x120], R12 ;  /* 0x0001200c01007387 */ /* 0x000fe20000100800 */
[----:B--2---:R-:W-:-:S03]  /*27130*/  F2FP.BF16.F32.PACK_AB R11, R11, R93 ;  /* 0x0000005d0b0b723e */ /* 0x004fc600000010ff */
[----:B------:R-:W2:Y:S01]  /*27140*/  LDL.LU R93, [R1+0x1c] ;  /* 0x00001c00015d7983 */ /* 0x000ea20000300800 */
[----:B------:R-:W-:-:S03]  /*27150*/  F2FP.BF16.F32.PACK_AB R10, R10, R64 ;  /* 0x000000400a0a723e */ /* 0x000fc600000010ff */
[----:B------:R-:W-:Y:S01]  /*27160*/  STL [R1+0x11c], R11 ;  /* 0x00011c0b01007387 */ /* 0x000fe20000100800 */
[----:B---3--:R-:W-:-:S03]  /*27170*/  F2FP.BF16.F32.PACK_AB R9, R9, R2 ;  /* 0x000000020909723e */ /* 0x008fc600000010ff */
[----:B------:R-:W3:Y:S01]  /*27180*/  LDL.LU R2, [R1+0x18] ;  /* 0x0000180001027983 */ /* 0x000ee20000300800 */
[----:B----4-:R-:W-:-:S03]  /*27190*/  F2FP.BF16.F32.PACK_AB R8, R8, R65 ;  /* 0x000000410808723e */ /* 0x010fc600000010ff */
[----:B------:R-:W-:Y:S01]  /*271a0*/  STL [R1+0x118], R10 ;  /* 0x0001180a01007387 */ /* 0x000fe20000100800 */
[----:B------:R-:W-:-:S03]  /*271b0*/  F2FP.BF16.F32.PACK_AB R7, R7, R66 ;  /* 0x000000420707723e */ /* 0x000fc600000010ff */
[----:B------:R-:W-:Y:S04]  /*271c0*/  STL [R1+0x114], R9 ;  /* 0x0001140901007387 */ /* 0x000fe80000100800 */
[----:B------:R-:W-:Y:S01]  /*271d0*/  STL [R1+0x110], R8 ;  /* 0x0001100801007387 */ /* 0x000fe20000100800 */
[----:B------:R-:W-:-:S03]  /*271e0*/  F2FP.BF16.F32.PACK_AB R6, R6, R67 ;  /* 0x000000430606723e */ /* 0x000fc600000010ff */
[----:B------:R-:W-:Y:S01]  /*271f0*/  STL [R1+0x10c], R7 ;  /* 0x00010c0701007387 */ /* 0x000fe20000100800 */
[----:B------:R-:W-:-:S03]  /*27200*/  F2FP.BF16.F32.PACK_AB R5, R5, R92 ;  /* 0x0000005c0505723e */ /* 0x000fc600000010ff */
[----:B------:R-:W-:Y:S01]  /*27210*/  STL [R1+0x108], R6 ;  /* 0x0001080601007387 */ /* 0x000fe20000100800 */
[----:B------:R-:W-:-:S03]  /*27220*/  F2FP.BF16.F32.PACK_AB R4, R4, R3 ;  /* 0x000000030404723e */ /* 0x000fc600000010ff */
[----:B------:R-:W4:Y:S04]  /*27230*/  LDL.LU R3, [R1+0x10] ;  /* 0x0000100001037983 */ /* 0x000f280000300800 */
[----:B------:R-:W-:Y:S04]  /*27240*/  STL [R1+0x104], R5 ;  /* 0x0001040501007387 */ /* 0x000fe80000100800 */
[----:B------:R-:W2:Y:S04]  /*27250*/  LDL.LU R92, [R1+0x8] ;  /* 0x00000800015c7983 */ /* 0x000ea80000300800 */
[----:B------:R0:W-:Y:S02]  /*27260*/  STL [R1+0x100], R4 ;  /* 0x0001000401007387 */ /* 0x0001e40000100800 */
[----:B0-----:R-:W0:Y:S01]  /*27270*/  LDTM.x64 R4, tmem[UR10+0x1c0] ;  /* 0x0001c00a000479ee */ /* 0x001e220008340000 */
[----:B------:R-:W-:Y:S01]  /*27280*/  NOP ;  /* 0x0000000000007918 */ /* 0x000fe20000000000 */
[----:B------:R-:W0:Y:S02]  /*27290*/  LDCU.64 UR10, c[0x0][0x398] ;  /* 0x00007300ff0a77ac */ /* 0x000e240008000a00 */
[----:B0-----:R-:W-:Y:S04]  /*272a0*/  STL [R1+0xa7c], R50 ;  /* 0x000a7c3201007387 */ /* 0x001fe80000100800 */
        /* <DEDUP_REMOVED lines=15> */
[----:B------:R0:W-:Y:S02]  /*273a0*/  STL [R1+0xa3c], R66 ;  /* 0x000a3c4201007387 */ /* 0x0001e40000100800 */
[----:B0-----:R-:W-:-:S02]  /*273b0*/  F2FP.BF16.F32.PACK_AB R66, R67, R0 ;  /* 0x000000004342723e */ /* 0x001fc400000010ff */
[----:B------:R0:W2:Y:S04]  /*273c0*/  LDL.LU R0, [R1+0xaa4] ;  /* 0x000aa40001007983 */ /* 0x0000a80000300800 */
[----:B------:R0:W-:Y:S04]  /*273d0*/  STL [R1+0xfc], R66 ;  /* 0x0000fc4201007387 */ /* 0x0001e80000100800 */
[----:B0-----:R-:W3:Y:S01]  /*273e0*/  LDL.LU R66, [R1+0x400] ;  /* 0x0004000001427983 */ /* 0x001ee20000300800 */
[----:B--2---:R-:W-:-:S03]  /*273f0*/  F2FP.BF16.F32.PACK_AB R0, R11, R93 ;  /* 0x0000005d0b00723e */ /* 0x004fc600000010ff */
[----:B------:R0:W2:Y:S01]  /*27400*/  LDL.LU R93, [R1+0xaa0] ;  /* 0x000aa000015d7983 */ /* 0x0000a20000300800 */
[C---:B------:R-:W-:Y:S02]  /*27410*/  PRMT R64, R0.reuse, 0x7610, R64 ;  /* 0x0000761000407816 */ /* 0x040fe40000000040 */
[----:B------:R-:W-:Y:S02]  /*27420*/  PRMT R65, R0, 0x7632, R65 ;  /* 0x0000763200417816 */ /* 0x000fe40000000041 */
[----:B------:R0:W3:Y:S02]  /*27430*/  LDL.LU R0, [R1+0xa9c] ;  /* 0x000a9c0001007983 */ /* 0x0000e40000300800 */
[----:B---3--:R-:W-:Y:S02]  /*27440*/  F2FP.BF16.F32.PACK_AB R0, R10, R2 ;  /* 0x000000020a00723e */ /* 0x008fe400000010ff */
[----:B------:R-:W3:Y:S02]  /*27450*/  LDL.LU R2, [R1+0xa98] ;  /* 0x000a980001027983 */ /* 0x000ee40000300800 */
[----:B------:R-:W-:-:S02]  /*27460*/  PRMT R62, R0, 0x7610, R62 ;  /* 0x00007610003e7816 */ /* 0x000fc4000000003e */
[----:B------:R-:W-:Y:S02]  /*27470*/  PRMT R63, R0, 0x7632, R63 ;  /* 0x00007632003f7816 */ /* 0x000fe4000000003f */
[----:B------:R-:W2:Y:S02]  /*27480*/  LDL.LU R0, [R1+0xa94] ;  /* 0x000a940001007983 */ /* 0x000ea40000300800 */
[----:B--2---:R-:W-:Y:S02]  /*27490*/  F2FP.BF16.F32.PACK_AB R93, R9, R0 ;  /* 0x00000000095d723e */ /* 0x004fe400000010ff */
[----:B------:R0:W4:Y:S02]  /*274a0*/  LDL.LU R0, [R1+0xa90] ;  /* 0x000a900001007983 */ /* 0x0001240000300800 */
[C---:B------:R-:W-:Y:S02]  /*274b0*/  PRMT R60, R93.reuse, 0x7610, R60 ;  /* 0x000076105d3c7816 */ /* 0x040fe4000000003c */
[----:B------:R-:W-:-:S02]  /*274c0*/  PRMT R61, R93, 0x7632, R61 ;  /* 0x000076325d3d7816 */ /* 0x000fc4000000003d */
[----:B------:R-:W2:Y:S01]  /*274d0*/  LDL R93, [R1+0x404] ;  /* 0x00040400015d7983 */ /* 0x000ea20000100800 */
[----:B----4-:R-:W-:-:S03]  /*274e0*/  F2FP.BF16.F32.PACK_AB R0, R8, R3 ;  /* 0x000000030800723e */ /* 0x010fc600000010ff */
[----:B------:R-:W4:Y:S01]  /*274f0*/  LDL.LU R3, [R1+0xa8c] ;  /* 0x000a8c0001037983 */ /* 0x000f220000300800 */
[C---:B------:R-:W-:Y:S02]  /*27500*/  PRMT R58, R0.reuse, 0x7610, R58 ;  /* 0x00007610003a7816 */ /* 0x040fe4000000003a */
[----:B------:R-:W-:Y:S02]  /*27510*/  PRMT R59, R0, 0x7632, R59 ;  /* 0x00007632003b7816 */ /* 0x000fe4000000003b */
[----:B------:R0:W3:Y:S01]  /*27520*/  LDL.LU R0, [R1+0xa88] ;  /* 0x000a880001007983 */ /* 0x0000e20000300800 */
[----:B--2---:R-:W-:-:S04]  /*27530*/  ISETP.GE.AND P1, PT, R93, UR14, PT ;  /* 0x0000000e5d007c0c */ /* 0x004fc8000bf26270 */
[----:B------:R-:W-:Y:S01]  /*27540*/  ISETP.LT.AND P1, PT, R66, UR33, !P1 ;  /* 0x0000002142007c0c */ /* 0x000fe2000cf21270 */
[----:B------:R-:W2:Y:S01]  /*27550*/  LDCU UR33, c[0x0][0x398] ;  /* 0x00007300ff2177ac */ /* 0x000ea20008000800 */
[----:B------:R-:W-:Y:S02]  /*27560*/  F2FP.BF16.F32.PACK_AB R6, R6, R92 ;  /* 0x0000005c0606723e */ /* 0x000fe400000010ff */
[----:B------:R-:W2:Y:S02]  /*27570*/  LDL R92, [R1+0x408] ;  /* 0x00040800015c7983 */ /* 0x000ea40000100800 */
[C---:B------:R-:W-:Y:S02]  /*27580*/  PRMT R54, R6.reuse, 0x7610, R54 ;  /* 0x0000761006367816 */ /* 0x040fe40000000036 */
[----:B------:R-:W-:Y:S02]  /*27590*/  PRMT R55, R6, 0x7632, R55 ;  /* 0x0000763206377816 */ /* 0x000fe40000000037 */
[----:B----4-:R-:W-:-:S02]  /*275a0*/  F2FP.BF16.F32.PACK_AB R7, R7, R3 ;  /* 0x000000030707723e */ /* 0x010fc400000010ff */
[----:B------:R-:W4:Y:S01]  /*275b0*/  LDC R3, c[0x0][0x3b4] ;  /* 0x0000ed00ff037b82 */ /* 0x000f220000000800 */
[----:B---3--:R-:W-:-:S04]  /*275c0*/  F2FP.BF16.F32.PACK_AB R0, R5, R2 ;  /* 0x000000020500723e */ /* 0x008fc800000010ff */
[C---:B------:R-:W-:Y:S02]  /*275d0*/  PRMT R52, R0.reuse, 0x7610, R52 ;  /* 0x0000761000347816 */ /* 0x040fe40000000034 */
[----:B------:R-:W-:Y:S01]  /*275e0*/  PRMT R53, R0, 0x7632, R53 ;  /* 0x0000763200357816 */ /* 0x000fe20000000035 */
[----:B----4-:R-:W-:-:S05]  /*275f0*/  IMAD R0, R93, R3, RZ ;  /* 0x000000035d007224 */ /* 0x010fca00078e02ff */
[----:B------:R-:W-:Y:S01]  /*27600*/  LEA R2, P2, R0, UR12, 0x1 ;  /* 0x0000000c00027c11 */ /* 0x000fe2000f8408ff */
[----:B------:R-:W-:-:S03]  /*27610*/  IMAD R5, R3, 0x80, R0 ;  /* 0x0000008003057824 */ /* 0x000fc600078e0200 */
[----:B------:R-:W-:Y:S01]  /*27620*/  LEA.HI.X.SX32 R3, R0, UR13, 0x1, P2 ;  /* 0x0000000d00037c11 */ /* 0x000fe200090f0eff */
[----:B------:R-:W-:Y:S01]  /*27630*/  IMAD R0, R66, UR30, RZ ;  /* 0x0000001e42007c24 */ /* 0x000fe2000f8e02ff */
[C---:B------:R-:W-:Y:S02]  /*27640*/  PRMT R56, R7.reuse, 0x7610, R56 ;  /* 0x0000761007387816 */ /* 0x040fe40000000038 */
[----:B------:R-:W-:Y:S01]  /*27650*/  PRMT R57, R7, 0x7632, R57 ;  /* 0x0000763207397816 */ /* 0x000fe20000000039 */
[----:B------:R-:W-:-:S05]  /*27660*/  IMAD.WIDE R6, R0, 0x2, R2 ;  /* 0x0000000200067825 */ /* 0x000fca00078e0202 */
[----:B------:R3:W-:Y:S04]  /*27670*/  @P1 STG.E.U16 desc[UR24][R6.64], R68 ;  /* 0x0000004406001986 */ /* 0x0007e8000c101518 */
[----:B---3--:R-:W3:Y:S01]  /*27680*/  LDL.LU R7, [R1] ;  /* 0x0000000001077983 */ /* 0x008ee20000300800 */
[----:B------:R-:W-:Y:S01]  /*27690*/  ISETP.GE.AND P0, PT, R66, UR15, PT ;  /* 0x0000000f42007c0c */ /* 0x000fe2000bf06270 */
[----:B------:R-:W4:Y:S03]  /*276a0*/  LDCU.64 UR14, c[0x0][0x398] ;  /* 0x00007300ff0e77ac */ /* 0x000f260008000a00 */
[----:B--2---:R-:W-:Y:S01]  /*276b0*/  ISETP.LT.AND P0, PT, R92, UR4, !P0 ;  /* 0x000000045c007c0c */ /* 0x004fe2000c701270 */
[----:B------:R-:W2:Y:S01]  /*276c0*/  LDCU UR4, c[0x0][0x39c] ;  /* 0x00007380ff0477ac */ /* 0x000ea20008000800 */
[----:B------:R-:W-:-:S02]  /*276d0*/  PRMT R8, R68, 0x7632, R8 ;  /* 0x0000763244087816 */ /* 0x000fc40000000008 */
[----:B---3--:R-:W-:-:S04]  /*276e0*/  F2FP.BF16.F32.PACK_AB R4, R4, R7 ;  /* 0x000000070404723e */ /* 0x008fc800000010ff */
[C---:B------:R-:W-:Y:S02]  /*276f0*/  PRMT R50, R4.reuse, 0x7610, R50 ;  /* 0x0000761004327816 */ /* 0x040fe40000000032 */
[----:B------:R-:W-:Y:S02]  /*27700*/  PRMT R51, R4, 0x7632, R51 ;  /* 0x0000763204337816 */ /* 0x000fe40000000033 */
[----:B------:R-:W-:-:S04]  /*27710*/  LEA R4, P1, R5, UR12, 0x1 ;  /* 0x0000000c05047c11 */ /* 0x000fc8000f8208ff */
[----:B------:R-:W-:Y:S01]  /*27720*/  LEA.HI.X.SX32 R5, R5, UR13, 0x1, P1 ;  /* 0x0000000d05057c11 */ /* 0x000fe200088f0eff */
[----:B------:R-:W3:Y:S02]  /*27730*/  LDCU.64 UR12, c[0x0][0x398] ;  /* 0x00007300ff0c77ac */ /* 0x000ee40008000a00 */
[----:B------:R-:W-:-:S05]  /*27740*/  IMAD.WIDE R6, R0, 0x2, R4 ;  /* 0x0000000200067825 */ /* 0x000fca00078e0204 */
[----:B------:R0:W-:Y:S02]  /*27750*/  @P0 STG.E.U16 desc[UR24][R6.64], R8 ;  /* 0x0000000806000986 */ /* 0x0001e4000c101518 */
[----:B0-----:R-:W-:-:S05]  /*27760*/  VIADD R6, R66, 0x1 ;  /* 0x0000000142067836 */ /* 0x001fca0000000000 */
[----:B------:R-:W-:Y:S01]  /*27770*/  ISETP.GE.AND P0, PT, R6, UR6, PT ;  /* 0x0000000606007c0c */ /* 0x000fe2000bf06270 */
[----:B------:R-:W-:Y:S01]  /*27780*/  VIADD R0, R0, UR30 ;  /* 0x0000001e00007c36 */ /* 0x000fe20008000000 */
[----:B------:R-:W-:Y:S01]  /*27790*/  PRMT R8, R69, 0x7632, R8 ;  /* 0x0000763245087816 */ /* 0x000fe20000000008 */
[----:B------:R-:W0:Y:S01]  /*277a0*/  LDCU.64 UR6, c[0x0][0x398] ;  /* 0x00007300ff0677ac */ /* 0x000e220008000a00 */
[----:B----4-:R-:W-:Y:S02]  /*277b0*/  ISETP.LT.AND P1, PT, R93, UR14, !P0 ;  /* 0x0000000e5d007c0c */ /* 0x010fe4000c721270 */
[----:B------:R-:W-:Y:S01]  /*277c0*/  ISETP.LT.AND P0, PT, R92, UR26, !P0 ;  /* 0x0000001a5c007c0c */ /* 0x000fe2000c701270 */
[----:B------:R-:W-:Y:S01]  /*277d0*/  IMAD.WIDE R6, R0, 0x2, R2 ;  /* 0x0000000200067825 */ /* 0x000fe200078e0202 */
[----:B------:R-:W-:Y:S01]  /*277e0*/  PRMT R9, R89, 0x7610, R9 ;  /* 0x0000761059097816 */ /* 0x000fe20000000009 */
[----:B------:R-:W4:Y:S01]  /*277f0*/  LDCU UR26, c[0x0][0x398] ;  /* 0x00007300ff1a77ac */ /* 0x000f220008000800 */
[----:B------:R-:W-:-:S02]  /*27800*/  PRMT R11, R91, 0x7610, R11 ;  /* 0x000076105b0b7816 */ /* 0x000fc4000000000b */
[----:B------:R-:W-:Y:S01]  /*27810*/  PRMT R10, R91, 0x7632, R10 ;  /* 0x000076325b0a7816 */ /* 0x000fe2000000000a */
[----:B------:R-:W0:Y:S04]  /*27820*/  LDCU UR14, c[0x0][0x398] ;  /* 0x00007300ff0e77ac */ /* 0x000e280008000800 */
[----:B------:R1:W-:Y:S02]  /*27830*/  @P1 STG.E.U16 desc[UR24][R6.64], R69 ;  /* 0x0000004506001986 */ /* 0x0003e4000c101518 */
[----:B-1----:R-:W-:-:S05]  /*27840*/  IMAD.WIDE R6, R0, 0x2, R4 ;  /* 0x0000000200067825 */ /* 0x002fca00078e0204 */
[----:B------:R1:W-:Y:S02]  /*27850*/  @P0 STG.E.U16 desc[UR24][R6.64], R8 ;  /* 0x0000000806000986 */ /* 0x0003e4000c101518 */
[----:B-1----:R-:W-:-:S05]  /*27860*/  VIADD R6, R66, 0x2 ;  /* 0x0000000242067836 */ /* 0x002fca0000000000 */
[----:B--2---:R-:W-:Y:S01]  /*27870*/  ISETP.GE.AND P0, PT, R6, UR4, PT ;  /* 0x0000000406007c0c */ /* 0x004fe2000bf06270 */
[----:B------:R-:W-:Y:S01]  /*27880*/  VIADD R0, R0, UR30 ;  /* 0x0000001e00007c36 */ /* 0x000fe20008000000 */
[----:B------:R-:W1:Y:S02]  /*27890*/  LDCU UR4, c[0x0][0x39c] ;  /* 0x00007380ff0477ac */ /* 0x000e640008000800 */
[----:B------:R-:W-:Y:S02]  /*278a0*/  ISETP.LT.AND P1, PT, R93, UR20, !P0 ;  /* 0x000000145d007c0c */ /* 0x000fe4000c721270 */
[----:B---3--:R-:W-:Y:S01]  /*278b0*/  ISETP.LT.AND P0, PT, R92, UR12, !P0 ;  /* 0x0000000c5c007c0c */ /* 0x008fe2000c701270 */
[----:B------:R-:W-:Y:S01]  /*278c0*/  IMAD.WIDE R6, R0, 0x2, R2 ;  /* 0x0000000200067825 */ /* 0x000fe200078e0202 */
[----:B------:R-:W-:Y:S01]  /*278d0*/  PRMT R8, R70, 0x7632, R8 ;  /* 0x0000763246087816 */ /* 0x000fe20000000008 */
[----:B------:R-:W2:Y:S01]  /*278e0*/  LDCU UR20, c[0x0][0x398] ;  /* 0x00007300ff1477ac */ /* 0x000ea20008000800 */
[----:B------:R-:W3:Y:S07]  /*278f0*/  LDCU UR12, c[0x0][0x398] ;  /* 0x00007300ff0c77ac */ /* 0x000eee0008000800 */
[----:B------:R0:W-:Y:S02]  /*27900*/  @P1 STG.E.U16 desc[UR24][R6.64], R70 ;  /* 0x0000004606001986 */ /* 0x0001e4000c101518 */
[----:B0-----:R-:W-:-:S05]  /*27910*/  IMAD.WIDE R6, R0, 0x2, R4 ;  /* 0x0000000200067825 */ /* 0x001fca00078e0204 */
[----:B------:R0:W-:Y:S02]  /*27920*/  @P0 STG.E.U16 desc[UR24][R6.64], R8 ;  /* 0x0000000806000986 */ /* 0x0001e4000c101518 */
[----:B0-----:R-:W-:-:S05]  /*27930*/  VIADD R6, R66, 0x3 ;  /* 0x0000000342067836 */ /* 0x001fca0000000000 */
[----:B-1----:R-:W-:Y:S01]  /*27940*/  ISETP.GE.AND P0, PT, R6, UR4, PT ;  /* 0x0000000406007c0c */ /* 0x002fe2000bf06270 */
[----:B------:R-:W-:Y:S01]  /*27950*/  VIADD R0, R0, UR30 ;  /* 0x0000001e00007c36 */ /* 0x000fe20008000000 */
[----:B------:R-:W0:Y:S02]  /*27960*/  LDCU UR4, c[0x0][0x39c] ;  /* 0x00007380ff0477ac */ /* 0x000e240008000800 */
[----:B------:R-:W-:Y:S02]  /*27970*/  ISETP.LT.AND P1, PT, R93, UR6, !P0 ;  /* 0x000000065d007c0c */ /* 0x000fe4000c721270 */
[----:B------:R-:W-:Y:S01]  /*27980*/  ISETP.LT.AND P0, PT, R92, UR22, !P0 ;  /* 0x000000165c007c0c */ /* 0x000fe2000c701270 */
[C---:B------:R-:W-:Y:S01]  /*27990*/  IMAD.WIDE R6, R0.reuse, 0x2, R2 ;  /* 0x0000000200067825 */ /* 0x040fe200078e0202 */
[----:B------:R-:W-:Y:S01]  /*279a0*/  PRMT R8, R71, 0x7632, R8 ;  /* 0x0000763247087816 */ /* 0x000fe20000000008 */
[----:B------:R-:W1:Y:S01]  /*279b0*/  LDCU UR6, c[0x0][0x398] ;  /* 0x00007300ff0677ac */ /* 0x000e620008000800 */
[----:B------:R-:W0:Y:S07]  /*279c0*/  LDCU UR22, c[0x0][0x398] ;  /* 0x00007300ff1677ac */ /* 0x000e2e0008000800 */
[----:B------:R0:W-:Y:S02]  /*279d0*/  @P1 STG.E.U16 desc[UR24][R6.64], R71 ;  /* 0x0000004706001986 */ /* 0x0001e4000c101518 */
[----:B0-----:R-:W-:-:S05]  /*279e0*/  IMAD.WIDE R6, R0, 0x2, R4 ;  /* 0x0000000200067825 */ /* 0x001fca00078e0204 */
[----:B------:R0:W-:Y:S02]  /*279f0*/  @P0 STG.E.U16 desc[UR24][R6.64], R8 ;  /* 0x0000000806000986 */ /* 0x0001e4000c101518 */
[----:B0-----:R-:W-:-:S05]  /*27a00*/  VIADD R6, R66, 0x4 ;  /* 0x0000000442067836 */ /* 0x001fca0000000000 */
[----:B------:R-:W-:Y:S01]  /*27a10*/  ISETP.GE.AND P0, PT, R6, UR4, PT ;  /* 0x0000000406007c0c */ /* 0x000fe2000bf06270 */
[----:B------:R-:W-:Y:S01]  /*27a20*/  VIADD R0, R0, UR30 ;  /* 0x0000001e00007c36 */ /* 0x000fe20008000000 */
[----:B------:R-:W0:Y:S02]  /*27a30*/  LDCU UR4, c[0x0][0x39c] ;  /* 0x00007380ff0477ac */ /* 0x000e240008000800 */
[----:B------:R-:W-:Y:S02]  /*27a40*/  ISETP.LT.AND P1, PT, R93, UR28, !P0 ;  /* 0x0000001c5d007c0c */ /* 0x000fe4000c721270 */
[----:B------:R-:W-:Y:S01]  /*27a50*/  ISETP.LT.AND P0, PT, R92, UR16, !P0 ;  /* 0x000000105c007c0c */ /* 0x000fe2000c701270 */
[----:B------:R-:W-:Y:S01]  /*27a60*/  IMAD.WIDE R6, R0, 0x2, R2 ;  /* 0x0000000200067825 */ /* 0x000fe200078e0202 */
[C---:B------:R-:W-:Y:S01]  /*27a70*/  PRMT R8, R72.reuse, 0x7610, R8 ;  /* 0x0000761048087816 */ /* 0x040fe20000000008 */
[----:B------:R-:W0:Y:S01]  /*27a80*/  LDCU UR28, c[0x0][0x39c] ;  /* 0x00007380ff1c77ac */ /* 0x000e220008000800 */
[----:B------:R-:W0:Y:S07]  /*27a90*/  LDCU UR16, c[0x0][0x398] ;  /* 0x00007300ff1077ac */ /* 0x000e2e0008000800 */
[----:B------:R0:W-:Y:S02]  /*27aa0*/  @P1 STG.E.U16 desc[UR24][R6.64], R8 ;  /* 0x0000000806001986 */ /* 0x0001e4000c101518 */
[----:B0-----:R-:W-:Y:S01]  /*27ab0*/  PRMT R8, R72, 0x7632, R8 ;  /* 0x0000763248087816 */ /* 0x001fe20000000008 */
[----:B------:R-:W-:-:S05]  /*27ac0*/  IMAD.WIDE R6, R0, 0x2, R4 ;  /* 0x0000000200067825 */ /* 0x000fca00078e0204 */
[----:B------:R0:W-:Y:S02]  /*27ad0*/  @P0 STG.E.U16 desc[UR24][R6.64], R8 ;  /* 0x0000000806000986 */ /* 0x0001e4000c101518 */
[----:B0-----:R-:W-:-:S05]  /*27ae0*/  VIADD R6, R66, 0x5 ;  /* 0x0000000542067836 */ /* 0x001fca0000000000 */
[----:B------:R-:W-:Y:S01]  /*27af0*/  ISETP.GE.AND P0, PT, R6, UR4, PT ;  /* 0x0000000406007c0c */ /* 0x000fe2000bf06270 */
[----:B------:R-:W-:Y:S01]  /*27b00*/  VIADD R0, R0, UR30 ;  /* 0x0000001e00007c36 */ /* 0x000fe20008000000 */
[----:B------:R-:W0:Y:S02]  /*27b10*/  LDCU UR4, c[0x0][0x39c] ;  /* 0x00007380ff0477ac */ /* 0x000e240008000800 */
[----:B------:R-:W-:Y:S02]  /*27b20*/  ISETP.LT.AND P1, PT, R93, UR10, !P0 ;  /* 0x0000000a5d007c0c */ /* 0x000fe4000c721270 */
[----:B------:R-:W-:Y:S01]  /*27b30*/  ISETP.LT.AND P0, PT, R92, UR18, !P0 ;  /* 0x000000125c007c0c */ /* 0x000fe2000c701270 */
[C---:B------:R-:W-:Y:S01]  /*27b40*/  IMAD.WIDE R6, R0.reuse, 0x2, R2 ;  /* 0x0000000200067825 */ /* 0x040fe200078e0202 */
[C---:B------:R-:W-:Y:S01]  /*27b50*/  PRMT R8, R73.reuse, 0x7610, R8 ;  /* 0x0000761049087816 */ /* 0x040fe20000000008 */
[----:B------:R-:W2:Y:S01]  /*27b60*/  LDL.LU R92, [R1+0xa84] ;  /* 0x000a8400015c7983 */ /* 0x000ea20000300800 */
[----:B------:R-:W0:Y:S01]  /*27b70*/  LDCU UR18, c[0x0][0x39c] ;  /* 0x00007380ff1277ac */ /* 0x000e220008000800 */
[----:B------:R-:W0:Y:S06]  /*27b80*/  LDCU UR10, c[0x0][0x398] ;  /* 0x00007300ff0a77ac */ /* 0x000e2c0008000800 */
[----:B------:R0:W-:Y:S02]  /*27b90*/  @P1 STG.E.U16 desc[UR24][R6.64], R8 ;  /* 0x0000000806001986 */ /* 0x0001e4000c101518 */
[----:B0-----:R-:W-:Y:S01]  /*27ba0*/  PRMT R8, R73, 0x7632, R8 ;  /* 0x0000763249087816 */ /* 0x001fe20000000008 */
[----:B------:R-:W-:Y:S01]  /*27bb0*/  IMAD.WIDE R6, R0, 0x2, R4 ;  /* 0x0000000200067825 */ /* 0x000fe200078e0204 */
[----:B------:R-:W1:Y:S04]  /*27bc0*/  LDL.LU R73, [R1+0x408] ;  /* 0x0004080001497983 */ /* 0x000e680000300800 */
[----:B------:R0:W-:Y:S02]  /*27bd0*/  @P0 STG.E.U16 desc[UR24][R6.64], R8 ;  /* 0x0000000806000986 */ /* 0x0001e4000c101518 */
[----:B0-----:R-:W-:-:S05]  /*27be0*/  VIADD R6, R66, 0x6 ;  /* 0x0000000642067836 */ /* 0x001fca0000000000 */
[----:B------:R-:W-:Y:S01]  /*27bf0*/  ISETP.GE.AND P0, PT, R6, UR4, PT ;  /* 0x0000000406007c0c */ /* 0x000fe2000bf06270 */
[----:B------:R-:W-:Y:S01]  /*27c00*/  VIADD R0, R0, UR30 ;  /* 0x0000001e00007c36 */ /* 0x000fe20008000000 */
[----:B------:R-:W-:Y:S01]  /*27c10*/  PRMT R8, R74, 0x7610, R8 ;  /* 0x000076104a087816 */ /* 0x000fe20000000008 */
[----:B------:R-:W0:Y:S01]  /*27c20*/  LDCU UR4, c[0x0][0x39c] ;  /* 0x00007380ff0477ac */ /* 0x000e220008000800 */
[----:B------:R-:W-:Y:S01]  /*27c30*/  ISETP.LT.AND P1, PT, R93, UR32, !P0 ;  /* 0x000000205d007c0c */ /* 0x000fe2000c721270 */
[----:B------:R-:W-:Y:S01]  /*27c40*/  IMAD.WIDE R6, R0, 0x2, R2 ;  /* 0x0000000200067825 */ /* 0x000fe200078e0202 */
[----:B------:R-:W2:Y:S01]  /*27c50*/  LDL.LU R93, [R1+0xa80] ;  /* 0x000a8000015d7983 */ /* 0x000ea20000300800 */
[----:B------:R-:W0:Y:S03]  /*27c60*/  LDCU UR32, c[0x0][0x398] ;  /* 0x00007300ff2077ac */ /* 0x000e260008000800 */
[----:B------:R-:W2:Y:S04]  /*27c70*/  LDL.S16 R71, [R1+0x368] ;  /* 0x0003680001477983 */ /* 0x000ea80000100600 */
[----:B------:R-:W2:Y:S04]  /*27c80*/  LDL.LU.S16 R70, [R1+0x36a] ;  /* 0x00036a0001467983 */ /* 0x000ea80000300600 */
[----:B------:R-:W2:Y:S04]  /*27c90*/  LDL.S16 R72, [R1+0x36c] ;  /* 0x00036c0001487983 */ /* 0x000ea80000100600 */
[----:B------:R0:W-:Y:S04]  /*27ca0*/  @P1 STG.E.U16 desc[UR24][R6.64], R8 ;  /* 0x0000000806001986 */ /* 0x0001e8000c101518 */
[----:B------:R-:W2:Y:S01]  /*27cb0*/  LDL.LU.S16 R69, [R1+0x36e] ;  /* 0x00036e0001457983 */ /* 0x000ea20000300600 */
[----:B0-----:R-:W-:-:S03]  /*27cc0*/  PRMT R8, R74, 0x7632, R8 ;  /* 0x000076324a087816 */ /* 0x001fc60000000008 */
[----:B------:R-:W2:Y:S01]  /*27cd0*/  LDL.LU R74, [R1+0x404] ;  /* 0x00040400014a7983 */ /* 0x000ea20000300800 */
[----:B------:R-:W-:-:S04]  /*27ce0*/  IMAD.WIDE R6, R0, 0x2, R4 ;  /* 0x0000000200067825 */ /* 0x000fc800078e0204 */
[----:B------:R-:W-:Y:S01]  /*27cf0*/  VIADD R0, R0, UR30 ;  /* 0x0000001e00007c36 */ /* 0x000fe20008000000 */
[----:B-1----:R-:W-:Y:S01]  /*27d00*/  ISETP.LT.AND P0, PT, R73, UR6, !P0 ;  /* 0x0000000649007c0c */ /* 0x002fe2000c701270 */
[----:B------:R-:W2:-:S12]  /*27d10*/  LDCU UR6, c[0x0][0x398] ;  /* 0x00007300ff0677ac */ /* 0x000e980008000800 */
[----:B------:R0:W-:Y:S02]  /*27d20*/  @P0 STG.E.U16 desc[UR24][R6.64], R8 ;  /* 0x0000000806000986 */ /* 0x0001e4000c101518 */
[----:B0-----:R-:W-:-:S05]  /*27d30*/  VIADD R6, R66, 0x7 ;  /* 0x0000000742067836 */ /* 0x001fca0000000000 */
[----:B------:R-:W-:Y:S01]  /*27d40*/  ISETP.GE.AND P0, PT, R6, UR4, PT ;  /* 0x0000000406007c0c */ /* 0x000fe2000bf06270 */
[----:B------:R-:W0:Y:S01]  /*27d50*/  LDCU UR4, c[0x0][0x39c] ;  /* 0x00007380ff0477ac */ /* 0x000e220008000800 */
[----:B------:R-:W-:Y:S01]  /*27d60*/  PRMT R8, R75, 0x7610, R8 ;  /* 0x000076104b087816 */ /* 0x000fe20000000008 */
[----:B------:R-:W-:Y:S01]  /*27d70*/  IMAD.WIDE R6, R0, 0x2, R2 ;  /* 0x0000000200067825 */ /* 0x000fe200078e0202 */
[----:B--2---:R-:W-:Y:S01]  /*27d80*/  ISETP.LT.AND P1, PT, R74, UR6, !P0 ;  /* 0x000000064a007c0c */ /* 0x004fe2000c721270 */
[----:B------:R-:W1:Y:S01]  /*27d90*/  LDCU UR6, c[0x0][0x398] ;  /* 0x00007300ff0677ac */ /* 0x000e620008000800 */
[----:B------:R-:W-:Y:S01]  /*27da0*/  ISETP.LT.AND P0, PT, R73, UR9, !P0 ;  /* 0x0000000949007c0c */ /* 0x000fe2000c701270 */
[----:B------:R-:W2:Y:S10]  /*27db0*/  LDCU UR9, c[0x0][0x398] ;  /* 0x00007300ff0977ac */ /* 0x000eb40008000800 */
[----:B------:R0:W-:Y:S02]  /*27dc0*/  @P1 STG.E.U16 desc[UR24][R6.64], R8 ;  /* 0x0000000806001986 */ /* 0x0001e4000c101518 */
[----:B0-----:R-:W-:Y:S01]  /*27dd0*/  PRMT R8, R75, 0x7632, R8 ;  /* 0x000076324b087816 */ /* 0x001fe20000000008 */
[----:B------:R-:W-:Y:S01]  /*27de0*/  IMAD.WIDE R6, R0, 0x2, R4 ;  /* 0x0000000200067825 */ /* 0x000fe200078e0204 */
[----:B------:R-:W-:Y:S01]  /*27df0*/  PRMT R67, R92, 0x7632, R67 ;  /* 0x000076325c437816 */ /* 0x000fe20000000043 */
[----:B------:R-:W3:Y:S04]  /*27e00*/  LDL.S16 R75, [R1+0x370] ;  /* 0x00037000014b7983 */ /* 0x000ee80000100600 */
[----:B------:R0:W-:Y:S02]  /*27e10*/  @P0 STG.E.U16 desc[UR24][R6.64], R8 ;  /* 0x0000000806000986 */ /* 0x0001e4000c101518 */
[----:B0-----:R-:W-:-:S05]  /*27e20*/  VIADD R6, R66, 0x8 ;  /* 0x0000000842067836 */ /* 0x001fca0000000000 */
[----:B------:R-:W-:Y:S01]  /*27e30*/  ISETP.GE.AND P0, PT, R6, UR4, PT ;  /* 0x0000000406007c0c */ /* 0x000fe2000bf06270 */
[----:B------:R-:W-:Y:S01]  /*27e40*/  VIADD R0, R0, UR30 ;  /* 0x0000001e00007c36 */ /* 0x000fe20008000000 */
[----:B------:R-:W0:Y:S02]  /*27e50*/  LDCU UR4, c[0x0][0x39c] ;  /* 0x00007380ff0477ac */ /* 0x000e240008000800 */
[----:B-1----:R-:W-:Y:S02]  /*27e60*/  ISETP.LT.AND P1, PT, R74, UR6, !P0 ;  /* 0x000000064a007c0c */ /* 0x002fe4000c721270 */
[----:B--2---:R-:W-:Y:S01]  /*27e70*/  ISETP.LT.AND P0, PT, R73, UR9, !P0 ;  /* 0x0000000949007c0c */ /* 0x004fe2000c701270 */
[----:B------:R-:W-:Y:S01]  /*27e80*/  IMAD.WIDE R6, R0, 0x2, R2 ;  /* 0x0000000200067825 */ /* 0x000fe200078e0202 */
[C---:B------:R-:W-:Y:S01]  /*27e90*/  PRMT R8, R76.reuse, 0x7610, R8 ;  /* 0x000076104c087816 */ /* 0x040fe20000000008 */
[----:B------:R-:W1:Y:S01]  /*27ea0*/  LDCU UR6, c[0x0][0x398] ;  /* 0x00007300ff0677ac */ /* 0x000e620008000800 */
[----:B------:R-:W2:Y:S07]  /*27eb0*/  LDCU UR9, c[0x0][0x398] ;  /* 0x00007300ff0977ac */ /* 0x000eae0008000800 */
        /* <DEDUP_REMOVED lines=8> */
[----:B-1----:R-:W-:Y:S02]  /*27f40*/  ISETP.LT.AND P1, PT, R74, UR6, !P0 ;  /* 0x000000064a007c0c */ /* 0x002fe4000c721270 */
[----:B--2---:R-:W-:Y:S01]  /*27f50*/  ISETP.LT.AND P0, PT, R73, UR9, !P0 ;  /* 0x0000000949007c0c */ /* 0x004fe2000c701270 */
[C---:B------:R-:W-:Y:S01]  /*27f60*/  IMAD.WIDE R6, R0.reuse, 0x2, R2 ;  /* 0x0000000200067825 */ /* 0x040fe200078e0202 */
        /* <DEDUP_REMOVED lines=136> */
[----:B------:R-:W-:Y:S01]  /*287f0*/  PRMT R8, R87, 0x7610, R8 ;  /* 0x0000761057087816 */ /* 0x000fe20000000008 */
[----:B------:R-:W0:Y:S01]  /*28800*/  LDCU UR4, c[0x0][0x398] ;  /* 0x00007300ff0477ac */ /* 0x000e220008000800 */
[----:B-1----:R-:W-:Y:S02]  /*28810*/  ISETP.LT.AND P1, PT, R74, UR6, !P0 ;  /* 0x000000064a007c0c */ /* 0x002fe4000c721270 */
[----:B--2---:R-:W-:Y:S01]  /*28820*/  ISETP.LT.AND P0, PT, R73, UR9, !P0 ;  /* 0x0000000949007c0c */ /* 0x004fe2000c701270 */
[C---:B------:R-:W-:Y:S01]  /*28830*/  IMAD.WIDE R6, R0.reuse, 0x2, R2 ;  /* 0x0000000200067825 */ /* 0x040fe200078e0202 */
[----:B------:R-:W1:Y:S01]  /*28840*/  LDCU UR9, c[0x0][0x39c] ;  /* 0x00007380ff0977ac */ /* 0x000e620008000800 */
[----:B------:R-:W2:Y:S08]  /*28850*/  LDCU UR6, c[0x0][0x398] ;  /* 0x00007300ff0677ac */ /* 0x000eb00008000800 */
        /* <DEDUP_REMOVED lines=11> */
[----:B------:R-:W-:Y:S01]  /*28910*/  ISETP.LT.AND P3, PT, R73, UR38, !P0 ;  /* 0x0000002649007c0c */ /* 0x000fe2000c761270 */
[----:B------:R-:W0:Y:S01]  /*28920*/  LDCU UR44, c[0x0][0x39c] ;  /* 0x00007380ff2c77ac */ /* 0x000e220008000800 */
[----:B------:R-:W0:Y:S09]  /*28930*/  LDCU UR38, c[0x0][0x398] ;  /* 0x00007300ff2677ac */ /* 0x000e320008000800 */
[----:B------:R0:W-:Y:S02]  /*28940*/  @P1 STG.E.U16 desc[UR24][R6.64], R8 ;  /* 0x0000000806001986 */ /* 0x0001e4000c101518 */
[----:B0-----:R-:W-:-:S05]  /*28950*/  VIADD R6, R66, 0x15 ;  /* 0x0000001542067836 */ /* 0x001fca0000000000 */
[----:B------:R-:W-:Y:S01]  /*28960*/  ISETP.GE.AND P2, PT, R6, UR18, PT ;  /* 0x0000001206007c0c */ /* 0x000fe2000bf46270 */
[----:B------:R-:W-:Y:S01]  /*28970*/  VIADD R6, R66, 0x16 ;  /* 0x0000001642067836 */ /* 0x000fe20000000000 */
[----:B------:R-:W-:Y:S01]  /*28980*/  PRMT R8, R88, 0x7632, R8 ;  /* 0x0000763258087816 */ /* 0x000fe20000000008 */
[----:B------:R-:W0:Y:S01]  /*28990*/  LDCU UR18, c[0x0][0x398] ;  /* 0x00007300ff1277ac */ /* 0x000e220008000800 */
[----:B------:R-:W-:Y:S02]  /*289a0*/  ISETP.LT.AND P0, PT, R74, UR68, !P2 ;  /* 0x000000444a007c0c */ /* 0x000fe4000d701270 */
[----:B------:R-:W-:Y:S01]  /*289b0*/  ISETP.GE.AND P1, PT, R6, UR75, PT ;  /* 0x0000004b06007c0c */ /* 0x000fe2000bf26270 */
[C---:B------:R-:W-:Y:S01]  /*289c0*/  IMAD.WIDE R6, R0.reuse, 0x2, R4 ;  /* 0x0000000200067825 */ /* 0x040fe200078e0204 */
[----:B------:R-:W-:Y:S01]  /*289d0*/  ISETP.LT.AND P2, PT, R73, UR34, !P2 ;  /* 0x0000002249007c0c */ /* 0x000fe2000d741270 */
[----:B------:R-:W0:Y:S02]  /*289e0*/  LDCU UR68, c[0x0][0x39c] ;  /* 0x00007380ff4477ac */ /* 0x000e240008000800 */
[----:B------:R-:W-:Y:S01]  /*289f0*/  VIADD R0, R0, UR30 ;  /* 0x0000001e00007c36 */ /* 0x000fe20008000000 */
[----:B------:R1:W-:Y:S01]  /*28a00*/  @P3 STG.E.U16 desc[UR24][R6.64], R8 ;  /* 0x0000000806003986 */ /* 0x0003e2000c101518 */
[----:B------:R-:W-:Y:S01]  /*28a10*/  ISETP.LT.AND P3, PT, R74, UR67, !P1 ;  /* 0x000000434a007c0c */ /* 0x000fe2000cf61270 */
[----:B------:R-:W0:Y:S01]  /*28a20*/  LDCU UR67, c[0x0][0x39c] ;  /* 0x00007380ff4377ac */ /* 0x000e220008000800 */
[----:B------:R-:W0:Y:S01]  /*28a30*/  LDCU UR34, c[0x0][0x398] ;  /* 0x00007300ff2277ac */ /* 0x000e220008000800 */
[----:B------:R-:W0:Y:S01]  /*28a40*/  LDCU UR75, c[0x0][0x398] ;  /* 0x00007300ff4b77ac */ /* 0x000e220008000800 */
[----:B-1----:R-:W-:-:S02]  /*28a50*/  VIADD R8, R66, 0x17 ;  /* 0x0000001742087836 */ /* 0x002fc40000000000 */
[----:B------:R-:W-:-:S03]  /*28a60*/  IMAD.WIDE R6, R0, 0x2, R2 ;  /* 0x0000000200067825 */ /* 0x000fc600078e0202 */
[----:B------:R-:W-:Y:S01]  /*28a70*/  ISETP.GE.AND P5, PT, R8, UR48, PT ;  /* 0x0000003008007c0c */ /* 0x000fe2000bfa6270 */
[----:B------:R-:W-:Y:S01]  /*28a80*/  VIADD R8, R66, 0x18 ;  /* 0x0000001842087836 */ /* 0x000fe20000000000 */
[----:B------:R1:W-:Y:S01]  /*28a90*/  @P0 STG.E.U16 desc[UR24][R6.64], R9 ;  /* 0x0000000906000986 */ /* 0x0003e2000c101518 */
[----:B------:R-:W-:Y:S01]  /*28aa0*/  ISETP.LT.AND P1, PT, R73, UR43, !P1 ;  /* 0x0000002b49007c0c */ /* 0x000fe2000cf21270 */
[----:B------:R-:W0:Y:S02]  /*28ab0*/  LDCU UR43, c[0x0][0x398] ;  /* 0x00007300ff2b77ac */ /* 0x000e240008000800 */
[----:B------:R-:W-:Y:S02]  /*28ac0*/  ISETP.GE.AND P4, PT, R8, UR52, PT ;  /* 0x0000003408007c0c */ /* 0x000fe4000bf86270 */
[----:B------:R-:W-:Y:S01]  /*28ad0*/  PRMT R8, R90, 0x7610, R8 ;  /* 0x000076105a087816 */ /* 0x000fe20000000008 */
[----:B------:R-:W0:Y:S01]  /*28ae0*/  LDCU UR48, c[0x0][0x398] ;  /* 0x00007300ff3077ac */ /* 0x000e220008000800 */
[----:B-1----:R-:W-:Y:S01]  /*28af0*/  PRMT R9, R89, 0x7632, R9 ;  /* 0x0000763259097816 */ /* 0x002fe20000000009 */
[----:B------:R-:W-:Y:S01]  /*28b00*/  IMAD.WIDE R6, R0, 0x2, R4 ;  /* 0x0000000200067825 */ /* 0x000fe200078e0204 */
[----:B------:R-:W-:Y:S01]  /*28b10*/  ISETP.LT.AND P0, PT, R74, UR22, !P5 ;  /* 0x000000164a007c0c */ /* 0x000fe2000ef01270 */
[----:B------:R-:W1:Y:S02]  /*28b20*/  LDCU UR22, c[0x0][0x39c] ;  /* 0x00007380ff1677ac */ /* 0x000e640008000800 */
[----:B------:R-:W-:Y:S01]  /*28b30*/  VIADD R0, R0, UR30 ;  /* 0x0000001e00007c36 */ /* 0x000fe20008000000 */
[----:B------:R0:W-:Y:S01]  /*28b40*/  @P2 STG.E.U16 desc[UR24][R6.64], R9 ;  /* 0x0000000906002986 */ /* 0x0001e2000c101518 */
[----:B------:R-:W-:Y:S01]  /*28b50*/  ISETP.LT.AND P5, PT, R73, UR33, !P5 ;  /* 0x0000002149007c0c */ /* 0x000fe2000efa1270 */
[----:B------:R-:W1:Y:S01]  /*28b60*/  LDCU UR33, c[0x0][0x398] ;  /* 0x00007300ff2177ac */ /* 0x000e620008000800 */
[----:B------:R-:W1:Y:S01]  /*28b70*/  LDCU UR52, c[0x0][0x398] ;  /* 0x00007300ff3477ac */ /* 0x000e620008000800 */
[----:B0-----:R-:W-:Y:S01]  /*28b80*/  IMAD.WIDE R6, R0, 0x2, R2 ;  /* 0x0000000200067825 */ /* 0x001fe200078e0202 */
[----:B------:R-:W-:-:S04]  /*28b90*/  PRMT R9, R90, 0x7632, R9 ;  /* 0x000076325a097816 */ /* 0x000fc80000000009 */
[----:B------:R0:W-:Y:S01]  /*28ba0*/  @P3 STG.E.U16 desc[UR24][R6.64], R8 ;  /* 0x0000000806003986 */ /* 0x0001e2000c101518 */
[----:B------:R-:W-:Y:S01]  /*28bb0*/  ISETP.LT.AND P2, PT, R74, UR66, !P4 ;  /* 0x000000424a007c0c */ /* 0x000fe2000e741270 */
[----:B------:R-:W1:Y:S01]  /*28bc0*/  LDCU UR66, c[0x0][0x39c] ;  /* 0x00007380ff4277ac */ /* 0x000e620008000800 */
[----:B0-----:R-:W-:-:S04]  /*28bd0*/  IMAD.WIDE R6, R0, 0x2, R4 ;  /* 0x0000000200067825 */ /* 0x001fc800078e0204 */
[----:B------:R-:W-:Y:S01]  /*28be0*/  VIADD R8, R66, 0x19 ;  /* 0x0000001942087836 */ /* 0x000fe20000000000 */
[----:B------:R0:W-:Y:S01]  /*28bf0*/  @P1 STG.E.U16 desc[UR24][R6.64], R9 ;  /* 0x0000000906001986 */ /* 0x0001e2000c101518 */
[----:B------:R-:W-:-:S03]  /*28c00*/  VIADD R0, R0, UR30 ;  /* 0x0000001e00007c36 */ /* 0x000fc60008000000 */
[----:B------:R-:W-:Y:S01]  /*28c10*/  ISETP.GE.AND P3, PT, R8, UR76, PT ;  /* 0x0000004c08007c0c */ /* 0x000fe2000bf66270 */
[----:B------:R-:W1:Y:S01]  /*28c20*/  LDCU UR76, c[0x0][0x398] ;  /* 0x00007300ff4c77ac */ /* 0x000e620008000800 */
[----:B0-----:R-:W-:Y:S02]  /*28c30*/  VIADD R6, R66, 0x1a ;  /* 0x0000001a42067836 */ /* 0x001fe40000000000 */
[----:B------:R-:W-:-:S03]  /*28c40*/  IMAD.WIDE R8, R0, 0x2, R2 ;  /* 0x0000000200087825 */ /* 0x000fc600078e0202 */
[----:B------:R-:W-:Y:S01]  /*28c50*/  ISETP.GE.AND P6, PT, R6, UR35, PT ;  /* 0x0000002306007c0c */ /* 0x000fe2000bfc6270 */
[C---:B------:R-:W-:Y:S01]  /*28c60*/  IMAD.WIDE R6, R0.reuse, 0x2, R4 ;  /* 0x0000000200067825 */ /* 0x040fe200078e0204 */
[----:B------:R0:W-:Y:S01]  /*28c70*/  @P0 STG.E.U16 desc[UR24][R8.64], R11 ;  /* 0x0000000b08000986 */ /* 0x0001e2000c101518 */
[----:B------:R-:W-:Y:S01]  /*28c80*/  ISETP.LT.AND P4, PT, R73, UR77, !P4 ;  /* 0x0000004d49007c0c */ /* 0x000fe2000e781270 */
[----:B------:R-:W1:Y:S01]  /*28c90*/  LDCU UR77, c[0x0][0x398] ;  /* 0x00007300ff4d77ac */ /* 0x000e620008000800 */
[----:B------:R-:W-:Y:S01]  /*28ca0*/  VIADD R0, R0, UR30 ;  /* 0x0000001e00007c36 */ /* 0x000fe20008000000 */
[----:B------:R2:W-:Y:S01]  /*28cb0*/  @P5 STG.E.U16 desc[UR24][R6.64], R10 ;  /* 0x0000000a06005986 */ /* 0x0005e2000c101518 */
[----:B------:R-:W-:Y:S01]  /*28cc0*/  ISETP.LT.AND P1, PT, R74, UR53, !P3 ;  /* 0x000000354a007c0c */ /* 0x000fe2000df21270 */
[----:B------:R-:W1:Y:S01]  /*28cd0*/  LDCU UR53, c[0x0][0x39c] ;  /* 0x00007380ff3577ac */ /* 0x000e620008000800 */
[----:B------:R-:W1:Y:S01]  /*28ce0*/  LDCU UR35, c[0x0][0x398] ;  /* 0x00007300ff2377ac */ /* 0x000e620008000800 */
[----:B0-----:R-:W-:Y:S01]  /*28cf0*/  PRMT R9, R92, 0x7610, R9 ;  /* 0x000076105c097816 */ /* 0x001fe20000000009 */
[----:B--2---:R-:W-:-:S04]  /*28d00*/  IMAD.WIDE R6, R0, 0x2, R2 ;  /* 0x0000000200067825 */ /* 0x004fc800078e0202 */
[----:B------:R-:W-:Y:S01]  /*28d10*/  VIADD R8, R66, 0x1b ;  /* 0x0000001b42087836 */ /* 0x000fe20000000000 */
[----:B------:R0:W-:Y:S01]  /*28d20*/  @P2 STG.E.U16 desc[UR24][R6.64], R9 ;  /* 0x0000000906002986 */ /* 0x0001e2000c101518 */
[----:B------:R-:W-:Y:S01]  /*28d30*/  ISETP.LT.AND P3, PT, R73, UR32, !P3 ;  /* 0x0000002049007c0c */ /* 0x000fe2000df61270 */
[----:B------:R-:W-:Y:S01]  /*28d40*/  IMAD.WIDE R10, R0, 0x2, R4 ;  /* 0x00000002000a7825 */ /* 0x000fe200078e0204 */
[----:B------:R-:W-:Y:S01]  /*28d50*/  ISETP.LT.AND P0, PT, R74, UR20, !P6 ;  /* 0x000000144a007c0c */ /* 0x000fe2000f701270 */
[----:B------:R-:W2:Y:S01]  /*28d60*/  LDCU UR20, c[0x0][0x39c] ;  /* 0x00007380ff1477ac */ /* 0x000ea20008000800 */
[----:B------:R-:W-:Y:S01]  /*28d70*/  ISETP.GE.AND P5, PT, R8, UR59, PT ;  /* 0x0000003b08007c0c */ /* 0x000fe2000bfa6270 */
[----:B0-----:R-:W-:Y:S01]  /*28d80*/  VIADD R6, R0, UR30 ;  /* 0x0000001e00067c36 */ /* 0x001fe20008000000 */
[----:B------:R-:W-:Y:S01]  /*28d90*/  PRMT R7, R93, 0x7610, R7 ;  /* 0x000076105d077816 */ /* 0x000fe20000000007 */
[----:B------:R-:W-:Y:S01]  /*28da0*/  VIADD R0, R66, 0x1c ;  /* 0x0000001c42007836 */ /* 0x000fe20000000000 */
[----:B------:R0:W-:Y:S01]  /*28db0*/  @P4 STG.E.U16 desc[UR24][R10.64], R67 ;  /* 0x000000430a004986 */ /* 0x0001e2000c101518 */
[----:B------:R-:W-:Y:S01]  /*28dc0*/  IMAD.WIDE R8, R6, 0x2, R2 ;  /* 0x0000000206087825 */ /* 0x000fe200078e0202 */
[----:B------:R-:W-:Y:S01]  /*28dd0*/  ISETP.LT.AND P6, PT, R73, UR51, !P6 ;  /* 0x0000003349007c0c */ /* 0x000fe2000f7c1270 */
[----:B------:R-:W1:Y:S01]  /*28de0*/  LDCU UR32, c[0x0][0x398] ;  /* 0x00007300ff2077ac */ /* 0x000e620008000800 */
[----:B------:R-:W-:Y:S01]  /*28df0*/  ISETP.GE.AND P4, PT, R0, UR42, PT ;  /* 0x0000002a00007c0c */ /* 0x000fe2000bf86270 */
[----:B------:R-:W-:Y:S01]  /*28e00*/  VIADD R0, R6, UR30 ;  /* 0x0000001e06007c36 */ /* 0x000fe20008000000 */
[----:B------:R2:W-:Y:S01]  /*28e10*/  @P1 STG.E.U16 desc[UR24][R8.64], R7 ;  /* 0x0000000708001986 */ /* 0x0005e2000c101518 */
[----:B------:R-:W-:Y:S01]  /*28e20*/  ISETP.LT.AND P2, PT, R74, UR65, !P5 ;  /* 0x000000414a007c0c */ /* 0x000fe2000ef41270 */
[----:B------:R-:W1:Y:S01]  /*28e30*/  LDCU UR65, c[0x0][0x39c] ;  /* 0x00007380ff4177ac */ /* 0x000e620008000800 */
[----:B0-----:R-:W-:Y:S01]  /*28e40*/  PRMT R67, R93, 0x7632, R67 ;  /* 0x000076325d437816 */ /* 0x001fe20000000043 */
[----:B------:R-:W-:Y:S01]  /*28e50*/  VIADD R10, R66, 0x1d ;  /* 0x0000001d420a7836 */ /* 0x000fe20000000000 */
[----:B------:R-:W-:Y:S01]  /*28e60*/  PRMT R11, R71, 0x7610, R11 ;  /* 0x00007610470b7816 */ /* 0x000fe2000000000b */
[----:B------:R-:W0:Y:S01]  /*28e70*/  LDCU UR51, c[0x0][0x398] ;  /* 0x00007300ff3377ac */ /* 0x000e220008000800 */
[----:B--2---:R-:W-:Y:S01]  /*28e80*/  IMAD.WIDE R8, R6, 0x2, R4 ;  /* 0x0000000206087825 */ /* 0x004fe200078e0204 */
[----:B------:R-:W2:Y:S03]  /*28e90*/  LDCU UR59, c[0x0][0x398] ;  /* 0x00007300ff3b77ac */ /* 0x000ea60008000800 */
[----:B------:R-:W-:Y:S01]  /*28ea0*/  IMAD.WIDE R6, R0, 0x2, R2 ;  /* 0x0000000200067825 */ /* 0x000fe200078e0202 */
[----:B------:R0:W-:Y:S01]  /*28eb0*/  @P3 STG.E.U16 desc[UR24][R8.64], R67 ;  /* 0x0000004308003986 */ /* 0x0001e2000c101518 */
[----:B------:R-:W-:Y:S01]  /*28ec0*/  ISETP.GE.AND P3, PT, R10, UR74, PT ;  /* 0x0000004a0a007c0c */ /* 0x000fe2000bf66270 */
[----:B------:R-:W1:Y:S02]  /*28ed0*/  LDCU UR42, c[0x0][0x398] ;  /* 0x00007300ff2a77ac */ /* 0x000e640008000800 */
[----:B------:R2:W-:Y:S01]  /*28ee0*/  @P0 STG.E.U16 desc[UR24][R6.64], R11 ;  /* 0x0000000b06000986 */ /* 0x0005e2000c101518 */
[----:B---3--:R-:W-:Y:S01]  /*28ef0*/  ISETP.LT.AND P5, PT, R73, UR12, !P5 ;  /* 0x0000000c49007c0c */ /* 0x008fe2000efa1270 */
[----:B------:R-:W3:Y:S01]  /*28f00*/  LDCU UR12, c[0x0][0x398] ;  /* 0x00007300ff0c77ac */ /* 0x000ee20008000800 */
[----:B------:R-:W-:Y:S01]  /*28f10*/  ISETP.LT.AND P1, PT, R74, UR10, !P4 ;  /* 0x0000000a4a007c0c */ /* 0x000fe2000e721270 */
[----:B------:R-:W1:Y:S01]  /*28f20*/  LDCU UR74, c[0x0][0x398] ;  /* 0x00007300ff4a77ac */ /* 0x000e620008000800 */
[----:B0-----:R-:W-:-:S02]  /*28f30*/  PRMT R67, R70, 0x7610, R67 ;  /* 0x0000761046437816 */ /* 0x001fc40000000043 */
[----:B------:R-:W3:Y:S01]  /*28f40*/  LDL.LU.S16 R70, [R1+0x372] ;  /* 0x0003720001467983 */ /* 0x000ee20000300600 */
[----:B--2---:R-:W-:-:S04]  /*28f50*/  IMAD.WIDE R10, R0, 0x2, R4 ;  /* 0x00000002000a7825 */ /* 0x004fc800078e0204 */
[----:B------:R-:W-:Y:S01]  /*28f60*/  VIADD R6, R0, UR30 ;  /* 0x0000001e00067c36 */ /* 0x000fe20008000000 */
[----:B------:R0:W-:Y:S01]  /*28f70*/  @P6 STG.E.U16 desc[UR24][R10.64], R67 ;  /* 0x000000430a006986 */ /* 0x0001e2000c101518 */
[----:B------:R-:W-:Y:S01]  /*28f80*/  PRMT R7, R72, 0x7610, R7 ;  /* 0x0000761048077816 */ /* 0x000fe20000000007 */
[----:B------:R-:W2:Y:S02]  /*28f90*/  LDCU UR10, c[0x0][0x39c] ;  /* 0x00007380ff0a77ac */ /* 0x000ea40008000800 */
[----:B------:R-:W2:Y:S01]  /*28fa0*/  LDL.S16 R71, [R1+0x374] ;  /* 0x0003740001477983 */ /* 0x000ea20000100600 */
[----:B0-----:R-:W-:-:S03]  /*28fb0*/  PRMT R67, R69, 0x7610, R67 ;  /* 0x0000761045437816 */ /* 0x001fc60000000043 */
[----:B------:R-:W2:Y:S01]  /*28fc0*/  LDL.LU.S16 R69, [R1+0x376] ;  /* 0x0003760001457983 */ /* 0x000ea20000300600 */
[----:B------:R-:W-:Y:S02]  /*28fd0*/  VIADD R0, R66, 0x1e ;  /* 0x0000001e42007836 */ /* 0x000fe40000000000 */
[----:B------:R-:W-:Y:S01]  /*28fe0*/  IMAD.WIDE R8, R6, 0x2, R2 ;  /* 0x0000000206087825 */ /* 0x000fe200078e0202 */
[----:B------:R-:W-:Y:S01]  /*28ff0*/  ISETP.LT.AND P4, PT, R73, UR37, !P4 ;  /* 0x0000002549007c0c */ /* 0x000fe2000e781270 */
[----:B------:R-:W4:Y:S01]  /*29000*/  LDL.S16 R72, [R1+0x378] ;  /* 0x0003780001487983 */ /* 0x000f220000100600 */
[----:B------:R-:W-:Y:S01]  /*29010*/  ISETP.GE.AND P6, PT, R0, UR9, PT ;  /* 0x0000000900007c0c */ /* 0x000fe2000bfc6270 */
[----:B------:R-:W-:Y:S01]  /*29020*/  VIADD R0, R6, UR30 ;  /* 0x0000001e06007c36 */ /* 0x000fe20008000000 */
[----:B------:R-:W-:Y:S01]  /*29030*/  PRMT R11, R75, 0x7610, R11 ;  /* 0x000076104b0b7816 */ /* 0x000fe2000000000b */
[----:B------:R0:W-:Y:S01]  /*29040*/  @P2 STG.E.U16 desc[UR24][R8.64], R7 ;  /* 0x0000000708002986 */ /* 0x0001e2000c101518 */
[----:B------:R-:W-:Y:S01]  /*29050*/  VIADD R10, R66, 0x1f ;  /* 0x0000001f420a7836 */ /* 0x000fe20000000000 */
[----:B------:R-:W-:Y:S01]  /*29060*/  ISETP.LT.AND P0, PT, R74, UR57, !P3 ;  /* 0x000000394a007c0c */ /* 0x000fe2000df01270 */
[----:B------:R-:W1:Y:S01]  /*29070*/  LDCU UR57, c[0x0][0x39c] ;  /* 0x00007380ff3977ac */ /* 0x000e620008000800 */
[----:B------:R-:W1:Y:S01]  /*29080*/  LDCU UR37, c[0x0][0x398] ;  /* 0x00007300ff2577ac */ /* 0x000e620008000800 */
[----:B------:R-:W1:Y:S01]  /*29090*/  LDCU UR9, c[0x0][0x398] ;  /* 0x00007300ff0977ac */ /* 0x000e620008000800 */
[----:B0-----:R-:W-:-:S04]  /*290a0*/  IMAD.WIDE R8, R6, 0x2, R4 ;  /* 0x0000000206087825 */ /* 0x001fc800078e0204 */
[----:B------:R-:W-:Y:S01]  /*290b0*/  IMAD.WIDE R6, R0, 0x2, R2 ;  /* 0x0000000200067825 */ /* 0x000fe200078e0202 */
[----:B------:R-:W-:Y:S01]  /*290c0*/  @P5 STG.E.U16 desc[UR24][R8.64], R67 ;  /* 0x0000004308005986 */ /* 0x000fe2000c101518 */
[----:B------:R-:W-:Y:S01]  /*290d0*/  ISETP.GE.AND P5, PT, R10, UR73, PT ;  /* 0x000000490a007c0c */ /* 0x000fe2000bfa6270 */
[----:B------:R-:W0:Y:S02]  /*290e0*/  LDCU UR73, c[0x0][0x398] ;  /* 0x00007300ff4977ac */ /* 0x000e240008000800 */
[----:B------:R1:W-:Y:S02]  /*290f0*/  @P1 STG.E.U16 desc[UR24][R6.64], R11 ;  /* 0x0000000b06001986 */ /* 0x0003e4000c101518 */
[----:B-1----:R-:W-:Y:S01]  /*29100*/  IMAD.WIDE R10, R0, 0x2, R4 ;  /* 0x00000002000a7825 */ /* 0x002fe200078e0204 */
[----:B---3--:R-:W-:Y:S02]  /*29110*/  PRMT R67, R70, 0x7610, R67 ;  /* 0x0000761046437816 */ /* 0x008fe40000000043 */
[----:B------:R-:W3:Y:S04]  /*29120*/  LDL.LU.S16 R70, [R1+0x37a] ;  /* 0x00037a0001467983 */ /* 0x000ee80000300600 */
[----:B------:R2:W-:Y:S04]  /*29130*/  @P4 STG.E.U16 desc[UR24][R10.64], R67 ;  /* 0x000000430a004986 */ /* 0x0005e8000c101518 */
[----:B------:R-:W3:Y:S01]  /*29140*/  LDL.S16 R75, [R1+0x37c] ;  /* 0x00037c00014b7983 */ /* 0x000ee20000100600 */
[----:B--2---:R-:W-:-:S03]  /*29150*/  PRMT R67, R69, 0x7610, R67 ;  /* 0x0000761045437816 */ /* 0x004fc60000000043 */
[----:B------:R-:W2:Y:S01]  /*29160*/  LDL.LU.S16 R69, [R1+0x37e] ;  /* 0x00037e0001457983 */ /* 0x000ea20000300600 */
[----:B------:R-:W-:Y:S01]  /*29170*/  VIADD R6, R0, UR30 ;  /* 0x0000001e00067c36 */ /* 0x000fe20008000000 */
[----:B------:R-:W-:Y:S01]  /*29180*/  ISETP.LT.AND P3, PT, R73, UR31, !P3 ;  /* 0x0000001f49007c0c */ /* 0x000fe2000df61270 */
[----:B------:R-:W-:Y:S01]  /*29190*/  VIADD R0, R66, 0x20 ;  /* 0x0000002042007836 */ /* 0x000fe20000000000 */
[----:B------:R-:W-:Y:S01]  /*291a0*/  PRMT R7, R71, 0x7610, R7 ;  /* 0x0000761047077816 */ /* 0x000fe20000000007 */
[----:B------:R-:W-:Y:S01]  /*291b0*/  IMAD.WIDE R8, R6, 0x2, R2 ;  /* 0x0000000206087825 */ /* 0x000fe200078e0202 */
[----:B------:R-:W-:Y:S01]  /*291c0*/  ISETP.LT.AND P2, PT, R74, UR64, !P6 ;  /* 0x000000404a007c0c */ /* 0x000fe2000f741270 */
[----:B------:R-:W2:Y:S01]  /*291d0*/  LDL.S16 R71, [R1+0x380] ;  /* 0x0003800001477983 */ /* 0x000ea20000100600 */
[----:B------:R-:W-:Y:S01]  /*291e0*/  ISETP.GE.AND P4, PT, R0, UR46, PT ;  /* 0x0000002e00007c0c */ /* 0x000fe2000bf86270 */
[----:B------:R-:W-:Y:S01]  /*291f0*/  VIADD R0, R6, UR30 ;  /* 0x0000001e06007c36 */ /* 0x000fe20008000000 */
[----:B----4-:R-:W-:Y:S01]  /*29200*/  PRMT R11, R72, 0x7610, R11 ;  /* 0x00007610480b7816 */ /* 0x010fe2000000000b */
[----:B------:R1:W-:Y:S01]  /*29210*/  @P0 STG.E.U16 desc[UR24][R8.64], R7 ;  /* 0x0000000708000986 */ /* 0x0003e2000c101518 */
[C---:B------:R-:W-:Y:S01]  /*29220*/  ISETP.LT.AND P6, PT, R73.reuse, UR58, !P6 ;  /* 0x0000003a49007c0c */ /* 0x040fe2000f7c1270 */
[----:B------:R-:W-:Y:S01]  /*29230*/  VIADD R10, R66, 0x21 ;  /* 0x00000021420a7836 */ /* 0x000fe20000000000 */
[----:B------:R-:W-:Y:S01]  /*29240*/  ISETP.LT.AND P1, PT, R74, UR40, !P5 ;  /* 0x000000284a007c0c */ /* 0x000fe2000ef21270 */
[----:B------:R-:W4:Y:S01]  /*29250*/  LDCU UR64, c[0x0][0x39c] ;  /* 0x00007380ff4077ac */ /* 0x000f220008000800 */
[----:B------:R-:W0:Y:S01]  /*29260*/  LDCU UR31, c[0x0][0x398] ;  /* 0x00007300ff1f77ac */ /* 0x000e220008000800 */
[----:B-1----:R-:W-:Y:S01]  /*29270*/  IMAD.WIDE R8, R6, 0x2, R4 ;  /* 0x0000000206087825 */ /* 0x002fe200078e0204 */
[----:B------:R-:W-:Y:S01]  /*29280*/  ISETP.LT.AND P0, PT, R74, UR26, !P4 ;  /* 0x0000001a4a007c0c */ /* 0x000fe2000e701270 */
[----:B------:R-:W1:Y:S02]  /*29290*/  LDCU UR40, c[0x0][0x39c] ;  /* 0x00007380ff2877ac */ /* 0x000e640008000800 */
[----:B------:R-:W-:Y:S01]  /*292a0*/  IMAD.WIDE R6, R0, 0x2, R2 ;  /* 0x0000000200067825 */ /* 0x000fe200078e0202 */
[----:B------:R-:W-:Y:S01]  /*292b0*/  @P3 STG.E.U16 desc[UR24][R8.64], R67 ;  /* 0x0000004308003986 */ /* 0x000fe2000c101518 */
[----:B------:R-:W-:Y:S01]  /*292c0*/  ISETP.GE.AND P3, PT, R10, UR72, PT ;  /* 0x000000480a007c0c */ /* 0x000fe2000bf66270 */
[----:B------:R-:W0:Y:S02]  /*292d0*/  LDCU UR58, c[0x0][0x398] ;  /* 0x00007300ff3a77ac */ /* 0x000e240008000800 */
[----:B------:R1:W-:Y:S01]  /*292e0*/  @P2 STG.E.U16 desc[UR24][R6.64], R11 ;  /* 0x0000000b06002986 */ /* 0x0003e2000c101518 */
[C---:B------:R-:W-:Y:S01]  /*292f0*/  ISETP.LT.AND P5, PT, R73.reuse, UR63, !P5 ;  /* 0x0000003f49007c0c */ /* 0x040fe2000efa1270 */
[----:B------:R-:W0:Y:S01]  /*29300*/  LDCU UR26, c[0x0][0x39c] ;  /* 0x00007380ff1a77ac */ /* 0x000e220008000800 */
[----:B------:R-:W-:Y:S01]  /*29310*/  ISETP.LT.AND P4, PT, R73, UR49, !P4 ;  /* 0x0000003149007c0c */ /* 0x000fe2000e781270 */
[----:B------:R-:W0:Y:S01]  /*29320*/  LDCU UR46, c[0x0][0x398] ;  /* 0x00007300ff2e77ac */ /* 0x000e220008000800 */
[----:B------:R-:W0:Y:S01]  /*29330*/  LDCU UR72, c[0x0][0x398] ;  /* 0x00007300ff4877ac */ /* 0x000e220008000800 */
[----:B-1----:R-:W-:Y:S01]  /*29340*/  IMAD.WIDE R10, R0, 0x2, R4 ;  /* 0x00000002000a7825 */ /* 0x002fe200078e0204 */
[----:B---3--:R-:W-:-:S03]  /*29350*/  PRMT R67, R70, 0x7610, R67 ;  /* 0x0000761046437816 */ /* 0x008fc60000000043 */
[----:B------:R-:W-:Y:S01]  /*29360*/  VIADD R6, R0, UR30 ;  /* 0x0000001e00067c36 */ /* 0x000fe20008000000 */
[----:B------:R-:W3:Y:S01]  /*29370*/  LDL.LU.S16 R70, [R1+0x382] ;  /* 0x0003820001467983 */ /* 0x000ee20000300600 */
[----:B------:R-:W-:-:S03]  /*29380*/  PRMT R7, R75, 0x7610, R7 ;  /* 0x000076104b077816 */ /* 0x000fc60000000007 */
[----:B------:R2:W-:Y:S01]  /*29390*/  @P6 STG.E.U16 desc[UR24][R10.64], R67 ;  /* 0x000000430a006986 */ /* 0x0005e2000c101518 */
[----:B------:R-:W-:Y:S01]  /*293a0*/  ISETP.LT.AND P2, PT, R74, UR45, !P3 ;  /* 0x0000002d4a007c0c */ /* 0x000fe2000df41270 */
[----:B------:R-:W-:Y:S01]  /*293b0*/  VIADD R0, R66, 0x22 ;  /* 0x0000002242007836 */ /* 0x000fe20000000000 */
[----:B------:R-:W1:Y:S01]  /*293c0*/  LDCU UR45, c[0x0][0x39c] ;  /* 0x00007380ff2d77ac */ /* 0x000e620008000800 */
[----:B------:R-:W4:Y:S01]  /*293d0*/  LDL.S16 R72, [R1+0x384] ;  /* 0x0003840001487983 */ /* 0x000f220000100600 */
[----:B------:R-:W0:Y:S01]  /*293e0*/  LDCU UR63, c[0x0][0x398] ;  /* 0x00007300ff3f77ac */ /* 0x000e220008000800 */
[----:B------:R-:W0:Y:S01]  /*293f0*/  LDCU UR49, c[0x0][0x398] ;  /* 0x00007300ff3177ac */ /* 0x000e220008000800 */
[----:B--2---:R-:W-:Y:S02]  /*29400*/  PRMT R67, R69, 0x7610, R67 ;  /* 0x0000761045437816 */ /* 0x004fe40000000043 */
[----:B------:R-:W2:Y:S01]  /*29410*/  LDL.LU.S16 R69, [R1+0x386] ;  /* 0x0003860001457983 */ /* 0x000ea20000300600 */
[----:B------:R-:W-:Y:S01]  /*29420*/  IMAD.WIDE R8, R6, 0x2, R2 ;  /* 0x0000000206087825 */ /* 0x000fe200078e0202 */
[----:B------:R-:W-:Y:S01]  /*29430*/  ISETP.GE.AND P6, PT, R0, UR41, PT ;  /* 0x0000002900007c0c */ /* 0x000fe2000bfc6270 */
[----:B------:R-:W0:Y:S01]  /*29440*/  LDCU UR41, c[0x0][0x398] ;  /* 0x00007300ff2977ac */ /* 0x000e220008000800 */
[----:B------:R-:W4:Y:S01]  /*29450*/  LDL.S16 R75, [R1+0x388] ;  /* 0x00038800014b7983 */ /* 0x000f220000100600 */
[----:B------:R-:W-:-:S03]  /*29460*/  VIADD R0, R6, UR30 ;  /* 0x0000001e06007c36 */ /* 0x000fc60008000000 */
[----:B------:R1:W-:Y:S01]  /*29470*/  @P1 STG.E.U16 desc[UR24][R8.64], R7 ;  /* 0x0000000708001986 */ /* 0x0003e2000c101518 */
[----:B------:R-:W-:Y:S01]  /*29480*/  VIADD R10, R66, 0x23 ;  /* 0x00000023420a7836 */ /* 0x000fe20000000000 */
[----:B------:R-:W-:Y:S01]  /*29490*/  PRMT R11, R71, 0x7610, R11 ;  /* 0x00007610470b7816 */ /* 0x000fe2000000000b */
[----:B-1----:R-:W-:-:S04]  /*294a0*/  IMAD.WIDE R8, R6, 0x2, R4 ;  /* 0x0000000206087825 */ /* 0x002fc800078e0204 */
[----:B------:R-:W-:Y:S01]  /*294b0*/  IMAD.WIDE R6, R0, 0x2, R2 ;  /* 0x0000000200067825 */ /* 0x000fe200078e0202 */
[----:B------:R-:W-:Y:S01]  /*294c0*/  @P5 STG.E.U16 desc[UR24][R8.64], R67 ;  /* 0x0000004308005986 */ /* 0x000fe2000c101518 */
[----:B------:R-:W-:Y:S01]  /*294d0*/  ISETP.GE.AND P5, PT, R10, UR71, PT ;  /* 0x000000470a007c0c */ /* 0x000fe2000bfa6270 */
[----:B------:R-:W1:Y:S02]  /*294e0*/  LDCU UR71, c[0x0][0x398] ;  /* 0x00007300ff4777ac */ /* 0x000e640008000800 */
[----:B------:R0:W-:Y:S02]  /*294f0*/  @P0 STG.E.U16 desc[UR24][R6.64], R11 ;  /* 0x0000000b06000986 */ /* 0x0001e4000c101518 */
[----:B0-----:R-:W-:Y:S01]  /*29500*/  IMAD.WIDE R10, R0, 0x2, R4 ;  /* 0x00000002000a7825 */ /* 0x001fe200078e0204 */
        /* <DEDUP_REMOVED lines=9> */
[----:B----4-:R-:W-:Y:S01]  /*295a0*/  PRMT R7, R72, 0x7610, R7 ;  /* 0x0000761048077816 */ /* 0x010fe20000000007 */
[----:B------:R-:W-:Y:S01]  /*295b0*/  IMAD.WIDE R8, R6, 0x2, R2 ;  /* 0x0000000206087825 */ /* 0x000fe200078e0202 */
[----:B------:R-:W-:Y:S01]  /*295c0*/  ISETP.LT.AND P1, PT, R74, UR16, !P6 ;  /* 0x000000104a007c0c */ /* 0x000fe2000f721270 */
[----:B------:R-:W4:Y:S01]  /*295d0*/  LDL.S16 R72, [R1+0x390] ;  /* 0x0003900001487983 */ /* 0x000f220000100600 */
[----:B------:R-:W-:Y:S01]  /*295e0*/  ISETP.GE.AND P4, PT, R0, UR56, PT ;  /* 0x0000003800007c0c */ /* 0x000fe2000bf86270 */
[----:B------:R-:W-:Y:S01]  /*295f0*/  VIADD R0, R6, UR30 ;  /* 0x0000001e06007c36 */ /* 0x000fe20008000000 */
[----:B------:R-:W-:Y:S01]  /*29600*/  PRMT R11, R75, 0x7610, R11 ;  /* 0x000076104b0b7816 */ /* 0x000fe2000000000b */
[----:B------:R0:W-:Y:S01]  /*29610*/  @P2 STG.E.U16 desc[UR24][R8.64], R7 ;  /* 0x0000000708002986 */ /* 0x0001e2000c101518 */
[C---:B------:R-:W-:Y:S01]  /*29620*/  ISETP.LT.AND P6, PT, R73.reuse, UR4, !P6 ;  /* 0x0000000449007c0c */ /* 0x040fe2000f7c1270 */
[----:B------:R-:W-:Y:S01]  /*29630*/  VIADD R10, R66, 0x25 ;  /* 0x00000025420a7836 */ /* 0x000fe20000000000 */
[----:B------:R-:W-:Y:S01]  /*29640*/  ISETP.LT.AND P0, PT, R74, UR36, !P5 ;  /* 0x000000244a007c0c */ /* 0x000fe2000ef01270 */
[----:B------:R-:W1:Y:S01]  /*29650*/  LDCU UR16, c[0x0][0x39c] ;  /* 0x00007380ff1077ac */ /* 0x000e620008000800 */
[----:B------:R-:W1:Y:S01]  /*29660*/  LDCU UR39, c[0x0][0x398] ;  /* 0x00007300ff2777ac */ /* 0x000e620008000800 */
[----:B0-----:R-:W-:Y:S01]  /*29670*/  IMAD.WIDE R8, R6, 0x2, R4 ;  /* 0x0000000206087825 */ /* 0x001fe200078e0204 */
[----:B------:R-:W-:Y:S01]  /*29680*/  ISETP.LT.AND P2, PT, R74, UR50, !P4 ;  /* 0x000000324a007c0c */ /* 0x000fe2000e741270 */
[----:B------:R-:W0:Y:S02]  /*29690*/  LDCU UR36, c[0x0][0x39c] ;  /* 0x00007380ff2477ac */ /* 0x000e240008000800 */
        /* <DEDUP_REMOVED lines=19> */
[----:B------:R-:W3:Y:S01]  /*297d0*/  LDL.S16 R75, [R1+0x394] ;  /* 0x00039400014b7983 */ /* 0x000ee20000100600 */
[----:B------:R-:W0:Y:S01]  /*297e0*/  LDCU UR55, c[0x0][0x398] ;  /* 0x00007300ff3777ac */ /* 0x000e220008000800 */
[----:B------:R-:W0:Y:S01]  /*297f0*/  LDCU UR61, c[0x0][0x398] ;  /* 0x00007300ff3d77ac */ /* 0x000e220008000800 */
[----:B--2---:R-:W-:Y:S02]  /*29800*/  PRMT R67, R69, 0x7610, R67 ;  /* 0x0000761045437816 */ /* 0x004fe40000000043 */
[----:B------:R-:W2:Y:S01]  /*29810*/  LDL.LU.S16 R69, [R1+0x396] ;  /* 0x0003960001457983 */ /* 0x000ea20000300600 */
[----:B------:R-:W-:Y:S01]  /*29820*/  IMAD.WIDE R8, R6, 0x2, R2 ;  /* 0x0000000206087825 */ /* 0x000fe200078e0202 */
[----:B------:R-:W-:Y:S01]  /*29830*/  ISETP.GE.AND P6, PT, R0, UR62, PT ;  /* 0x0000003e00007c0c */ /* 0x000fe2000bfc6270 */
[----:B------:R-:W0:Y:S01]  /*29840*/  LDCU UR62, c[0x0][0x398] ;  /* 0x00007300ff3e77ac */ /* 0x000e220008000800 */
[----:B------:R-:W2:Y:S01]  /*29850*/  LDL.S16 R71, [R1+0x398] ;  /* 0x0003980001477983 */ /* 0x000ea20000100600 */
[----:B------:R-:W-:-:S03]  /*29860*/  VIADD R0, R6, UR30 ;  /* 0x0000001e06007c36 */ /* 0x000fc60008000000 */
[----:B------:R1:W-:Y:S01]  /*29870*/  @P0 STG.E.U16 desc[UR24][R8.64], R7 ;  /* 0x0000000708000986 */ /* 0x0003e2000c101518 */
[----:B------:R-:W-:Y:S01]  /*29880*/  VIADD R10, R66, 0x27 ;  /* 0x00000027420a7836 */ /* 0x000fe20000000000 */
[----:B----4-:R-:W-:Y:S01]  /*29890*/  PRMT R11, R72, 0x7610, R11 ;  /* 0x00007610480b7816 */ /* 0x010fe2000000000b */
[----:B-1----:R-:W-:-:S04]  /*298a0*/  IMAD.WIDE R8, R6, 0x2, R4 ;  /* 0x0000000206087825 */ /* 0x002fc800078e0204 */
[----:B------:R-:W-:Y:S01]  /*298b0*/  IMAD.WIDE R6, R0, 0x2, R2 ;  /* 0x0000000200067825 */ /* 0x000fe200078e0202 */
[----:B------:R-:W-:Y:S01]  /*298c0*/  @P5 STG.E.U16 desc[UR24][R8.64], R67 ;  /* 0x0000004308005986 */ /* 0x000fe2000c101518 */
[----:B------:R-:W-:Y:S01]  /*298d0*/  ISETP.GE.AND P5, PT, R10, UR69, PT ;  /* 0x000000450a007c0c */ /* 0x000fe2000bfa6270 */
[----:B------:R-:W1:Y:S02]  /*298e0*/  LDCU UR69, c[0x0][0x398] ;  /* 0x00007300ff4577ac */ /* 0x000e640008000800 */
[----:B------:R4:W-:Y:S02]  /*298f0*/  @P2 STG.E.U16 desc[UR24][R6.64], R11 ;  /* 0x0000000b06002986 */ /* 0x0009e4000c101518 */
[----:B----4-:R-:W-:Y:S01]  /*29900*/  IMAD.WIDE R10, R0, 0x2, R4 ;  /* 0x00000002000a7825 */ /* 0x010fe200078e0204 */
[----:B---3--:R-:W-:Y:S02]  /*29910*/  PRMT R67, R70, 0x7610, R67 ;  /* 0x0000761046437816 */ /* 0x008fe40000000043 */
[----:B------:R-:W3:Y:S04]  /*29920*/  LDL.LU.S16 R70, [R1+0x39a] ;  /* 0x00039a0001467983 */ /* 0x000ee80000300600 */
[----:B------:R2:W-:Y:S04]  /*29930*/  @P4 STG.E.U16 desc[UR24][R10.64], R67 ;  /* 0x000000430a004986 */ /* 0x0005e8000c101518 */
[----:B------:R-:W4:Y:S01]  /*29940*/  LDL.S16 R72, [R1+0x39c] ;  /* 0x00039c0001487983 */ /* 0x000f220000100600 */
        /* <DEDUP_REMOVED lines=35> */
[----:B----4-:R-:W-:-:S03]  /*29b80*/  PRMT R7, R72, 0x7610, R7 ;  /* 0x0000761048077816 */ /* 0x010fc60000000007 */
        /* <DEDUP_REMOVED lines=646> */
[----:B--2---:R-:W-:Y:S01]  /*2c3f0*/  PRMT R67, R69, 0x7610, R67 ;  /* 0x0000761045437816 */ /* 0x004fe20000000043 */
[----:B------:R-:W-:Y:S01]  /*2c400*/  IMAD.WIDE R8, R6, 0x2, R2 ;  /* 0x0000000206087825 */ /* 0x000fe200078e0202 */
[----:B------:R-:W2:Y:S01]  /*2c410*/  LDL.LU.S16 R69, [R1+0x246] ;  /* 0x0002460001457983 */ /* 0x000ea20000300600 */
[----:B------:R-:W-:Y:S01]  /*2c420*/  ISETP.GE.AND P6, PT, R0, UR48, PT ;  /* 0x0000003000007c0c */ /* 0x000fe2000bfc6270 */
[----:B------:R-:W0:Y:S01]  /*2c430*/  LDCU UR67, c[0x0][0x39c] ;  /* 0x00007380ff4377ac */ /* 0x000e220008000800 */
[----:B------:R-:W-:Y:S01]  /*2c440*/  VIADD R0, R6, UR30 ;  /* 0x0000001e06007c36 */ /* 0x000fe20008000000 */
[----:B------:R1:W-:Y:S01]  /*2c450*/  @P1 STG.E.U16 desc[UR24][R8.64], R7 ;  /* 0x0000000708001986 */ /* 0x0003e2000c101518 */
[----:B------:R-:W-:Y:S01]  /*2c460*/  VIADD R10, R66, 0x53 ;  /* 0x00000053420a7836 */ /* 0x000fe20000000000 */
[----:B------:R-:W-:Y:S01]  /*2c470*/  PRMT R11, R71, 0x7610, R11 ;  /* 0x00007610470b7816 */ /* 0x000fe2000000000b */
[----:B------:R-:W0:Y:S01]  /*2c480*/  LDCU UR48, c[0x0][0x398] ;  /* 0x00007300ff3077ac */ /* 0x000e220008000800 */
[----:B------:R-:W4:Y:S01]  /*2c490*/  LDL.S16 R75, [R1+0x248] ;  /* 0x00024800014b7983 */ /* 0x000f220000100600 */
        /* <DEDUP_REMOVED lines=188> */
[----:B------:R-:W-:Y:S01]  /*2d060*/  VIADD R0, R6, UR30 ;  /* 0x0000001e06007c36 */ /* 0x000fe20008000000 */
[----:B----4-:R-:W-:-:S02]  /*2d070*/  PRMT R11, R71, 0x7610, R11 ;  /* 0x00007610470b7816 */ /* 0x010fc4000000000b */
[----:B------:R4:W-:Y:S01]  /*2d080*/  @P1 STG.E.U16 desc[UR24][R8.64], R7 ;  /* 0x0000000708001986 */ /* 0x0009e2000c101518 */
[----:B------:R-:W-:-:S03]  /*2d090*/  VIADD R10, R66, 0x5f ;  /* 0x0000005f420a7836 */ /* 0x000fc60000000000 */
[----:B------:R-:W2:Y:S01]  /*2d0a0*/  LDL.LU.S16 R71, [R1+0x27a] ;  /* 0x00027a0001477983 */ /* 0x000ea20000300600 */
[----:B----4-:R-:W-:-:S04]  /*2d0b0*/  IMAD.WIDE R8, R6, 0x2, R4 ;  /* 0x0000000206087825 */ /* 0x010fc800078e0204 */
[----:B------:R-:W-:Y:S01]  /*2d0c0*/  IMAD.WIDE R6, R0, 0x2, R2 ;  /* 0x0000000200067825 */ /* 0x000fe200078e0202 */
[----:B------:R-:W-:Y:S01]  /*2d0d0*/  @P5 STG.E.U16 desc[UR24][R8.64], R67 ;  /* 0x0000004308005986 */ /* 0x000fe2000c101518 */
[----:B------:R-:W-:Y:S01]  /*2d0e0*/  ISETP.GE.AND P5, PT, R10, UR56, PT ;  /* 0x000000380a007c0c */ /* 0x000fe2000bfa6270 */
[----:B------:R-:W4:Y:S02]  /*2d0f0*/  LDCU UR56, c[0x0][0x398] ;  /* 0x00007300ff3877ac */ /* 0x000f240008000800 */
[----:B------:R0:W-:Y:S02]  /*2d100*/  @P0 STG.E.U16 desc[UR24][R6.64], R11 ;  /* 0x0000000b06000986 */ /* 0x0001e4000c101518 */
[----:B0-----:R-:W-:Y:S01]  /*2d110*/  IMAD.WIDE R10, R0, 0x2, R4 ;  /* 0x00000002000a7825 */ /* 0x001fe200078e0204 */
[----:B---3--:R-:W-:Y:S02]  /*2d120*/  PRMT R67, R70, 0x7610, R67 ;  /* 0x0000761046437816 */ /* 0x008fe40000000043 */
[----:B------:R-:W3:Y:S04]  /*2d130*/  LDL.S16 R70, [R1+0x27c] ;  /* 0x00027c0001467983 */ /* 0x000ee80000100600 */
[----:B------:R2:W-:Y:S02]  /*2d140*/  @P4 STG.E.U16 desc[UR24][R10.64], R67 ;  /* 0x000000430a004986 */ /* 0x0005e4000c101518 */
[----:B--2---:R-:W-:-:S02]  /*2d150*/  PRMT R67, R69, 0x7610, R67 ;  /* 0x0000761045437816 */ /* 0x004fc40000000043 */
[----:B------:R-:W2:Y:S01]  /*2d160*/  LDL.LU.S16 R69, [R1+0x27e] ;  /* 0x00027e0001457983 */ /* 0x000ea20000300600 */
[----:B------:R-:W-:Y:S01]  /*2d170*/  VIADD R6, R0, UR30 ;  /* 0x0000001e00067c36 */ /* 0x000fe20008000000 */
[----:B------:R-:W-:Y:S02]  /*2d180*/  ISETP.LT.AND P3, PT, R73, UR4, !P3 ;  /* 0x0000000449007c0c */ /* 0x000fe4000df61270 */
[----:B------:R-:W-:Y:S01]  /*2d190*/  PRMT R7, R72, 0x7610, R7 ;  /* 0x0000761048077816 */ /* 0x000fe20000000007 */
[----:B------:R-:W-:Y:S01]  /*2d1a0*/  IMAD.WIDE R8, R6, 0x2, R2 ;  /* 0x0000000206087825 */ /* 0x000fe200078e0202 */
[----:B------:R-:W4:Y:S01]  /*2d1b0*/  LDL.S16 R72, [R1+0x280] ;  /* 0x0002800001487983 */ /* 0x000f220000100600 */
[----:B------:R-:W-:Y:S01]  /*2d1c0*/  ISETP.LT.AND P1, PT, R74, UR36, !P6 ;  /* 0x000000244a007c0c */ /* 0x000fe2000f721270 */
[----:B------:R-:W0:Y:S01]  /*2d1d0*/  LDCU UR36, c[0x0][0x39c] ;  /* 0x00007380ff2477ac */ /* 0x000e220008000800 */
[C---:B------:R-:W-:Y:S01]  /*2d1e0*/  VIADD R0, R66.reuse, 0x60 ;  /* 0x0000006042007836 */ /* 0x040fe20000000000 */
[----:B------:R1:W-:Y:S01]  /*2d1f0*/  @P2 STG.E.U16 desc[UR24][R8.64], R7 ;  /* 0x0000000708002986 */ /* 0x0003e2000c101518 */
[----:B------:R-:W-:Y:S01]  /*2d200*/  PRMT R11, R75, 0x7610, R11 ;  /* 0x000076104b0b7816 */ /* 0x000fe2000000000b */
[----:B------:R-:W-:Y:S01]  /*2d210*/  VIADD R10, R66, 0x61 ;  /* 0x00000061420a7836 */ /* 0x000fe20000000000 */
[----:B------:R-:W-:Y:S01]  /*2d220*/  ISETP.LT.AND P0, PT, R74, UR50, !P5 ;  /* 0x000000324a007c0c */ /* 0x000fe2000ef01270 */
[----:B------:R-:W0:Y:S01]  /*2d230*/  LDCU UR50, c[0x0][0x39c] ;  /* 0x00007380ff3277ac */ /* 0x000e220008000800 */
[----:B------:R-:W-:Y:S01]  /*2d240*/  ISETP.GE.AND P4, PT, R0, UR70, PT ;  /* 0x0000004600007c0c */ /* 0x000fe2000bf86270 */
[C---:B------:R-:W-:Y:S01]  /*2d250*/  VIADD R0, R6.reuse, UR30 ;  /* 0x0000001e06007c36 */ /* 0x040fe20008000000 */
[----:B------:R-:W0:Y:S01]  /*2d260*/  LDCU UR4, c[0x0][0x398] ;  /* 0x00007300ff0477ac */ /* 0x000e220008000800 */
[----:B-1----:R-:W-:Y:S01]  /*2d270*/  IMAD.WIDE R8, R6, 0x2, R4 ;  /* 0x0000000206087825 */ /* 0x002fe200078e0204 */
[C---:B------:R-:W-:Y:S01]  /*2d280*/  ISETP.LT.AND P6, PT, R73.reuse, UR55, !P6 ;  /* 0x0000003749007c0c */ /* 0x040fe2000f7c1270 */
[----:B------:R-:W1:Y:S02]  /*2d290*/  LDCU UR55, c[0x0][0x398] ;  /* 0x00007300ff3777ac */ /* 0x000e640008000800 */
[----:B------:R-:W-:Y:S01]  /*2d2a0*/  IMAD.WIDE R6, R0, 0x2, R2 ;  /* 0x0000000200067825 */ /* 0x000fe200078e0202 */
[----:B------:R0:W-:Y:S01]  /*2d2b0*/  @P3 STG.E.U16 desc[UR24][R8.64], R67 ;  /* 0x0000004308003986 */ /* 0x0001e2000c101518 */
[----:B------:R-:W-:Y:S01]  /*2d2c0*/  ISETP.GE.AND P3, PT, R10, UR62, PT ;  /* 0x0000003e0a007c0c */ /* 0x000fe2000bf66270 */
[----:B------:R-:W1:Y:S02]  /*2d2d0*/  LDCU UR70, c[0x0][0x398] ;  /* 0x00007300ff4677ac */ /* 0x000e640008000800 */
[----:B------:R0:W-:Y:S01]  /*2d2e0*/  @P1 STG.E.U16 desc[UR24][R6.64], R11 ;  /* 0x0000000b06001986 */ /* 0x0001e2000c101518 */
[----:B------:R-:W-:Y:S01]  /*2d2f0*/  ISETP.LT.AND P5, PT, R73, UR61, !P5 ;  /* 0x0000003d49007c0c */ /* 0x000fe2000efa1270 */
[----:B------:R-:W1:Y:S01]  /*2d300*/  LDCU UR61, c[0x0][0x398] ;  /* 0x00007300ff3d77ac */ /* 0x000e620008000800 */
[----:B------:R-:W-:Y:S01]  /*2d310*/  ISETP.LT.AND P2, PT, R74, UR14, !P4 ;  /* 0x0000000e4a007c0c */ /* 0x000fe2000e741270 */
[----:B------:R-:W1:Y:S01]  /*2d320*/  LDCU UR62, c[0x0][0x398] ;  /* 0x00007300ff3e77ac */ /* 0x000e620008000800 */
[----:B0-----:R-:W-:-:S02]  /*2d330*/  PRMT R67, R71, 0x7610, R67 ;  /* 0x0000761047437816 */ /* 0x001fc40000000043 */
[----:B------:R-:W4:Y:S01]  /*2d340*/  LDL.LU.S16 R71, [R1+0x282] ;  /* 0x0002820001477983 */ /* 0x000f220000300600 */
[----:B------:R-:W-:Y:S01]  /*2d350*/  IMAD.WIDE R10, R0, 0x2, R4 ;  /* 0x00000002000a7825 */ /* 0x000fe200078e0204 */
[----:B---3--:R-:W-:Y:S02]  /*2d360*/  PRMT R7, R70, 0x7610, R7 ;  /* 0x0000761046077816 */ /* 0x008fe40000000007 */
[----:B------:R-:W3:Y:S01]  /*2d370*/  LDL.S16 R76, [R1+0x284] ;  /* 0x00028400014c7983 */ /* 0x000ee20000100600 */
[----:B------:R-:W-:Y:S01]  /*2d380*/  VIADD R6, R0, UR30 ;  /* 0x0000001e00067c36 */ /* 0x000fe20008000000 */
[----:B------:R-:W-:Y:S01]  /*2d390*/  ISETP.LT.AND P1, PT, R74, UR54, !P3 ;  /* 0x000000364a007c0c */ /* 0x000fe2000df21270 */
[----:B------:R-:W0:Y:S01]  /*2d3a0*/  LDCU UR14, c[0x0][0x39c] ;  /* 0x00007380ff0e77ac */ /* 0x000e220008000800 */
[----:B------:R-:W3:Y:S04]  /*2d3b0*/  LDL.LU.S16 R70, [R1+0x286] ;  /* 0x0002860001467983 */ /* 0x000ee80000300600 */
[----:B------:R2:W-:Y:S01]  /*2d3c0*/  @P6 STG.E.U16 desc[UR24][R10.64], R67 ;  /* 0x000000430a006986 */ /* 0x0005e2000c101518 */
[----:B------:R-:W-:Y:S01]  /*2d3d0*/  VIADD R0, R66, 0x62 ;  /* 0x0000006242007836 */ /* 0x000fe20000000000 */
[C---:B------:R-:W-:Y:S01]  /*2d3e0*/  ISETP.LT.AND P4, PT, R73.reuse, UR6, !P4 ;  /* 0x0000000649007c0c */ /* 0x040fe2000e781270 */
[----:B------:R-:W-:Y:S01]  /*2d3f0*/  IMAD.WIDE R8, R6, 0x2, R2 ;  /* 0x0000000206087825 */ /* 0x000fe200078e0202 */
[----:B------:R-:W3:Y:S01]  /*2d400*/  LDL.S16 R75, [R1+0x288] ;  /* 0x00028800014b7983 */ /* 0x000ee20000100600 */
[----:B------:R-:W-:Y:S01]  /*2d410*/  ISETP.LT.AND P3, PT, R73, UR28, !P3 ;  /* 0x0000001c49007c0c */ /* 0x000fe2000df61270 */
[----:B------:R-:W0:Y:S01]  /*2d420*/  LDCU UR54, c[0x0][0x39c] ;  /* 0x00007380ff3677ac */ /* 0x000e220008000800 */
[----:B--2---:R-:W-:-:S02]  /*2d430*/  PRMT R67, R69, 0x7610, R67 ;  /* 0x0000761045437816 */ /* 0x004fc40000000043 */
[----:B------:R-:W-:Y:S01]  /*2d440*/  ISETP.GE.AND P6, PT, R0, UR69, PT ;  /* 0x0000004500007c0c */ /* 0x000fe2000bfc6270 */
[----:B------:R-:W2:Y:S01]  /*2d450*/  LDL.LU.S16 R69, [R1+0x28a] ;  /* 0x00028a0001457983 */ /* 0x000ea20000300600 */
[----:B------:R-:W-:Y:S01]  /*2d460*/  VIADD R0, R6, UR30 ;  /* 0x0000001e06007c36 */ /* 0x000fe20008000000 */
[----:B------:R-:W0:Y:S01]  /*2d470*/  LDCU UR6, c[0x0][0x398] ;  /* 0x00007300ff0677ac */ /* 0x000e220008000800 */
[----:B----4-:R-:W-:Y:S01]  /*2d480*/  PRMT R11, R72, 0x7610, R11 ;  /* 0x00007610480b7816 */ /* 0x010fe2000000000b */
[----:B------:R4:W-:Y:S01]  /*2d490*/  @P0 STG.E.U16 desc[UR24][R8.64], R7 ;  /* 0x0000000708000986 */ /* 0x0009e2000c101518 */
[----:B------:R-:W-:Y:S01]  /*2d4a0*/  VIADD R10, R66, 0x63 ;  /* 0x00000063420a7836 */ /* 0x000fe20000000000 */
[----:B------:R-:W0:Y:S02]  /*2d4b0*/  LDCU UR28, c[0x0][0x398] ;  /* 0x00007300ff1c77ac */ /* 0x000e240008000800 */
[----:B------:R-:W2:Y:S01]  /*2d4c0*/  LDL.S16 R72, [R1+0x28c] ;  /* 0x00028c0001487983 */ /* 0x000ea20000100600 */
[----:B------:R-:W0:Y:S01]  /*2d4d0*/  LDCU UR69, c[0x0][0x398] ;  /* 0x00007300ff4577ac */ /* 0x000e220008000800 */
[----:B----4-:R-:W-:-:S04]  /*2d4e0*/  IMAD.WIDE R8, R6, 0x2, R4 ;  /* 0x0000000206087825 */ /* 0x010fc800078e0204 */
[----:B------:R-:W-:Y:S01]  /*2d4f0*/  IMAD.WIDE R6, R0, 0x2, R2 ;  /* 0x0000000200067825 */ /* 0x000fe200078e0202 */
[----:B------:R-:W-:Y:S01]  /*2d500*/  @P5 STG.E.U16 desc[UR24][R8.64], R67 ;  /* 0x0000004308005986 */ /* 0x000fe2000c101518 */
[----:B------:R-:W-:Y:S01]  /*2d510*/  ISETP.GE.AND P5, PT, R10, UR44, PT ;  /* 0x0000002c0a007c0c */ /* 0x000fe2000bfa6270 */
[----:B------:R-:W4:Y:S02]  /*2d520*/  LDCU UR44, c[0x0][0x398] ;  /* 0x00007300ff2c77ac */ /* 0x000f240008000800 */
[----:B------:R0:W-:Y:S02]  /*2d530*/  @P2 STG.E.U16 desc[UR24][R6.64], R11 ;  /* 0x0000000b06002986 */ /* 0x0001e4000c101518 */
[C---:B0-----:R-:W-:Y:S01]  /*2d540*/  VIADD R6, R0.reuse, UR30 ;  /* 0x0000001e00067c36 */ /* 0x041fe20008000000 */
[----:B------:R-:W-:Y:S01]  /*2d550*/  PRMT R67, R71, 0x7610, R67 ;  /* 0x0000761047437816 */ /* 0x000fe20000000043 */
[----:B------:R-:W-:Y:S01]  /*2d560*/  IMAD.WIDE R10, R0, 0x2, R4 ;  /* 0x00000002000a7825 */ /* 0x000fe200078e0204 */
[----:B------:R-:W4:Y:S03]  /*2d570*/  LDL.LU.S16 R71, [R1+0x28e] ;  /* 0x00028e0001477983 */ /* 0x000f260000300600 */
[----:B------:R-:W-:Y:S01]  /*2d580*/  IMAD.WIDE R8, R6, 0x2, R2 ;  /* 0x0000000206087825 */ /* 0x000fe200078e0202 */
[----:B------:R-:W-:Y:S01]  /*2d590*/  @P4 STG.E.U16 desc[UR24][R10.64], R67 ;  /* 0x000000430a004986 */ /* 0x000fe2000c101518 */
[----:B---3--:R-:W-:-:S02]  /*2d5a0*/  PRMT R0, R76, 0x7610, R0 ;  /* 0x000076104c007816 */ /* 0x008fc40000000000 */
[----:B------:R-:W-:-:S03]  /*2d5b0*/  PRMT R68, R70, 0x7610, R68 ;  /* 0x0000761046447816 */ /* 0x000fc60000000044 */
[----:B------:R0:W-:Y:S04]  /*2d5c0*/  @P1 STG.E.U16 desc[UR24][R8.64], R0 ;  /* 0x0000000008001986 */ /* 0x0001e8000c101518 */
[----:B------:R-:W3:Y:S01]  /*2d5d0*/  LDL.S16 R70, [R1+0x290] ;  /* 0x0002900001467983 */ /* 0x000ee20000100600 */
[----:B0-----:R-:W-:-:S05]  /*2d5e0*/  IMAD.WIDE R8, R6, 0x2, R4 ;  /* 0x0000000206087825 */ /* 0x001fca00078e0204 */
[----:B------:R2:W-:Y:S02]  /*2d5f0*/  @P3 STG.E.U16 desc[UR24][R8.64], R68 ;  /* 0x0000004408003986 */ /* 0x0005e4000c101518 */
[----:B--2---:R-:W-:Y:S02]  /*2d600*/  PRMT R68, R69, 0x7610, R68 ;  /* 0x0000761045447816 */ /* 0x004fe40000000044 */
[----:B------:R-:W2:Y:S01]  /*2d610*/  LDL.LU.S16 R69, [R1+0x292] ;  /* 0x0002920001457983 */ /* 0x000ea20000300600 */
[----:B------:R-:W-:Y:S01]  /*2d620*/  ISETP.LT.AND P0, PT, R74, UR60, !P6 ;  /* 0x0000003c4a007c0c */ /* 0x000fe2000f701270 */
[----:B------:R-:W-:Y:S02]  /*2d630*/  VIADD R7, R66, 0x64 ;  /* 0x0000006442077836 */ /* 0x000fe40000000000 */
[----:B------:R-:W-:Y:S01]  /*2d640*/  VIADD R0, R6, UR30 ;  /* 0x0000001e06007c36 */ /* 0x000fe20008000000 */
[----:B------:R-:W-:Y:S01]  /*2d650*/  PRMT R67, R75, 0x7610, R67 ;  /* 0x000076104b437816 */ /* 0x000fe20000000043 */
[----:B------:R-:W-:Y:S01]  /*2d660*/  VIADD R10, R66, 0x65 ;  /* 0x00000065420a7836 */ /* 0x000fe20000000000 */
[----:B------:R-:W-:Y:S01]  /*2d670*/  ISETP.GE.AND P4, PT, R7, UR68, PT ;  /* 0x0000004407007c0c */ /* 0x000fe2000bf86270 */
[----:B------:R-:W-:Y:S01]  /*2d680*/  IMAD.WIDE R6, R0, 0x2, R2 ;  /* 0x0000000200067825 */ /* 0x000fe200078e0202 */
[C---:B------:R-:W-:Y:S01]  /*2d690*/  ISETP.LT.AND P6, PT, R73.reuse, UR47, !P6 ;  /* 0x0000002f49007c0c */ /* 0x040fe2000f7c1270 */
[----:B------:R-:W2:Y:S01]  /*2d6a0*/  LDL.S16 R76, [R1+0x294] ;  /* 0x00029400014c7983 */ /* 0x000ea20000100600 */
[----:B------:R-:W-:Y:S01]  /*2d6b0*/  ISETP.LT.AND P2, PT, R74, UR38, !P5 ;  /* 0x000000264a007c0c */ /* 0x000fe2000ef41270 */
[----:B------:R-:W-:Y:S01]  /*2d6c0*/  VIADD R11, R66, 0x66 ;  /* 0x00000066420b7836 */ /* 0x000fe20000000000 */
[----:B------:R-:W-:Y:S01]  /*2d6d0*/  ISETP.GE.AND P1, PT, R10, UR67, PT ;  /* 0x000000430a007c0c */ /* 0x000fe2000bf26270 */
[----:B------:R0:W-:Y:S01]  /*2d6e0*/  @P0 STG.E.U16 desc[UR24][R6.64], R67 ;  /* 0x0000004306000986 */ /* 0x0001e2000c101518 */
[----:B------:R-:W-:Y:S01]  /*2d6f0*/  ISETP.LT.AND P5, PT, R73, UR18, !P5 ;  /* 0x0000001249007c0c */ /* 0x000fe2000efa1270 */
[----:B------:R-:W1:Y:S01]  /*2d700*/  LDCU UR60, c[0x0][0x39c] ;  /* 0x00007380ff3c77ac */ /* 0x000e620008000800 */
[----:B------:R-:W-:Y:S01]  /*2d710*/  ISETP.GE.AND P3, PT, R11, UR22, PT ;  /* 0x000000160b007c0c */ /* 0x000fe2000bf66270 */
[----:B------:R-:W-:Y:S01]  /*2d720*/  IMAD.WIDE R10, R0, 0x2, R4 ;  /* 0x00000002000a7825 */ /* 0x000fe200078e0204 */
[----:B------:R-:W1:Y:S01]  /*2d730*/  LDCU UR38, c[0x0][0x39c] ;  /* 0x00007380ff2677ac */ /* 0x000e620008000800 */
[----:B------:R-:W1:Y:S01]  /*2d740*/  LDCU UR67, c[0x0][0x39c] ;  /* 0x00007380ff4377ac */ /* 0x000e620008000800 */
[----:B0-----:R-:W-:Y:S01]  /*2d750*/  PRMT R67, R72, 0x7610, R67 ;  /* 0x0000761048437816 */ /* 0x001fe20000000043 */
[----:B------:R-:W-:Y:S01]  /*2d760*/  VIADD R6, R0, UR30 ;  /* 0x0000001e00067c36 */ /* 0x000fe20008000000 */
[----:B------:R-:W2:Y:S01]  /*2d770*/  LDL.LU.S16 R72, [R1+0x296] ;  /* 0x0002960001487983 */ /* 0x000ea20000300600 */
[----:B------:R-:W-:Y:S01]  /*2d780*/  VIADD R7, R66, 0x67 ;  /* 0x0000006742077836 */ /* 0x000fe20000000000 */
[----:B------:R-:W0:Y:S01]  /*2d790*/  LDCU UR47, c[0x0][0x398] ;  /* 0x00007300ff2f77ac */ /* 0x000e220008000800 */
[----:B------:R-:W-:Y:S01]  /*2d7a0*/  IMAD.WIDE R8, R6, 0x2, R2 ;  /* 0x0000000206087825 */ /* 0x000fe200078e0202 */
[----:B------:R4:W-:Y:S01]  /*2d7b0*/  @P6 STG.E.U16 desc[UR24][R10.64], R68 ;  /* 0x000000440a006986 */ /* 0x0009e2000c101518 */
[----:B------:R-:W0:Y:S02]  /*2d7c0*/  LDCU UR18, c[0x0][0x398] ;  /* 0x00007300ff1277ac */ /* 0x000e240008000800 */
[----:B------:R-:W-:Y:S01]  /*2d7d0*/  VIADD R0, R66, 0x68 ;  /* 0x0000006842007836 */ /* 0x000fe20000000000 */
[----:B------:R1:W-:Y:S01]  /*2d7e0*/  @P2 STG.E.U16 desc[UR24][R8.64], R67 ;  /* 0x0000004308002986 */ /* 0x0003e2000c101518 */
[----:B------:R-:W-:Y:S01]  /*2d7f0*/  ISETP.LT.AND P2, PT, R74, UR34, !P4 ;  /* 0x000000224a007c0c */ /* 0x000fe2000e741270 */
[----:B------:R-:W0:Y:S02]  /*2d800*/  LDCU UR34, c[0x0][0x39c] ;  /* 0x00007380ff2277ac */ /* 0x000e240008000800 */
[----:B------:R-:W2:Y:S01]  /*2d810*/  LDL.S16 R75, [R1+0x298] ;  /* 0x00029800014b7983 */ /* 0x000ea20000100600 */
[----:B------:R-:W0:Y:S01]  /*2d820*/  LDCU UR68, c[0x0][0x398] ;  /* 0x00007300ff4477ac */ /* 0x000e220008000800 */
[----:B----4-:R-:W-:-:S02]  /*2d830*/  PRMT R11, R71, 0x7610, R11 ;  /* 0x00007610470b7816 */ /* 0x010fc4000000000b */
[----:B------:R-:W4:Y:S01]  /*2d840*/  LDL.LU.S16 R71, [R1+0x29a] ;  /* 0x00029a0001477983 */ /* 0x000f220000300600 */
[----:B------:R-:W-:Y:S01]  /*2d850*/  ISETP.GE.AND P6, PT, R0, UR53, PT ;  /* 0x0000003500007c0c */ /* 0x000fe2000bfc6270 */
[C---:B------:R-:W-:Y:S01]  /*2d860*/  VIADD R0, R6.reuse, UR30 ;  /* 0x0000001e06007c36 */ /* 0x040fe20008000000 */
[----:B------:R-:W-:Y:S01]  /*2d870*/  ISETP.GE.AND P0, PT, R7, UR66, PT ;  /* 0x0000004207007c0c */ /* 0x000fe2000bf06270 */
[----:B-1----:R-:W-:Y:S01]  /*2d880*/  IMAD.WIDE R8, R6, 0x2, R4 ;  /* 0x0000000206087825 */ /* 0x002fe200078e0204 */
[----:B------:R-:W1:Y:S03]  /*2d890*/  LDCU UR22, c[0x0][0x398] ;  /* 0x00007300ff1677ac */ /* 0x000e660008000800 */
[----:B------:R-:W-:Y:S01]  /*2d8a0*/  IMAD.WIDE R6, R0, 0x2, R2 ;  /* 0x0000000200067825 */ /* 0x000fe200078e0202 */
[----:B------:R0:W-:Y:S01]  /*2d8b0*/  @P5 STG.E.U16 desc[UR24][R8.64], R11 ;  /* 0x0000000b08005986 */ /* 0x0001e2000c101518 */
[----:B---3--:R-:W-:Y:S01]  /*2d8c0*/  PRMT R10, R70, 0x7610, R10 ;  /* 0x00007610460a7816 */ /* 0x008fe2000000000a */
[----:B------:R-:W3:Y:S02]  /*2d8d0*/  LDCU UR66, c[0x0][0x398] ;  /* 0x00007300ff4277ac */ /* 0x000ee40008000800 */
[----:B------:R-:W3:Y:S01]  /*2d8e0*/  LDL.S16 R70, [R1+0x29c] ;  /* 0x00029c0001467983 */ /* 0x000ee20000100600 */
[----:B------:R-:W-:-:S02]  /*2d8f0*/  ISETP.LT.AND P4, PT, R73, UR75, !P4 ;  /* 0x0000004b49007c0c */ /* 0x000fc4000e781270 */
[----:B------:R-:W-:Y:S01]  /*2d900*/  ISETP.LT.AND P5, PT, R74, UR43, !P1 ;  /* 0x0000002b4a007c0c */ /* 0x000fe2000cfa1270 */
[----:B------:R2:W-:Y:S01]  /*2d910*/  @P2 STG.E.U16 desc[UR24][R6.64], R10 ;  /* 0x0000000a06002986 */ /* 0x0005e2000c101518 */
[----:B0-----:R-:W-:Y:S01]  /*2d920*/  VIADD R8, R66, 0x69 ;  /* 0x0000006942087836 */ /* 0x001fe20000000000 */
[----:B------:R-:W0:Y:S01]  /*2d930*/  LDCU UR53, c[0x0][0x398] ;  /* 0x00007300ff3577ac */ /* 0x000e220008000800 */
[----:B------:R-:W0:Y:S01]  /*2d940*/  LDCU UR75, c[0x0][0x39c] ;  /* 0x00007380ff4b77ac */ /* 0x000e220008000800 */
[----:B------:R-:W0:Y:S01]  /*2d950*/  LDCU UR43, c[0x0][0x398] ;  /* 0x00007300ff2b77ac */ /* 0x000e220008000800 */
[----:B--2---:R-:W-:Y:S02]  /*2d960*/  PRMT R7, R69, 0x7610, R7 ;  /* 0x0000761045077816 */ /* 0x004fe40000000007 */
[----:B------:R-:W2:Y:S01]  /*2d970*/  LDL.LU.S16 R69, [R1+0x29e] ;  /* 0x00029e0001457983 */ /* 0x000ea20000300600 */
[C---:B------:R-:W-:Y:S01]  /*2d980*/  VIADD R6, R0.reuse, UR30 ;  /* 0x0000001e00067c36 */ /* 0x040fe20008000000 */
[C---:B------:R-:W-:Y:S01]  /*2d990*/  ISETP.LT.AND P1, PT, R73.reuse, UR48, !P1 ;  /* 0x0000003049007c0c */ /* 0x040fe2000cf21270 */
[----:B------:R-:W-:Y:S01]  /*2d9a0*/  IMAD.WIDE R10, R0, 0x2, R4 ;  /* 0x00000002000a7825 */ /* 0x000fe200078e0204 */
[----:B------:R-:W-:Y:S01]  /*2d9b0*/  ISETP.GE.AND P2, PT, R8, UR20, PT ;  /* 0x0000001408007c0c */ /* 0x000fe2000bf46270 */
[----:B------:R-:W0:Y:S02]  /*2d9c0*/  LDCU UR20, c[0x0][0x39c] ;  /* 0x00007380ff1477ac */ /* 0x000e240008000800 */
[----:B------:R-:W-:Y:S01]  /*2d9d0*/  IMAD.WIDE R8, R6, 0x2, R2 ;  /* 0x0000000206087825 */ /* 0x000fe200078e0202 */
[----:B------:R-:W-:Y:S01]  /*2d9e0*/  PRMT R0, R76, 0x7610, R0 ;  /* 0x000076104c007816 */ /* 0x000fe20000000000 */
[----:B------:R-:W-:Y:S01]  /*2d9f0*/  @P4 STG.E.U16 desc[UR24][R10.64], R7 ;  /* 0x000000070a004986 */ /* 0x000fe2000c101518 */
[----:B------:R-:W-:Y:S01]  /*2da00*/  ISETP.LT.AND P4, PT, R74, UR33, !P3 ;  /* 0x000000214a007c0c */ /* 0x000fe2000df81270 */
[----:B------:R-:W0:Y:S02]  /*2da10*/  LDCU UR48, c[0x0][0x398] ;  /* 0x00007300ff3077ac */ /* 0x000e240008000800 */
[----:B------:R0:W-:Y:S01]  /*2da20*/  @P5 STG.E.U16 desc[UR24][R8.64], R0 ;  /* 0x0000000008005986 */ /* 0x0001e2000c101518 */
[----:B------:R-:W-:Y:S01]  /*2da30*/  ISETP.LT.AND P3, PT, R73, UR52, !P3 ;  /* 0x0000003449007c0c */ /* 0x000fe2000df61270 */
[----:B------:R-:W1:Y:S01]  /*2da40*/  LDCU UR33, c[0x0][0x398] ;  /* 0x00007300ff2177ac */ /* 0x000e620008000800 */
[----:B------:R-:W1:Y:S01]  /*2da50*/  LDCU UR52, c[0x0][0x398] ;  /* 0x00007300ff3477ac */ /* 0x000e620008000800 */
[----:B------:R-:W-:-:S02]  /*2da60*/  PRMT R67, R72, 0x7610, R67 ;  /* 0x0000761048437816 */ /* 0x000fc40000000043 */
[----:B------:R-:W2:Y:S01]  /*2da70*/  LDL.S16 R72, [R1+0x2a0] ;  /* 0x0002a00001487983 */ /* 0x000ea20000100600 */
[----:B0-----:R-:W-:-:S04]  /*2da80*/  IMAD.WIDE R8, R6, 0x2, R4 ;  /* 0x0000000206087825 */ /* 0x001fc800078e0204 */
[----:B------:R-:W-:Y:S01]  /*2da90*/  VIADD R0, R6, UR30 ;  /* 0x0000001e06007c36 */ /* 0x000fe20008000000 */
[----:B------:R4:W-:Y:S01]  /*2daa0*/  @P1 STG.E.U16 desc[UR24][R8.64], R67 ;  /* 0x0000004308001986 */ /* 0x0009e2000c101518 */
[----:B------:R-:W-:Y:S02]  /*2dab0*/  VIADD R10, R66, 0x6a ;  /* 0x0000006a420a7836 */ /* 0x000fe40000000000 */
[----:B------:R-:W-:Y:S01]  /*2dac0*/  IMAD.WIDE R6, R0, 0x2, R2 ;  /* 0x0000000200067825 */ /* 0x000fe200078e0202 */
[----:B------:R-:W-:Y:S02]  /*2dad0*/  PRMT R11, R75, 0x7610, R11 ;  /* 0x000076104b0b7816 */ /* 0x000fe4000000000b */
[----:B------:R-:W-:Y:S01]  /*2dae0*/  ISETP.GE.AND P5, PT, R10, UR65, PT ;  /* 0x000000410a007c0c */ /* 0x000fe2000bfa6270 */
[----:B------:R-:W0:Y:S01]  /*2daf0*/  LDCU UR65, c[0x0][0x39c] ;  /* 0x00007380ff4177ac */ /* 0x000e220008000800 */
[----:B----4-:R-:W-:Y:S02]  /*2db00*/  PRMT R67, R71, 0x7610, R67 ;  /* 0x0000761047437816 */ /* 0x010fe40000000043 */
[----:B------:R-:W4:Y:S04]  /*2db10*/  LDL.LU.S16 R71, [R1+0x2a2] ;  /* 0x0002a20001477983 */ /* 0x000f280000300600 */
[----:B------:R0:W-:Y:S04]  /*2db20*/  @P4 STG.E.U16 desc[UR24][R6.64], R11 ;  /* 0x0000000b06004986 */ /* 0x0001e8000c101518 */
[----:B------:R-:W4:Y:S01]  /*2db30*/  LDL.S16 R76, [R1+0x2a4] ;  /* 0x0002a400014c7983 */ /* 0x000f220000100600 */
[----:B0-----:R-:W-:-:S02]  /*2db40*/  VIADD R6, R0, UR30 ;  /* 0x0000001e00067c36 */ /* 0x001fc40008000000 */
[----:B------:R-:W-:-:S05]  /*2db50*/  IMAD.WIDE R10, R0, 0x2, R4 ;  /* 0x00000002000a7825 */ /* 0x000fca00078e0204 */
[----:B------:R2:W-:Y:S01]  /*2db60*/  @P3 STG.E.U16 desc[UR24][R10.64], R67 ;  /* 0x000000430a003986 */ /* 0x0005e2000c101518 */
[----:B---3--:R-:W-:-:S03]  /*2db70*/  PRMT R0, R70, 0x7610, R0 ;  /* 0x0000761046007816 */ /* 0x008fc60000000000 */
[----:B------:R-:W3:Y:S04]  /*2db80*/  LDL.LU.S16 R70, [R1+0x2a6] ;  /* 0x0002a60001467983 */ /* 0x000ee80000300600 */
[----:B------:R-:W3:Y:S01]  /*2db90*/  LDL.S16 R75, [R1+0x2a8] ;  /* 0x0002a800014b7983 */ /* 0x000ee20000100600 */
[----:B--2---:R-:W-:-:S03]  /*2dba0*/  PRMT R67, R69, 0x7610, R67 ;  /* 0x0000761045437816 */ /* 0x004fc60000000043 */
[----:B------:R-:W2:Y:S01]  /*2dbb0*/  LDL.LU.S16 R69, [R1+0x2aa] ;  /* 0x0002aa0001457983 */ /* 0x000ea20000300600 */
[----:B------:R-:W-:Y:S01]  /*2dbc0*/  ISETP.LT.AND P4, PT, R74, UR77, !P0 ;  /* 0x0000004d4a007c0c */ /* 0x000fe2000c781270 */
[----:B------:R-:W-:Y:S01]  /*2dbd0*/  IMAD.WIDE R8, R6, 0x2, R2 ;  /* 0x0000000206087825 */ /* 0x000fe200078e0202 */
[----:B------:R-:W-:Y:S02]  /*2dbe0*/  ISETP.LT.AND P0, PT, R73, UR76, !P0 ;  /* 0x0000004c49007c0c */ /* 0x000fe4000c701270 */
[----:B------:R-:W-:Y:S01]  /*2dbf0*/  ISETP.LT.AND P3, PT, R74, UR32, !P6 ;  /* 0x000000204a007c0c */ /* 0x000fe2000f761270 */
[----:B------:R-:W-:-:S08]  /*2dc00*/  VIADD R7, R66, 0x6b ;  /* 0x0000006b42077836 */ /* 0x000fd00000000000 */
[----:B------:R0:W-:Y:S01]  /*2dc10*/  @P4 STG.E.U16 desc[UR24][R8.64], R0 ;  /* 0x0000000008004986 */ /* 0x0001e2000c101518 */
[----:B------:R-:W-:Y:S01]  /*2dc20*/  ISETP.GE.AND P1, PT, R7, UR10, PT ;  /* 0x0000000a07007c0c */ /* 0x000fe2000bf26270 */
[----:B------:R-:W-:Y:S01]  /*2dc30*/  VIADD R10, R66, 0x6c ;  /* 0x0000006c420a7836 */ /* 0x000fe20000000000 */
[----:B------:R-:W-:Y:S01]  /*2dc40*/  ISETP.LT.AND P6, PT, R73, UR35, !P6 ;  /* 0x0000002349007c0c */ /* 0x000fe2000f7c1270 */
[----:B------:R-:W1:Y:S01]  /*2dc50*/  LDCU UR35, c[0x0][0x39c] ;  /* 0x00007380ff2377ac */ /* 0x000e620008000800 */
[----:B------:R-:W1:Y:S01]  /*2dc60*/  LDCU UR32, c[0x0][0x398] ;  /* 0x00007300ff2077ac */ /* 0x000e620008000800 */
[----:B0-----:R-:W-:Y:S01]  /*2dc70*/  VIADD R0, R6, UR30 ;  /* 0x0000001e06007c36 */ /* 0x001fe20008000000 */
[----:B------:R-:W-:Y:S01]  /*2dc80*/  PRMT R11, R72, 0x7610, R11 ;  /* 0x00007610480b7816 */ /* 0x000fe2000000000b */
[----:B------:R-:W-:Y:S01]  /*2dc90*/  IMAD.WIDE R8, R6, 0x2, R4 ;  /* 0x0000000206087825 */ /* 0x000fe200078e0204 */
[----:B------:R-:W2:Y:S01]  /*2dca0*/  LDL.S16 R72, [R1+0x2ac] ;  /* 0x0002ac0001487983 */ /* 0x000ea20000100600 */
[----:B------:R-:W0:Y:S02]  /*2dcb0*/  LDCU UR10, c[0x0][0x398] ;  /* 0x00007300ff0a77ac */ /* 0x000e240008000800 */
[----:B------:R-:W-:Y:S01]  /*2dcc0*/  IMAD.WIDE R6, R0, 0x2, R2 ;  /* 0x0000000200067825 */ /* 0x000fe200078e0202 */
[----:B------:R4:W-:Y:S04]  /*2dcd0*/  @P0 STG.E.U16 desc[UR24][R8.64], R67 ;  /* 0x0000004308000986 */ /* 0x0009e8000c101518 */
[----:B------:R0:W-:Y:S01]  /*2dce0*/  @P3 STG.E.U16 desc[UR24][R6.64], R11 ;  /* 0x0000000b06003986 */ /* 0x0001e2000c101518 */
[----:B------:R-:W-:Y:S01]  /*2dcf0*/  ISETP.LT.AND P3, PT, R74, UR51, !P2 ;  /* 0x000000334a007c0c */ /* 0x000fe2000d761270 */
[----:B------:R-:W1:Y:S01]  /*2dd00*/  LDCU UR51, c[0x0][0x398] ;  /* 0x00007300ff3377ac */ /* 0x000e620008000800 */
[----:B------:R-:W-:-:S02]  /*2dd10*/  ISETP.GE.AND P4, PT, R10, UR57, PT ;  /* 0x000000390a007c0c */ /* 0x000fc4000bf86270 */
[----:B------:R-:W-:Y:S01]  /*2dd20*/  ISETP.LT.AND P2, PT, R73, UR59, !P2 ;  /* 0x0000003b49007c0c */ /* 0x000fe2000d741270 */
[----:B------:R-:W1:Y:S01]  /*2dd30*/  LDCU UR57, c[0x0][0x398] ;  /* 0x00007300ff3977ac */ /* 0x000e620008000800 */
[----:B----4-:R-:W-:Y:S01]  /*2dd40*/  PRMT R67, R71, 0x7610, R67 ;  /* 0x0000761047437816 */ /* 0x010fe20000000043 */
[----:B------:R-:W4:Y:S01]  /*2dd50*/  LDCU UR59, c[0x0][0x398] ;  /* 0x00007300ff3b77ac */ /* 0x000f220008000800 */
[----:B------:R-:W4:Y:S01]  /*2dd60*/  LDL.LU.S16 R71, [R1+0x2ae] ;  /* 0x0002ae0001477983 */ /* 0x000f220000300600 */
[C---:B0-----:R-:W-:Y:S02]  /*2dd70*/  VIADD R6, R0.reuse, UR30 ;  /* 0x0000001e00067c36 */ /* 0x041fe40008000000 */
[----:B------:R-:W-:Y:S01]  /*2dd80*/  IMAD.WIDE R10, R0, 0x2, R4 ;  /* 0x00000002000a7825 */ /* 0x000fe200078e0204 */
[----:B------:R-:W-:-:S03]  /*2dd90*/  PRMT R0, R76, 0x7610, R0 ;  /* 0x000076104c007816 */ /* 0x000fc60000000000 */
[C---:B------:R-:W-:Y:S01]  /*2dda0*/  IMAD.WIDE R8, R6.reuse, 0x2, R2 ;  /* 0x0000000206087825 */ /* 0x040fe200078e0202 */
[----:B------:R-:W-:Y:S04]  /*2ddb0*/  @P6 STG.E.U16 desc[UR24][R10.64], R67 ;  /* 0x000000430a006986 */ /* 0x000fe8000c101518 */
[----:B------:R0:W-:Y:S02]  /*2ddc0*/  @P3 STG.E.U16 desc[UR24][R8.64], R0 ;  /* 0x0000000008003986 */ /* 0x0001e4000c101518 */
[----:B0-----:R-:W-:Y:S01]  /*2ddd0*/  IMAD.WIDE R8, R6, 0x2, R4 ;  /* 0x0000000206087825 */ /* 0x001fe200078e0204 */
[----:B---3--:R-:W-:Y:S02]  /*2dde0*/  PRMT R67, R70, 0x7610, R67 ;  /* 0x0000761046437816 */ /* 0x008fe40000000043 */
[----:B------:R-:W3:Y:S04]  /*2ddf0*/  LDL.S16 R70, [R1+0x2b0] ;  /* 0x0002b00001467983 */ /* 0x000ee80000100600 */
[----:B------:R2:W-:Y:S02]  /*2de00*/  @P2 STG.E.U16 desc[UR24][R8.64], R67 ;  /* 0x0000004308002986 */ /* 0x0005e4000c101518 */
[----:B--2---:R-:W-:-:S02]  /*2de10*/  PRMT R67, R69, 0x7610, R67 ;  /* 0x0000761045437816 */ /* 0x004fc40000000043 */
[----:B------:R-:W2:Y:S01]  /*2de20*/  LDL.LU.S16 R69, [R1+0x2b2] ;  /* 0x0002b20001457983 */ /* 0x000ea20000300600 */
[----:B------:R-:W-:Y:S01]  /*2de30*/  ISETP.LT.AND P6, PT, R74, UR12, !P5 ;  /* 0x0000000c4a007c0c */ /* 0x000fe2000efc1270 */
[----:B------:R-:W-:Y:S01]  /*2de40*/  VIADD R7, R66, 0x6d ;  /* 0x0000006d42077836 */ /* 0x000fe20000000000 */
[----:B------:R-:W-:Y:S01]  /*2de50*/  PRMT R11, R75, 0x7610, R11 ;  /* 0x000076104b0b7816 */ /* 0x000fe2000000000b */
[----:B------:R-:W-:Y:S01]  /*2de60*/  VIADD R0, R6, UR30 ;  /* 0x0000001e06007c36 */ /* 0x000fe20008000000 */
[----:B------:R-:W2:Y:S01]  /*2de70*/  LDL.S16 R76, [R1+0x2b4] ;  /* 0x0002b400014c7983 */ /* 0x000ea20000100600 */
[----:B------:R-:W-:Y:S01]  /*2de80*/  VIADD R10, R66, 0x6e ;  /* 0x0000006e420a7836 */ /* 0x000fe20000000000 */
[----:B------:R-:W-:Y:S01]  /*2de90*/  ISETP.GE.AND P0, PT, R7, UR64, PT ;  /* 0x0000004007007c0c */ /* 0x000fe2000bf06270 */
[----:B------:R-:W-:Y:S01]  /*2dea0*/  IMAD.WIDE R6, R0, 0x2, R2 ;  /* 0x0000000200067825 */ /* 0x000fe200078e0202 */
[----:B------:R-:W-:Y:S01]  /*2deb0*/  ISETP.LT.AND P5, PT, R73, UR42, !P5 ;  /* 0x0000002a49007c0c */ /* 0x000fe2000efa1270 */
[----:B------:R-:W0:Y:S01]  /*2dec0*/  LDCU UR12, c[0x0][0x39c] ;  /* 0x00007380ff0c77ac */ /* 0x000e220008000800 */
[----:B------:R-:W-:-:S03]  /*2ded0*/  ISETP.GE.AND P3, PT, R10, UR40, PT ;  /* 0x000000280a007c0c */ /* 0x000fc6000bf66270 */
[----:B------:R1:W-:Y:S01]  /*2dee0*/  @P6 STG.E.U16 desc[UR24][R6.64], R11 ;  /* 0x0000000b06006986 */ /* 0x0003e2000c101518 */
[----:B------:R-:W-:Y:S01]  /*2def0*/  ISETP.LT.AND P6, PT, R74, UR37, !P1 ;  /* 0x000000254a007c0c */ /* 0x000fe2000cfc1270 */
[----:B------:R-:W0:Y:S01]  /*2df00*/  LDCU UR37, c[0x0][0x39c] ;  /* 0x00007380ff2577ac */ /* 0x000e220008000800 */
[----:B------:R-:W0:Y:S01]  /*2df10*/  LDCU UR64, c[0x0][0x398] ;  /* 0x00007300ff4077ac */ /* 0x000e220008000800 */
[----:B------:R-:W0:Y:S01]  /*2df20*/  LDCU UR40, c[0x0][0x398] ;  /* 0x00007300ff2877ac */ /* 0x000e220008000800 */
[C---:B-1----:R-:W-:Y:S02]  /*2df30*/  VIADD R6, R0.reuse, UR30 ;  /* 0x0000001e00067c36 */ /* 0x042fe40008000000 */
[----:B------:R-:W-:Y:S01]  /*2df40*/  IMAD.WIDE R10, R0, 0x2, R4 ;  /* 0x00000002000a7825 */ /* 0x000fe200078e0204 */
[----:B------:R-:W-:Y:S01]  /*2df50*/  PRMT R0, R72, 0x7610, R0 ;  /* 0x0000761048007816 */ /* 0x000fe20000000000 */
[----:B------:R-:W1:Y:S01]  /*2df60*/  LDCU UR42, c[0x0][0x398] ;  /* 0x00007300ff2a77ac */ /* 0x000e620008000800 */
[----:B------:R-:W2:Y:S01]  /*2df70*/  LDL.LU.S16 R72, [R1+0x2b6] ;  /* 0x0002b60001487983 */ /* 0x000ea20000300600 */
[----:B------:R-:W-:-:S03]  /*2df80*/  ISETP.LT.AND P1, PT, R73, UR74, !P1 ;  /* 0x0000004a49007c0c */ /* 0x000fc6000cf21270 */
[----:B------:R4:W-:Y:S01]  /*2df90*/  @P5 STG.E.U16 desc[UR24][R10.64], R67 ;  /* 0x000000430a005986 */ /* 0x0009e2000c101518 */
[----:B------:R-:W-:-:S03]  /*2dfa0*/  IMAD.WIDE R8, R6, 0x2, R2 ;  /* 0x0000000206087825 */ /* 0x000fc600078e0202 */
[----:B------:R-:W2:Y:S01]  /*2dfb0*/  LDL.S16 R75, [R1+0x2b8] ;  /* 0x0002b800014b7983 */ /* 0x000ea20000100600 */
[----:B----4-:R-:W-:-:S03]  /*2dfc0*/  PRMT R67, R71, 0x7610, R67 ;  /* 0x0000761047437816 */ /* 0x010fc60000000043 */
[----:B------:R-:W4:Y:S04]  /*2dfd0*/  LDL.LU.S16 R71, [R1+0x2ba] ;  /* 0x0002ba0001477983 */ /* 0x000f280000300600 */
[----:B------:R0:W-:Y:S02]  /*2dfe0*/  @P6 STG.E.U16 desc[UR24][R8.64], R0 ;  /* 0x0000000008006986 */ /* 0x0001e4000c101518 */
[----:B0-----:R-:W-:-:S05]  /*2dff0*/  IMAD.WIDE R8, R6, 0x2, R4 ;  /* 0x0000000206087825 */ /* 0x001fca00078e0204 */
[----:B------:R2:W-:Y:S01]  /*2e000*/  @P1 STG.E.U16 desc[UR24][R8.64], R67 ;  /* 0x0000004308001986 */ /* 0x0005e2000c101518 */
[----:B---3--:R-:W-:-:S03]  /*2e010*/  PRMT R11, R70, 0x7610, R11 ;  /* 0x00007610460b7816 */ /* 0x008fc6000000000b */
[----:B------:R-:W3:Y:S01]  /*2e020*/  LDL.S16 R70, [R1+0x2bc] ;  /* 0x0002bc0001467983 */ /* 0x000ee20000100600 */
[----:B--2---:R-:W-:-:S03]  /*2e030*/  PRMT R67, R69, 0x7610, R67 ;  /* 0x0000761045437816 */ /* 0x004fc60000000043 */
[----:B------:R-:W2:Y:S01]  /*2e040*/  LDL.LU.S16 R69, [R1+0x2be] ;  /* 0x0002be0001457983 */ /* 0x000ea20000300600 */
[----:B------:R-:W-:Y:S01]  /*2e050*/  ISETP.LT.AND P5, PT, R74, UR31, !P4 ;  /* 0x0000001f4a007c0c */ /* 0x000fe2000e7a1270 */
[----:B------:R-:W-:Y:S02]  /*2e060*/  VIADD R7, R66, 0x6f ;  /* 0x0000006f42077836 */ /* 0x000fe40000000000 */
[----:B------:R-:W-:Y:S01]  /*2e070*/  VIADD R0, R6, UR30 ;  /* 0x0000001e06007c36 */ /* 0x000fe20008000000 */
[----:B------:R-:W-:Y:S01]  /*2e080*/  ISETP.LT.AND P4, PT, R73, UR9, !P4 ;  /* 0x0000000949007c0c */ /* 0x000fe2000e781270 */
[----:B------:R-:W-:Y:S01]  /*2e090*/  VIADD R10, R66, 0x70 ;  /* 0x00000070420a7836 */ /* 0x000fe20000000000 */
[----:B------:R-:W-:Y:S01]  /*2e0a0*/  ISETP.GE.AND P2, PT, R7, UR26, PT ;  /* 0x0000001a07007c0c */ /* 0x000fe2000bf46270 */
[----:B------:R-:W-:Y:S01]  /*2e0b0*/  IMAD.WIDE R6, R0, 0x2, R2 ;  /* 0x0000000200067825 */ /* 0x000fe200078e0202 */
[----:B------:R-:W0:Y:S02]  /*2e0c0*/  LDCU UR26, c[0x0][0x398] ;  /* 0x00007300ff1a77ac */ /* 0x000e240008000800 */
[----:B------:R-:W-:Y:S01]  /*2e0d0*/  ISETP.GE.AND P6, PT, R10, UR45, PT ;  /* 0x0000002d0a007c0c */ /* 0x000fe2000bfc6270 */
[----:B------:R-:W0:Y:S02]  /*2e0e0*/  LDCU UR45, c[0x0][0x39c] ;  /* 0x00007380ff2d77ac */ /* 0x000e240008000800 */
[----:B------:R1:W-:Y:S01]  /*2e0f0*/  @P5 STG.E.U16 desc[UR24][R6.64], R11 ;  /* 0x0000000b06005986 */ /* 0x0003e2000c101518 */
[----:B------:R-:W-:-:S02]  /*2e100*/  ISETP.LT.AND P5, PT, R74, UR58, !P0 ;  /* 0x0000003a4a007c0c */ /* 0x000fc4000c7a1270 */
[----:B------:R-:W-:Y:S01]  /*2e110*/  ISETP.LT.AND P0, PT, R73, UR73, !P0 ;  /* 0x0000004949007c0c */ /* 0x000fe2000c701270 */
[----:B------:R-:W0:Y:S01]  /*2e120*/  LDCU UR58, c[0x0][0x39c] ;  /* 0x00007380ff3a77ac */ /* 0x000e220008000800 */
[----:B------:R-:W0:Y:S01]  /*2e130*/  LDCU UR31, c[0x0][0x398] ;  /* 0x00007300ff1f77ac */ /* 0x000e220008000800 */
[C---:B-1----:R-:W-:Y:S01]  /*2e140*/  IMAD.WIDE R10, R0.reuse, 0x2, R4 ;  /* 0x00000002000a7825 */ /* 0x042fe200078e0204 */
[----:B------:R-:W1:Y:S03]  /*2e150*/  LDCU UR9, c[0x0][0x398] ;  /* 0x00007300ff0977ac */ /* 0x000e660008000800 */
[----:B------:R-:W-:Y:S01]  /*2e160*/  VIADD R6, R0, UR30 ;  /* 0x0000001e00067c36 */ /* 0x000fe20008000000 */
[----:B------:R-:W-:Y:S01]  /*2e170*/  PRMT R0, R76, 0x7610, R0 ;  /* 0x000076104c007816 */ /* 0x000fe20000000000 */
[----:B------:R0:W-:Y:S02]  /*2e180*/  @P4 STG.E.U16 desc[UR24][R10.64], R67 ;  /* 0x000000430a004986 */ /* 0x0001e4000c101518 */
[----:B------:R-:W-:Y:S01]  /*2e190*/  IMAD.WIDE R8, R6, 0x2, R2 ;  /* 0x0000000206087825 */ /* 0x000fe200078e0202 */
[----:B------:R-:W-:Y:S01]  /*2e1a0*/  ISETP.LT.AND P4, PT, R74, UR63, !P3 ;  /* 0x0000003f4a007c0c */ /* 0x000fe2000df81270 */
[----:B------:R-:W1:Y:S02]  /*2e1b0*/  LDCU UR63, c[0x0][0x398] ;  /* 0x00007300ff3f77ac */ /* 0x000e640008000800 */
[----:B------:R-:W-:Y:S01]  /*2e1c0*/  VIADD R7, R66, 0x71 ;  /* 0x0000007142077836 */ /* 0x000fe20000000000 */
[----:B------:R4:W-:Y:S01]  /*2e1d0*/  @P5 STG.E.U16 desc[UR24][R8.64], R0 ;  /* 0x0000000008005986 */ /* 0x0009e2000c101518 */
[----:B0-----:R-:W-:-:S03]  /*2e1e0*/  PRMT R67, R72, 0x7610, R67 ;  /* 0x0000761048437816 */ /* 0x001fc60000000043 */
[----:B------:R-:W2:Y:S01]  /*2e1f0*/  LDL.S16 R72, [R1+0x2c0] ;  /* 0x0002c00001487983 */ /* 0x000ea20000100600 */
[----:B------:R-:W-:Y:S01]  /*2e200*/  ISETP.GE.AND P1, PT, R7, UR16, PT ;  /* 0x0000001007007c0c */ /* 0x000fe2000bf26270 */
[----:B------:R-:W-:Y:S01]  /*2e210*/  VIADD R10, R66, 0x72 ;  /* 0x00000072420a7836 */ /* 0x000fe20000000000 */
[----:B------:R-:W-:Y:S01]  /*2e220*/  PRMT R11, R75, 0x7610, R11 ;  /* 0x000076104b0b7816 */ /* 0x000fe2000000000b */
[----:B------:R-:W0:Y:S01]  /*2e230*/  LDCU UR16, c[0x0][0x398] ;  /* 0x00007300ff1077ac */ /* 0x000e220008000800 */
[----:B----4-:R-:W-:-:S04]  /*2e240*/  IMAD.WIDE R8, R6, 0x2, R4 ;  /* 0x0000000206087825 */ /* 0x010fc800078e0204 */
[----:B------:R-:W-:Y:S01]  /*2e250*/  VIADD R0, R6, UR30 ;  /* 0x0000001e06007c36 */ /* 0x000fe20008000000 */
[----:B------:R4:W-:Y:S01]  /*2e260*/  @P0 STG.E.U16 desc[UR24][R8.64], R67 ;  /* 0x0000004308000986 */ /* 0x0009e2000c101518 */
[----:B------:R-:W-:Y:S01]  /*2e270*/  ISETP.LT.AND P3, PT, R73, UR46, !P3 ;  /* 0x0000002e49007c0c */ /* 0x000fe2000df61270 */
[----:B------:R-:W0:Y:S01]  /*2e280*/  LDCU UR46, c[0x0][0x39c] ;  /* 0x00007380ff2e77ac */ /* 0x000e220008000800 */
[----:B------:R-:W-:Y:S01]  /*2e290*/  IMAD.WIDE R6, R0, 0x2, R2 ;  /* 0x0000000200067825 */ /* 0x000fe200078e0202 */
[----:B------:R-:W-:Y:S01]  /*2e2a0*/  ISETP.GE.AND P5, PT, R10, UR36, PT ;  /* 0x000000240a007c0c */ /* 0x000fe2000bfa6270 */
[----:B------:R-:W0:Y:S03]  /*2e2b0*/  LDCU UR36, c[0x0][0x398] ;  /* 0x00007300ff2477ac */ /* 0x000e260008000800 */
[----:B------:R1:W-:Y:S01]  /*2e2c0*/  @P4 STG.E.U16 desc[UR24][R6.64], R11 ;  /* 0x0000000b06004986 */ /* 0x0003e2000c101518 */
[----:B----4-:R-:W-:-:S03]  /*2e2d0*/  PRMT R67, R71, 0x7610, R67 ;  /* 0x0000761047437816 */ /* 0x010fc60000000043 */
[----:B------:R-:W4:Y:S04]  /*2e2e0*/  LDL.LU.S16 R71, [R1+0x2c2] ;  /* 0x0002c20001477983 */ /* 0x000f280000300600 */
[----:B------:R-:W4:Y:S01]  /*2e2f0*/  LDL.S16 R76, [R1+0x2c4] ;  /* 0x0002c400014c7983 */ /* 0x000f220000100600 */
[C---:B-1----:R-:W-:Y:S02]  /*2e300*/  VIADD R6, R0.reuse, UR30 ;  /* 0x0000001e00067c36 */ /* 0x042fe40008000000 */
        /* <DEDUP_REMOVED lines=9> */
[----:B------:R-:W-:Y:S01]  /*2e3a0*/  ISETP.LT.AND P2, PT, R73, UR72, !P2 ;  /* 0x0000004849007c0c */ /* 0x000fe2000d741270 */
[----:B------:R-:W1:Y:S01]  /*2e3b0*/  LDCU UR49, c[0x0][0x398] ;  /* 0x00007300ff3177ac */ /* 0x000e620008000800 */
[----:B------:R-:W-:Y:S01]  /*2e3c0*/  ISETP.LT.AND P3, PT, R74, UR39, !P6 ;  /* 0x000000274a007c0c */ /* 0x000fe2000f761270 */
[----:B------:R-:W-:-:S08]  /*2e3d0*/  VIADD R7, R66, 0x73 ;  /* 0x0000007342077836 */ /* 0x000fd00000000000 */
[----:B------:R0:W-:Y:S01]  /*2e3e0*/  @P4 STG.E.U16 desc[UR24][R8.64], R0 ;  /* 0x0000000008004986 */ /* 0x0001e2000c101518 */
[----:B------:R-:W-:Y:S01]  /*2e3f0*/  ISETP.GE.AND P0, PT, R7, UR50, PT ;  /* 0x0000003207007c0c */ /* 0x000fe2000bf06270 */
[----:B------:R-:W-:Y:S01]  /*2e400*/  VIADD R10, R66, 0x74 ;  /* 0x00000074420a7836 */ /* 0x000fe20000000000 */
[----:B------:R-:W-:Y:S01]  /*2e410*/  ISETP.LT.AND P6, PT, R73, UR41, !P6 ;  /* 0x0000002949007c0c */ /* 0x000fe2000f7c1270 */
[----:B------:R-:W1:Y:S01]  /*2e420*/  LDCU UR39, c[0x0][0x39c] ;  /* 0x00007380ff2777ac */ /* 0x000e620008000800 */
[C---:B0-----:R-:W-:Y:S02]  /*2e430*/  VIADD R0, R6.reuse, UR30 ;  /* 0x0000001e06007c36 */ /* 0x041fe40008000000 */
[----:B------:R-:W-:Y:S01]  /*2e440*/  IMAD.WIDE R8, R6, 0x2, R4 ;  /* 0x0000000206087825 */ /* 0x000fe200078e0204 */
[----:B------:R-:W-:Y:S01]  /*2e450*/  ISETP.GE.AND P4, PT, R10, UR14, PT ;  /* 0x0000000e0a007c0c */ /* 0x000fe2000bf86270 */
[----:B------:R-:W0:Y:S02]  /*2e460*/  LDCU UR50, c[0x0][0x398] ;  /* 0x00007300ff3277ac */ /* 0x000e240008000800 */
[----:B------:R-:W-:Y:S01]  /*2e470*/  IMAD.WIDE R6, R0, 0x2, R2 ;  /* 0x0000000200067825 */ /* 0x000fe200078e0202 */
[----:B------:R-:W-:Y:S01]  /*2e480*/  @P2 STG.E.U16 desc[UR24][R8.64], R67 ;  /* 0x0000004308002986 */ /* 0x000fe2000c101518 */
[----:B------:R-:W0:Y:S01]  /*2e490*/  LDCU UR14, c[0x0][0x398] ;  /* 0x00007300ff0e77ac */ /* 0x000e220008000800 */
[----:B------:R-:W0:Y:S01]  /*2e4a0*/  LDCU UR41, c[0x0][0x398] ;  /* 0x00007300ff2977ac */ /* 0x000e220008000800 */
[----:B------:R-:W-:-:S02]  /*2e4b0*/  PRMT R11, R72, 0x7610, R11 ;  /* 0x00007610480b7816 */ /* 0x000fc4000000000b */
[----:B------:R-:W2:Y:S04]  /*2e4c0*/  LDL.S16 R72, [R1+0x2cc] ;  /* 0x0002cc0001487983 */ /* 0x000ea80000100600 */
[----:B------:R0:W-:Y:S01]  /*2e4d0*/  @P3 STG.E.U16 desc[UR24][R6.64], R11 ;  /* 0x0000000b06003986 */ /* 0x0001e2000c101518 */
[----:B------:R-:W-:Y:S01]  /*2e4e0*/  ISETP.LT.AND P3, PT, R74, UR4, !P1 ;  /* 0x000000044a007c0c */ /* 0x000fe2000cf61270 */
[----:B------:R-:W1:Y:S01]  /*2e4f0*/  LDCU UR4, c[0x0][0x39c] ;  /* 0x00007380ff0477ac */ /* 0x000e620008000800 */
[----:B------:R-:W-:Y:S01]  /*2e500*/  ISETP.LT.AND P1, PT, R73, UR71, !P1 ;  /* 0x0000004749007c0c */ /* 0x000fe2000cf21270 */
[C---:B0-----:R-:W-:Y:S02]  /*2e510*/  VIADD R6, R0.reuse, UR30 ;  /* 0x0000001e00067c36 */ /* 0x041fe40008000000 */
[----:B------:R-:W-:Y:S01]  /*2e520*/  IMAD.WIDE R10, R0, 0x2, R4 ;  /* 0x00000002000a7825 */ /* 0x000fe200078e0204 */
[----:B----4-:R-:W-:-:S02]  /*2e530*/  PRMT R67, R71, 0x7610, R67 ;  /* 0x0000761047437816 */ /* 0x010fc40000000043 */
[----:B------:R-:W4:Y:S01]  /*2e540*/  LDL.LU.S16 R71, [R1+0x2ce] ;  /* 0x0002ce0001477983 */ /* 0x000f220000300600 */
[----:B------:R-:W-:Y:S01]  /*2e550*/  IMAD.WIDE R8, R6, 0x2, R2 ;  /* 0x0000000206087825 */ /* 0x000fe200078e0202 */
[----:B------:R-:W-:Y:S02]  /*2e560*/  PRMT R0, R76, 0x7610, R0 ;  /* 0x000076104c007816 */ /* 0x000fe40000000000 */
[----:B------:R-:W-:Y:S04]  /*2e570*/  @P6 STG.E.U16 desc[UR24][R10.64], R67 ;  /* 0x000000430a006986 */ /* 0x000fe8000c101518 */
[----:B------:R0:W-:Y:S02]  /*2e580*/  @P3 STG.E.U16 desc[UR24][R8.64], R0 ;  /* 0x0000000008003986 */ /* 0x0001e4000c101518 */
[----:B0-----:R-:W-:Y:S01]  /*2e590*/  IMAD.WIDE R8, R6, 0x2, R4 ;  /* 0x0000000206087825 */ /* 0x001fe200078e0204 */
[----:B---3--:R-:W-:-:S02]  /*2e5a0*/  PRMT R67, R70, 0x7610, R67 ;  /* 0x0000761046437816 */ /* 0x008fc40000000043 */
[----:B------:R-:W3:Y:S04]  /*2e5b0*/  LDL.S16 R70, [R1+0x2d0] ;  /* 0x0002d00001467983 */ /* 0x000ee80000100600 */
[----:B------:R2:W-:Y:S02]  /*2e5c0*/  @P1 STG.E.U16 desc[UR24][R8.64], R67 ;  /* 0x0000004308001986 */ /* 0x0005e4000c101518 */
[----:B--2---:R-:W-:Y:S02]  /*2e5d0*/  PRMT R67, R69, 0x7610, R67 ;  /* 0x0000761045437816 */ /* 0x004fe40000000043 */
        /* <DEDUP_REMOVED lines=19> */
[----:B------:R-:W-:Y:S01]  /*2e710*/  ISETP.LT.AND P0, PT, R73, UR70, !P0 ;  /* 0x0000004649007c0c */ /* 0x000fe2000c701270 */
[----:B------:R-:W1:Y:S03]  /*2e720*/  LDCU UR61, c[0x0][0x398] ;  /* 0x00007300ff3d77ac */ /* 0x000e660008000800 */
[----:B------:R4:W-:Y:S01]  /*2e730*/  @P5 STG.E.U16 desc[UR24][R10.64], R67 ;  /* 0x000000430a005986 */ /* 0x0009e2000c101518 */
[----:B------:R-:W-:-:S03]  /*2e740*/  PRMT R0, R72, 0x7610, R0 ;  /* 0x0000761048007816 */ /* 0x000fc60000000000 */
[----:B------:R-:W2:Y:S01]  /*2e750*/  LDL.LU.S16 R72, [R1+0x2d6] ;  /* 0x0002d60001487983 */ /* 0x000ea20000300600 */
[----:B------:R-:W-:-:S03]  /*2e760*/  IMAD.WIDE R8, R6, 0x2, R2 ;  /* 0x0000000206087825 */ /* 0x000fc600078e0202 */
[----:B------:R-:W2:Y:S04]  /*2e770*/  LDL.S16 R75, [R1+0x2d8] ;  /* 0x0002d800014b7983 */ /* 0x000ea80000100600 */
[----:B------:R0:W-:Y:S01]  /*2e780*/  @P6 STG.E.U16 desc[UR24][R8.64], R0 ;  /* 0x0000000008006986 */ /* 0x0001e2000c101518 */
[----:B----4-:R-:W-:-:S03]  /*2e790*/  PRMT R67, R71, 0x7610, R67 ;  /* 0x0000761047437816 */ /* 0x010fc60000000043 */
[----:B------:R-:W4:Y:S01]  /*2e7a0*/  LDL.LU.S16 R71, [R1+0x2da] ;  /* 0x0002da0001477983 */ /* 0x000f220000300600 */
        /* <DEDUP_REMOVED lines=37> */
[----:B-1----:R-:W-:-:S04]  /*2ea00*/  IMAD.WIDE R8, R6, 0x2, R4 ;  /* 0x0000000206087825 */ /* 0x002fc800078e0204 */
[----:B------:R-:W-:Y:S01]  /*2ea10*/  VIADD R0, R6, UR30 ;  /* 0x0000001e06007c36 */ /* 0x000fe20008000000 */
[----:B------:R4:W-:Y:S01]  /*2ea20*/  @P2 STG.E.U16 desc[UR24][R8.64], R67 ;  /* 0x0000004308002986 */ /* 0x0009e2000c101518 */
[----:B------:R-:W-:Y:S01]  /*2ea30*/  ISETP.LT.AND P3, PT, R73, UR44, !P3 ;  /* 0x0000002c49007c0c */ /* 0x000fe2000df61270 */
[----:B------:R-:W1:Y:S01]  /*2ea40*/  LDCU UR44, c[0x0][0x398] ;  /* 0x00007300ff2c77ac */ /* 0x000e620008000800 */
        /* <DEDUP_REMOVED lines=17> */
[C---:B------:R-:W-:Y:S01]  /*2eb60*/  ISETP.LT.AND P1, PT, R73.reuse, UR68, !P1 ;  /* 0x0000004449007c0c */ /* 0x040fe2000cf21270 */
[----:B------:R-:W1:Y:S01]  /*2eb70*/  LDCU UR18, c[0x0][0x398] ;  /* 0x00007300ff1277ac */ /* 0x000e620008000800 */
[----:B------:R-:W-:Y:S01]  /*2eb80*/  ISETP.LT.AND P3, PT, R74, UR22, !P6 ;  /* 0x000000164a007c0c */ /* 0x000fe2000f761270 */
[C---:B------:R-:W-:Y:S01]  /*2eb90*/  VIADD R7, R66.reuse, 0x7b ;  /* 0x0000007b42077836 */ /* 0x040fe20000000000 */
[----:B------:R-:W-:Y:S01]  /*2eba0*/  ISETP.LT.AND P6, PT, R73, UR66, !P6 ;  /* 0x0000004249007c0c */ /* 0x000fe2000f7c1270 */
[----:B------:R-:W-:Y:S01]  /*2ebb0*/  VIADD R10, R66, 0x7c ;  /* 0x0000007c420a7836 */ /* 0x000fe20000000000 */
[----:B------:R-:W0:Y:S05]  /*2ebc0*/  LDCU UR22, c[0x0][0x398] ;  /* 0x00007300ff1677ac */ /* 0x000e2a0008000800 */
[----:B------:R1:W-:Y:S01]  /*2ebd0*/  @P4 STG.E.U16 desc[UR24][R8.64], R0 ;  /* 0x0000000008004986 */ /* 0x0003e2000c101518 */
[----:B------:R-:W-:Y:S01]  /*2ebe0*/  ISETP.GE.AND P2, PT, R7, UR65, PT ;  /* 0x0000004107007c0c */ /* 0x000fe2000bf46270 */
[----:B------:R-:W0:Y:S01]  /*2ebf0*/  LDCU UR65, c[0x0][0x39c] ;  /* 0x00007380ff4177ac */ /* 0x000e220008000800 */
[----:B------:R-:W0:Y:S01]  /*2ec00*/  LDCU UR66, c[0x0][0x398] ;  /* 0x00007300ff4277ac */ /* 0x000e220008000800 */
[----:B-1----:R-:W-:-:S02]  /*2ec10*/  VIADD R0, R6, UR30 ;  /* 0x0000001e06007c36 */ /* 0x002fc40008000000 */
[----:B------:R-:W-:-:S04]  /*2ec20*/  IMAD.WIDE R8, R6, 0x2, R4 ;  /* 0x0000000206087825 */ /* 0x000fc800078e0204 */
[----:B------:R-:W-:Y:S01]  /*2ec30*/  IMAD.WIDE R6, R0, 0x2, R2 ;  /* 0x0000000200067825 */ /* 0x000fe200078e0202 */
[----:B------:R-:W-:Y:S01]  /*2ec40*/  @P1 STG.E.U16 desc[UR24][R8.64], R67 ;  /* 0x0000004308001986 */ /* 0x000fe2000c101518 */
[----:B------:R-:W-:Y:S01]  /*2ec50*/  ISETP.LT.AND P1, PT, R74, UR53, !P0 ;  /* 0x000000354a007c0c */ /* 0x000fe2000c721270 */
[----:B------:R-:W1:Y:S01]  /*2ec60*/  LDCU UR53, c[0x0][0x39c] ;  /* 0x00007380ff3577ac */ /* 0x000e620008000800 */
[----:B------:R-:W-:Y:S02]  /*2ec70*/  PRMT R11, R72, 0x7610, R11 ;  /* 0x00007610480b7816 */ /* 0x000fe4000000000b */
[----:B------:R-:W2:Y:S01]  /*2ec80*/  LDL.S16 R72, [R1+0x2ec] ;  /* 0x0002ec0001487983 */ /* 0x000ea20000100600 */
[----:B------:R-:W-:-:S03]  /*2ec90*/  ISETP.GE.AND P4, PT, R10, UR75, PT ;  /* 0x0000004b0a007c0c */ /* 0x000fc6000bf86270 */
[----:B------:R0:W-:Y:S01]  /*2eca0*/  @P3 STG.E.U16 desc[UR24][R6.64], R11 ;  /* 0x0000000b06003986 */ /* 0x0001e2000c101518 */
[----:B------:R-:W-:Y:S01]  /*2ecb0*/  ISETP.LT.AND P0, PT, R73, UR43, !P0 ;  /* 0x0000002b49007c0c */ /* 0x000fe2000c701270 */
[----:B------:R-:W1:Y:S01]  /*2ecc0*/  LDCU UR43, c[0x0][0x398] ;  /* 0x00007300ff2b77ac */ /* 0x000e620008000800 */
[C---:B0-----:R-:W-:Y:S02]  /*2ecd0*/  VIADD R6, R0.reuse, UR30 ;  /* 0x0000001e00067c36 */ /* 0x041fe40008000000 */
[----:B------:R-:W-:Y:S01]  /*2ece0*/  IMAD.WIDE R10, R0, 0x2, R4 ;  /* 0x00000002000a7825 */ /* 0x000fe200078e0204 */
[----:B----4-:R-:W-:Y:S02]  /*2ecf0*/  PRMT R67, R71, 0x7610, R67 ;  /* 0x0000761047437816 */ /* 0x010fe40000000043 */
[----:B------:R-:W4:Y:S01]  /*2ed00*/  LDL.LU.S16 R71, [R1+0x2ee] ;  /* 0x0002ee0001477983 */ /* 0x000f220000300600 */
[----:B------:R-:W-:Y:S01]  /*2ed10*/  IMAD.WIDE R8, R6, 0x2, R2 ;  /* 0x0000000206087825 */ /* 0x000fe200078e0202 */
[----:B------:R-:W-:-:S02]  /*2ed20*/  PRMT R0, R76, 0x7610, R0 ;  /* 0x000076104c007816 */ /* 0x000fc40000000000 */
        /* <DEDUP_REMOVED lines=29> */
[----:B------:R-:W-:Y:S01]  /*2ef00*/  VIADD R7, R66, 0x7f ;  /* 0x0000007f42077836 */ /* 0x000fe20000000000 */
[----:B------:R-:W0:Y:S01]  /*2ef10*/  LDCU UR52, c[0x0][0x39c] ;  /* 0x00007380ff3477ac */ /* 0x000e220008000800 */
[----:B------:R-:W-:-:S02]  /*2ef20*/  PRMT R0, R72, 0x7610, R0 ;  /* 0x0000761048007816 */ /* 0x000fc40000000000 */
        /* <DEDUP_REMOVED lines=13> */
[----:B------:R-:W-:Y:S01]  /*2f000*/  VIADD R0, R6, UR30 ;  /* 0x0000001e06007c36 */ /* 0x000fe20008000000 */
[----:B------:R-:W-:Y:S01]  /*2f010*/  ISETP.GE.AND P0, PT, R7, UR37, PT ;  /* 0x0000002507007c0c */ /* 0x000fe2000bf06270 */
[----:B------:R-:W-:Y:S01]  /*2f020*/  VIADD R10, R66, 0x80 ;  /* 0x00000080420a7836 */ /* 0x000fe20000000000 */
[C---:B------:R-:W-:Y:S01]  /*2f030*/  ISETP.LT.AND P4, PT, R73.reuse, UR57, !P4 ;  /* 0x0000003949007c0c */ /* 0x040fe2000e781270 */
[----:B------:R-:W-:Y:S01]  /*2f040*/  IMAD.WIDE R6, R0, 0x2, R2 ;  /* 0x0000000200067825 */ /* 0x000fe200078e0202 */
[----:B------:R-:W0:Y:S02]  /*2f050*/  LDCU UR37, c[0x0][0x398] ;  /* 0x00007300ff2577ac */ /* 0x000e240008000800 */
[----:B------:R-:W-:Y:S01]  /*2f060*/  ISETP.GE.AND P6, PT, R10, UR45, PT ;  /* 0x0000002d0a007c0c */ /* 0x000fe2000bfc6270 */
[----:B------:R-:W0:Y:S04]  /*2f070*/  LDCU UR32, c[0x0][0x398] ;  /* 0x00007300ff2077ac */ /* 0x000e280008000800 */
[----:B------:R1:W-:Y:S01]  /*2f080*/  @P5 STG.E.U16 desc[UR24][R6.64], R11 ;  /* 0x0000000b06005986 */ /* 0x0003e2000c101518 */
[----:B------:R-:W-:Y:S01]  /*2f090*/  ISETP.LT.AND P5, PT, R74, UR51, !P3 ;  /* 0x000000334a007c0c */ /* 0x000fe2000dfa1270 */
[----:B------:R-:W0:Y:S01]  /*2f0a0*/  LDCU UR45, c[0x0][0x398] ;  /* 0x00007300ff2d77ac */ /* 0x000e220008000800 */
[----:B------:R-:W-:Y:S01]  /*2f0b0*/  ISETP.LT.AND P3, PT, R73, UR64, !P3 ;  /* 0x0000004049007c0c */ /* 0x000fe2000df61270 */
[----:B------:R-:W0:Y:S01]  /*2f0c0*/  LDCU UR51, c[0x0][0x398] ;  /* 0x00007300ff3377ac */ /* 0x000e220008000800 */
[----:B------:R-:W0:Y:S01]  /*2f0d0*/  LDCU UR57, c[0x0][0x398] ;  /* 0x00007300ff3977ac */ /* 0x000e220008000800 */
[----:B-1----:R-:W-:-:S04]  /*2f0e0*/  IMAD.WIDE R10, R0, 0x2, R4 ;  /* 0x00000002000a7825 */ /* 0x002fc800078e0204 */
[----:B------:R-:W-:Y:S01]  /*2f0f0*/  VIADD R6, R0, UR30 ;  /* 0x0000001e00067c36 */ /* 0x000fe20008000000 */
[----:B------:R-:W-:Y:S01]  /*2f100*/  PRMT R0, R76, 0x7610, R0 ;  /* 0x000076104c007816 */ /* 0x000fe20000000000 */
[----:B------:R1:W-:Y:S02]  /*2f110*/  @P4 STG.E.U16 desc[UR24][R10.64], R67 ;  /* 0x000000430a004986 */ /* 0x0003e4000c101518 */
[----:B------:R-:W-:Y:S01]  /*2f120*/  IMAD.WIDE R8, R6, 0x2, R2 ;  /* 0x0000000206087825 */ /* 0x000fe200078e0202 */
[----:B------:R-:W-:Y:S01]  /*2f130*/  ISETP.LT.AND P4, PT, R74, UR40, !P1 ;  /* 0x000000284a007c0c */ /* 0x000fe2000cf81270 */
[----:B------:R-:W0:Y:S02]  /*2f140*/  LDCU UR40, c[0x0][0x398] ;  /* 0x00007300ff2877ac */ /* 0x000e240008000800 */
[----:B------:R-:W-:Y:S01]  /*2f150*/  VIADD R7, R66, 0x81 ;  /* 0x0000008142077836 */ /* 0x000fe20000000000 */
[----:B------:R0:W-:Y:S01]  /*2f160*/  @P5 STG.E.U16 desc[UR24][R8.64], R0 ;  /* 0x0000000008005986 */ /* 0x0001e2000c101518 */
[----:B-1----:R-:W-:-:S03]  /*2f170*/  PRMT R67, R72, 0x7610, R67 ;  /* 0x0000761048437816 */ /* 0x002fc60000000043 */
[----:B------:R-:W2:Y:S01]  /*2f180*/  LDL.S16 R72, [R1+0x100] ;  /* 0x0001000001487983 */ /* 0x000ea20000100600 */
[----:B------:R-:W-:Y:S01]  /*2f190*/  ISETP.GE.AND P2, PT, R7, UR58, PT ;  /* 0x0000003a07007c0c */ /* 0x000fe2000bf46270 */
[----:B------:R-:W-:Y:S01]  /*2f1a0*/  VIADD R10, R66, 0x82 ;  /* 0x00000082420a7836 */ /* 0x000fe20000000000 */
[----:B------:R-:W-:Y:S01]  /*2f1b0*/  PRMT R11, R75, 0x7610, R11 ;  /* 0x000076104b0b7816 */ /* 0x000fe2000000000b */
[----:B------:R-:W1:Y:S01]  /*2f1c0*/  LDCU UR58, c[0x0][0x398] ;  /* 0x00007300ff3a77ac */ /* 0x000e620008000800 */
[----:B0-----:R-:W-:-:S04]  /*2f1d0*/  IMAD.WIDE R8, R6, 0x2, R4 ;  /* 0x0000000206087825 */ /* 0x001fc800078e0204 */
[----:B------:R-:W-:Y:S01]  /*2f1e0*/  VIADD R0, R6, UR30 ;  /* 0x0000001e06007c36 */ /* 0x000fe20008000000 */
[----:B------:R4:W-:Y:S01]  /*2f1f0*/  @P3 STG.E.U16 desc[UR24][R8.64], R67 ;  /* 0x0000004308003986 */ /* 0x0009e2000c101518 */
[----:B------:R-:W-:Y:S01]  /*2f200*/  ISETP.LT.AND P1, PT, R73, UR42, !P1 ;  /* 0x0000002a49007c0c */ /* 0x000fe2000cf21270 */
[----:B------:R-:W0:Y:S01]  /*2f210*/  LDCU UR42, c[0x0][0x398] ;  /* 0x00007300ff2a77ac */ /* 0x000e220008000800 */
[----:B------:R-:W-:Y:S01]  /*2f220*/  IMAD.WIDE R6, R0, 0x2, R2 ;  /* 0x0000000200067825 */ /* 0x000fe200078e0202 */
[----:B------:R-:W-:Y:S02]  /*2f230*/  ISETP.GE.AND P5, PT, R10, UR46, PT ;  /* 0x0000002e0a007c0c */ /* 0x000fe4000bfa6270 */
[----:B----4-:R-:W-:Y:S02]  /*2f240*/  PRMT R67, R71, 0x7610, R67 ;  /* 0x0000761047437816 */ /* 0x010fe40000000043 */
[----:B------:R4:W-:Y:S01]  /*2f250*/  @P4 STG.E.U16 desc[UR24][R6.64], R11 ;  /* 0x0000000b06004986 */ /* 0x0009e2000c101518 */
[----:B------:R-:W-:Y:S01]  /*2f260*/  ISETP.LT.AND P3, PT, R74, UR26, !P0 ;  /* 0x0000001a4a007c0c */ /* 0x000fe2000c761270 */
[----:B------:R-:W0:Y:S02]  /*2f270*/  LDCU UR46, c[0x0][0x39c] ;  /* 0x00007380ff2e77ac */ /* 0x000e240008000800 */
[----:B------:R-:W2:Y:S01]  /*2f280*/  LDL.LU.S16 R71, [R1+0x102] ;  /* 0x0001020001477983 */ /* 0x000ea20000300600 */
[----:B------:R-:W0:Y:S03]  /*2f290*/  LDCU UR26, c[0x0][0x398] ;  /* 0x00007300ff1a77ac */ /* 0x000e260008000800 */
[----:B------:R-:W2:Y:S01]  /*2f2a0*/  LDL.S16 R76, [R1+0x104] ;  /* 0x00010400014c7983 */ /* 0x000ea20000100600 */
[----:B----4-:R-:W-:-:S02]  /*2f2b0*/  VIADD R6, R0, UR30 ;  /* 0x0000001e00067c36 */ /* 0x010fc40008000000 */
[----:B------:R-:W-:-:S05]  /*2f2c0*/  IMAD.WIDE R10, R0, 0x2, R4 ;  /* 0x00000002000a7825 */ /* 0x000fca00078e0204 */
[----:B------:R2:W-:Y:S01]  /*2f2d0*/  @P1 STG.E.U16 desc[UR24][R10.64], R67 ;  /* 0x000000430a001986 */ /* 0x0005e2000c101518 */
[----:B---3--:R-:W-:-:S03]  /*2f2e0*/  PRMT R0, R70, 0x7610, R0 ;  /* 0x0000761046007816 */ /* 0x008fc60000000000 */
[----:B------:R-:W3:Y:S04]  /*2f2f0*/  LDL.LU.S16 R70, [R1+0x106] ;  /* 0x0001060001467983 */ /* 0x000ee80000300600 */
[----:B------:R-:W4:Y:S01]  /*2f300*/  LDL.S16 R75, [R1+0x108] ;  /* 0x00010800014b7983 */ /* 0x000f220000100600 */
[----:B--2---:R-:W-:-:S03]  /*2f310*/  PRMT R67, R69, 0x7610, R67 ;  /* 0x0000761045437816 */ /* 0x004fc60000000043 */
[----:B------:R-:W2:Y:S01]  /*2f320*/  LDL.LU.S16 R69, [R1+0x10a] ;  /* 0x00010a0001457983 */ /* 0x000ea20000300600 */
[----:B------:R-:W-:Y:S01]  /*2f330*/  IMAD.WIDE R8, R6, 0x2, R2 ;  /* 0x0000000206087825 */ /* 0x000fe200078e0202 */
[----:B------:R-:W-:Y:S01]  /*2f340*/  ISETP.LT.AND P0, PT, R73, UR31, !P0 ;  /* 0x0000001f49007c0c */ /* 0x000fe2000c701270 */
[----:B------:R-:W0:Y:S01]  /*2f350*/  LDCU UR31, c[0x0][0x398] ;  /* 0x00007300ff1f77ac */ /* 0x000e220008000800 */
[----:B------:R-:W-:Y:S01]  /*2f360*/  ISETP.LT.AND P1, PT, R74, UR9, !P6 ;  /* 0x000000094a007c0c */ /* 0x000fe2000f721270 */
[C---:B------:R-:W-:Y:S01]  /*2f370*/  VIADD R7, R66.reuse, 0x83 ;  /* 0x0000008342077836 */ /* 0x040fe20000000000 */
[----:B------:R1:W-:Y:S01]  /*2f380*/  @P3 STG.E.U16 desc[UR24][R8.64], R0 ;  /* 0x0000000008003986 */ /* 0x0003e2000c101518 */
[----:B------:R-:W-:Y:S01]  /*2f390*/  VIADD R10, R66, 0x84 ;  /* 0x00000084420a7836 */ /* 0x000fe20000000000 */
[----:B------:R-:W0:Y:S02]  /*2f3a0*/  LDCU UR9, c[0x0][0x398] ;  /* 0x00007300ff0977ac */ /* 0x000e240008000800 */
[----:B------:R-:W-:Y:S01]  /*2f3b0*/  ISETP.GE.AND P4, PT, R7, UR39, PT ;  /* 0x0000002707007c0c */ /* 0x000fe2000bf86270 */
[----:B-1----:R-:W-:-:S02]  /*2f3c0*/  VIADD R0, R6, UR30 ;  /* 0x0000001e06007c36 */ /* 0x002fc40008000000 */
[----:B------:R-:W-:Y:S01]  /*2f3d0*/  IMAD.WIDE R8, R6, 0x2, R4 ;  /* 0x0000000206087825 */ /* 0x000fe200078e0204 */
[C---:B------:R-:W-:Y:S01]  /*2f3e0*/  ISETP.LT.AND P6, PT, R73.reuse, UR16, !P6 ;  /* 0x0000001049007c0c */ /* 0x040fe2000f7c1270 */
[----:B------:R-:W1:Y:S02]  /*2f3f0*/  LDCU UR39, c[0x0][0x39c] ;  /* 0x00007380ff2777ac */ /* 0x000e640008000800 */
[----:B------:R-:W-:Y:S01]  /*2f400*/  IMAD.WIDE R6, R0, 0x2, R2 ;  /* 0x0000000200067825 */ /* 0x000fe200078e0202 */
[----:B------:R-:W-:Y:S01]  /*2f410*/  @P0 STG.E.U16 desc[UR24][R8.64], R67 ;  /* 0x0000004308000986 */ /* 0x000fe2000c101518 */
[----:B------:R-:W-:Y:S01]  /*2f420*/  ISETP.GE.AND P3, PT, R10, UR4, PT ;  /* 0x000000040a007c0c */ /* 0x000fe2000bf66270 */
[----:B------:R-:W0:Y:S01]  /*2f430*/  LDCU UR16, c[0x0][0x39c] ;  /* 0x00007380ff1077ac */ /* 0x000e220008000800 */
[----:B------:R-:W0:Y:S01]  /*2f440*/  LDCU UR4, c[0x0][0x398] ;  /* 0x00007300ff0477ac */ /* 0x000e220008000800 */
[----:B------:R-:W-:Y:S02]  /*2f450*/  PRMT R11, R72, 0x7610, R11 ;  /* 0x00007610480b7816 */ /* 0x000fe4000000000b */
[----:B------:R-:W4:Y:S04]  /*2f460*/  LDL.S16 R72, [R1+0x10c] ;  /* 0x00010c0001487983 */ /* 0x000f280000100600 */
[----:B------:R0:W-:Y:S01]  /*2f470*/  @P1 STG.E.U16 desc[UR24][R6.64], R11 ;  /* 0x0000000b06001986 */ /* 0x0001e2000c101518 */
[----:B------:R-:W-:Y:S01]  /*2f480*/  ISETP.LT.AND P1, PT, R74, UR59, !P2 ;  /* 0x0000003b4a007c0c */ /* 0x000fe2000d721270 */
[----:B------:R-:W1:Y:S01]  /*2f490*/  LDCU UR59, c[0x0][0x39c] ;  /* 0x00007380ff3b77ac */ /* 0x000e620008000800 */
[----:B------:R-:W-:Y:S01]  /*2f4a0*/  ISETP.LT.AND P2, PT, R73, UR36, !P2 ;  /* 0x0000002449007c0c */ /* 0x000fe2000d741270 */
[----:B------:R-:W1:Y:S01]  /*2f4b0*/  LDCU UR36, c[0x0][0x39c] ;  /* 0x00007380ff2477ac */ /* 0x000e620008000800 */
[----:B0-----:R-:W-:-:S02]  /*2f4c0*/  VIADD R6, R0, UR30 ;  /* 0x0000001e00067c36 */ /* 0x001fc40008000000 */
[----:B------:R-:W-:-:S04]  /*2f4d0*/  IMAD.WIDE R10, R0, 0x2, R4 ;  /* 0x00000002000a7825 */ /* 0x000fc800078e0204 */
[----:B------:R-:W-:Y:S01]  /*2f4e0*/  IMAD.WIDE R8, R6, 0x2, R2 ;  /* 0x0000000206087825 */ /* 0x000fe200078e0202 */
[----:B------:R-:W-:Y:S02]  /*2f4f0*/  PRMT R67, R71, 0x7610, R67 ;  /* 0x0000761047437816 */ /* 0x000fe40000000043 */
[----:B------:R-:W4:Y:S01]  /*2f500*/  LDL.LU.S16 R71, [R1+0x10e] ;  /* 0x00010e0001477983 */ /* 0x000f220000300600 */
[----:B------:R-:W-:-:S03]  /*2f510*/  PRMT R0, R76, 0x7610, R0 ;  /* 0x000076104c007816 */ /* 0x000fc60000000000 */
        /* <DEDUP_REMOVED lines=10> */
[----:B----4-:R-:W-:Y:S01]  /*2f5c0*/  PRMT R11, R75, 0x7610, R11 ;  /* 0x000076104b0b7816 */ /* 0x010fe2000000000b */
[----:B------:R-:W-:Y:S01]  /*2f5d0*/  VIADD R0, R6, UR30 ;  /* 0x0000001e06007c36 */ /* 0x000fe20008000000 */
[----:B------:R-:W4:Y:S01]  /*2f5e0*/  LDL.S16 R76, [R1+0x114] ;  /* 0x00011400014c7983 */ /* 0x000f220000100600 */
        /* <DEDUP_REMOVED lines=10> */
[C---:B-1----:R-:W-:Y:S02]  /*2f690*/  VIADD R6, R0.reuse, UR30 ;  /* 0x0000001e00067c36 */ /* 0x042fe40008000000 */
[----:B------:R-:W-:Y:S01]  /*2f6a0*/  IMAD.WIDE R10, R0, 0x2, R4 ;  /* 0x00000002000a7825 */ /* 0x000fe200078e0204 */
[----:B------:R-:W-:Y:S01]  /*2f6b0*/  ISETP.LT.AND P4, PT, R73, UR41, !P4 ;  /* 0x0000002949007c0c */ /* 0x000fe2000e781270 */
[----:B------:R-:W1:Y:S03]  /*2f6c0*/  LDCU UR14, c[0x0][0x398] ;  /* 0x00007300ff0e77ac */ /* 0x000e660008000800 */
[----:B------:R0:W-:Y:S01]  /*2f6d0*/  @P5 STG.E.U16 desc[UR24][R10.64], R67 ;  /* 0x000000430a005986 */ /* 0x0001e2000c101518 */
[----:B------:R-:W-:Y:S01]  /*2f6e0*/  IMAD.WIDE R8, R6, 0x2, R2 ;  /* 0x0000000206087825 */ /* 0x000fe200078e0202 */
[----:B------:R-:W0:Y:S01]  /*2f6f0*/  LDCU UR41, c[0x0][0x398] ;  /* 0x00007300ff2977ac */ /* 0x000e220008000800 */
[----:B------:R-:W-:-:S02]  /*2f700*/  PRMT R0, R72, 0x7610, R0 ;  /* 0x0000761048007816 */ /* 0x000fc40000000000 */
[----:B------:R-:W4:Y:S04]  /*2f710*/  LDL.LU.S16 R72, [R1+0x116] ;  /* 0x0001160001487983 */ /* 0x000f280000300600 */
[----:B------:R-:W4:Y:S04]  /*2f720*/  LDL.S16 R75, [R1+0x118] ;  /* 0x00011800014b7983 */ /* 0x000f280000100600 */
[----:B------:R0:W-:Y:S02]  /*2f730*/  @P6 STG.E.U16 desc[UR24][R8.64], R0 ;  /* 0x0000000008006986 */ /* 0x0001e4000c101518 */
[----:B0-----:R-:W-:-:S02]  /*2f740*/  PRMT R67, R71, 0x7610, R67 ;  /* 0x0000761047437816 */ /* 0x001fc40000000043 */
[----:B------:R-:W4:Y:S01]  /*2f750*/  LDL.LU.S16 R71, [R1+0x11a] ;  /* 0x00011a0001477983 */ /* 0x000f220000300600 */
[----:B------:R-:W-:-:S05]  /*2f760*/  IMAD.WIDE R8, R6, 0x2, R4 ;  /* 0x0000000206087825 */ /* 0x000fca00078e0204 */
        /* <DEDUP_REMOVED lines=20> */
[----:B-1----:R-:W-:-:S04]  /*2f8b0*/  IMAD.WIDE R10, R0, 0x2, R4 ;  /* 0x00000002000a7825 */ /* 0x002fc800078e0204 */
[----:B------:R-:W-:Y:S01]  /*2f8c0*/  VIADD R6, R0, UR30 ;  /* 0x0000001e00067c36 */ /* 0x000fe20008000000 */
[----:B----4-:R-:W-:Y:S01]  /*2f8d0*/  PRMT R0, R76, 0x7610, R0 ;  /* 0x000076104c007816 */ /* 0x010fe20000000000 */
[----:B------:R1:W-:Y:S02]  /*2f8e0*/  @P3 STG.E.U16 desc[UR24][R10.64], R67 ;  /* 0x000000430a003986 */ /* 0x0003e4000c101518 */
[----:B------:R-:W-:Y:S01]  /*2f8f0*/  IMAD.WIDE R8, R6, 0x2, R2 ;  /* 0x0000000206087825 */ /* 0x000fe200078e0202 */
[----:B------:R-:W-:Y:S01]  /*2f900*/  ISETP.LT.AND P3, PT, R74, UR6, !P1 ;  /* 0x000000064a007c0c */ /* 0x000fe2000cf61270 */
[----:B------:R-:W4:Y:S02]  /*2f910*/  LDCU UR6, c[0x0][0x398] ;  /* 0x00007300ff0677ac */ /* 0x000f240008000800 */
[----:B------:R-:W-:Y:S01]  /*2f920*/  VIADD R7, R66, 0x89 ;  /* 0x0000008942077836 */ /* 0x000fe20000000000 */
[----:B------:R0:W-:Y:S01]  /*2f930*/  @P5 STG.E.U16 desc[UR24][R8.64], R0 ;  /* 0x0000000008005986 */ /* 0x0001e2000c101518 */
[----:B-1----:R-:W-:-:S03]  /*2f940*/  PRMT R67, R72, 0x7610, R67 ;  /* 0x0000761048437816 */ /* 0x002fc60000000043 */
[----:B------:R-:W4:Y:S01]  /*2f950*/  LDL.S16 R72, [R1+0x120] ;  /* 0x0001200001487983 */ /* 0x000f220000100600 */
[----:B------:R-:W-:Y:S01]  /*2f960*/  ISETP.GE.AND P4, PT, R7, UR65, PT ;  /* 0x0000004107007c0c */ /* 0x000fe2000bf86270 */
[----:B0-----:R-:W-:-:S04]  /*2f970*/  IMAD.WIDE R8, R6, 0x2, R4 ;  /* 0x0000000206087825 */ /* 0x001fc800078e0204 */
[----:B------:R-:W-:Y:S01]  /*2f980*/  VIADD R0, R6, UR30 ;  /* 0x0000001e06007c36 */ /* 0x000fe20008000000 */
[----:B------:R-:W-:Y:S01]  /*2f990*/  PRMT R11, R75, 0x7610, R11 ;  /* 0x000076104b0b7816 */ /* 0x000fe2000000000b */
[----:B------:R-:W-:Y:S01]  /*2f9a0*/  VIADD R10, R66, 0x8a ;  /* 0x0000008a420a7836 */ /* 0x000fe20000000000 */
[----:B------:R0:W-:Y:S01]  /*2f9b0*/  @P0 STG.E.U16 desc[UR24][R8.64], R67 ;  /* 0x0000004308000986 */ /* 0x0001e2000c101518 */
[----:B------:R-:W-:Y:S01]  /*2f9c0*/  IMAD.WIDE R6, R0, 0x2, R2 ;  /* 0x0000000200067825 */ /* 0x000fe200078e0202 */
[----:B------:R-:W-:Y:S02]  /*2f9d0*/  ISETP.LT.AND P1, PT, R73, UR63, !P1 ;  /* 0x0000003f49007c0c */ /* 0x000fe4000cf21270 */
[----:B------:R-:W-:Y:S02]  /*2f9e0*/  ISETP.GE.AND P5, PT, R10, UR67, PT ;  /* 0x000000430a007c0c */ /* 0x000fe4000bfa6270 */
[----:B------:R1:W-:Y:S01]  /*2f9f0*/  @P3 STG.E.U16 desc[UR24][R6.64], R11 ;  /* 0x0000000b06003986 */ /* 0x0003e2000c101518 */
[----:B0-----:R-:W-:-:S03]  /*2fa00*/  PRMT R67, R71, 0x7610, R67 ;  /* 0x0000761047437816 */ /* 0x001fc60000000043 */
[----:B------:R-:W4:Y:S01]  /*2fa10*/  LDL.LU.S16 R71, [R1+0x122] ;  /* 0x0001220001477983 */ /* 0x000f220000300600 */
[----:B-1----:R-:W-:-:S03]  /*2fa20*/  VIADD R6, R0, UR30 ;  /* 0x0000001e00067c36 */ /* 0x002fc60008000000 */
[----:B------:R-:W4:Y:S01]  /*2fa30*/  LDL.S16 R76, [R1+0x124] ;  /* 0x00012400014c7983 */ /* 0x000f220000100600 */
        /* <DEDUP_REMOVED lines=10> */
[----:B------:R-:W0:Y:S01]  /*2fae0*/  LDCU UR28, c[0x0][0x398] ;  /* 0x00007300ff1c77ac */ /* 0x000e220008000800 */
[----:B------:R-:W-:Y:S01]  /*2faf0*/  ISETP.LT.AND P1, PT, R74, UR20, !P6 ;  /* 0x000000144a007c0c */ /* 0x000fe2000f721270 */
[C---:B------:R-:W-:Y:S01]  /*2fb00*/  VIADD R7, R66.reuse, 0x8b ;  /* 0x0000008b42077836 */ /* 0x040fe20000000000 */
[----:B------:R-:W-:Y:S01]  /*2fb10*/  ISETP.LT.AND P6, PT, R73, UR44, !P6 ;  /* 0x0000002c49007c0c */ /* 0x000fe2000f7c1270 */
[----:B------:R-:W-:Y:S01]  /*2fb20*/  VIADD R10, R66, 0x8c ;  /* 0x0000008c420a7836 */ /* 0x000fe20000000000 */
[----:B------:R-:W1:Y:S05]  /*2fb30*/  LDCU UR20, c[0x0][0x39c] ;  /* 0x00007380ff1477ac */ /* 0x000e6a0008000800 */
[----:B------:R0:W-:Y:S01]  /*2fb40*/  @P3 STG.E.U16 desc[UR24][R8.64], R0 ;  /* 0x0000000008003986 */ /* 0x0001e2000c101518 */
[----:B------:R-:W-:Y:S01]  /*2fb50*/  ISETP.GE.AND P0, PT, R7, UR53, PT ;  /* 0x0000003507007c0c */ /* 0x000fe2000bf06270 */
[----:B------:R-:W1:Y:S01]  /*2fb60*/  LDCU UR44, c[0x0][0x39c] ;  /* 0x00007380ff2c77ac */ /* 0x000e620008000800 */
[----:B------:R-:W1:Y:S01]  /*2fb70*/  LDCU UR34, c[0x0][0x398] ;  /* 0x00007300ff2277ac */ /* 0x000e620008000800 */
[----:B0-----:R-:W-:-:S02]  /*2fb80*/  VIADD R0, R6, UR30 ;  /* 0x0000001e06007c36 */ /* 0x001fc40008000000 */
[----:B------:R-:W-:Y:S01]  /*2fb90*/  IMAD.WIDE R8, R6, 0x2, R4 ;  /* 0x0000000206087825 */ /* 0x000fe200078e0204 */
[----:B------:R-:W-:Y:S01]  /*2fba0*/  ISETP.GE.AND P3, PT, R10, UR33, PT ;  /* 0x000000210a007c0c */ /* 0x000fe2000bf66270 */
[----:B------:R-:W0:Y:S02]  /*2fbb0*/  LDCU UR53, c[0x0][0x398] ;  /* 0x00007300ff3577ac */ /* 0x000e240008000800 */
[----:B------:R-:W-:Y:S01]  /*2fbc0*/  IMAD.WIDE R6, R0, 0x2, R2 ;  /* 0x0000000200067825 */ /* 0x000fe200078e0202 */
[----:B------:R-:W-:Y:S01]  /*2fbd0*/  @P2 STG.E.U16 desc[UR24][R8.64], R67 ;  /* 0x0000004308002986 */ /* 0x000fe2000c101518 */
[----:B------:R-:W-:Y:S01]  /*2fbe0*/  ISETP.LT.AND P2, PT, R74, UR18, !P4 ;  /* 0x000000124a007c0c */ /* 0x000fe2000e741270 */
[----:B------:R-:W0:Y:S01]  /*2fbf0*/  LDCU UR18, c[0x0][0x39c] ;  /* 0x00007380ff1277ac */ /* 0x000e220008000800 */
[----:B----4-:R-:W-:Y:S01]  /*2fc00*/  PRMT R11, R72, 0x7610, R11 ;  /* 0x00007610480b7816 */ /* 0x010fe2000000000b */
[----:B------:R-:W4:Y:S01]  /*2fc10*/  LDCU UR33, c[0x0][0x398] ;  /* 0x00007300ff2177ac */ /* 0x000f220008000800 */
[----:B------:R-:W4:Y:S01]  /*2fc20*/  LDL.S16 R72, [R1+0x12c] ;  /* 0x00012c0001487983 */ /* 0x000f220000100600 */
[----:B------:R-:W-:Y:S01]  /*2fc30*/  ISETP.LT.AND P4, PT, R73, UR22, !P4 ;  /* 0x0000001649007c0c */ /* 0x000fe2000e781270 */
[----:B------:R-:W0:Y:S02]  /*2fc40*/  LDCU UR22, c[0x0][0x398] ;  /* 0x00007300ff1677ac */ /* 0x000e240008000800 */
[----:B------:R1:W-:Y:S02]  /*2fc50*/  @P1 STG.E.U16 desc[UR24][R6.64], R11 ;  /* 0x0000000b06001986 */ /* 0x0003e4000c101518 */
[----:B-1----:R-:W-:-:S02]  /*2fc60*/  VIADD R6, R0, UR30 ;  /* 0x0000001e00067c36 */ /* 0x002fc40008000000 */
[----:B------:R-:W-:-:S04]  /*2fc70*/  IMAD.WIDE R10, R0, 0x2, R4 ;  /* 0x00000002000a7825 */ /* 0x000fc800078e0204 */
[----:B------:R-:W-:Y:S01]  /*2fc80*/  IMAD.WIDE R8, R6, 0x2, R2 ;  /* 0x0000000206087825 */ /* 0x000fe200078e0202 */
[----:B------:R-:W-:Y:S02]  /*2fc90*/  PRMT R67, R71, 0x7610, R67 ;  /* 0x0000761047437816 */ /* 0x000fe40000000043 */
[----:B------:R-:W4:Y:S01]  /*2fca0*/  LDL.LU.S16 R71, [R1+0x12e] ;  /* 0x00012e0001477983 */ /* 0x000f220000300600 */
[----:B------:R-:W-:-:S03]  /*2fcb0*/  PRMT R0, R76, 0x7610, R0 ;  /* 0x000076104c007816 */ /* 0x000fc60000000000 */
[----:B------:R-:W-:Y:S04]  /*2fcc0*/  @P6 STG.E.U16 desc[UR24][R10.64], R67 ;  /* 0x000000430a006986 */ /* 0x000fe8000c101518 */
[----:B------:R1:W-:Y:S02]  /*2fcd0*/  @P2 STG.E.U16 desc[UR24][R8.64], R0 ;  /* 0x0000000008002986 */ /* 0x0003e4000c101518 */
[----:B-1----:R-:W-:Y:S01]  /*2fce0*/  IMAD.WIDE R8, R6, 0x2, R4 ;  /* 0x0000000206087825 */ /* 0x002fe200078e0204 */
[----:B---3--:R-:W-:Y:S02]  /*2fcf0*/  PRMT R67, R70, 0x7610, R67 ;  /* 0x0000761046437816 */ /* 0x008fe40000000043 */
[----:B------:R-:W3:Y:S04]  /*2fd00*/  LDL.S16 R70, [R1+0x130] ;  /* 0x0001300001467983 */ /* 0x000ee80000100600 */
[----:B------:R2:W-:Y:S02]  /*2fd10*/  @P4 STG.E.U16 desc[UR24][R8.64], R67 ;  /* 0x0000004308004986 */ /* 0x0005e4000c101518 */
[----:B--2---:R-:W-:-:S02]  /*2fd20*/  PRMT R67, R69, 0x7610, R67 ;  /* 0x0000761045437816 */ /* 0x004fc40000000043 */
        /* <DEDUP_REMOVED lines=8> */
[----:B------:R-:W-:Y:S01]  /*2fdb0*/  ISETP.LT.AND P5, PT, R73, UR35, !P5 ;  /* 0x0000002349007c0c */ /* 0x000fe2000efa1270 */
[----:B------:R-:W2:Y:S01]  /*2fdc0*/  LDL.S16 R76, [R1+0x134] ;  /* 0x00013400014c7983 */ /* 0x000ea20000100600 */
[----:B------:R-:W-:Y:S01]  /*2fdd0*/  ISETP.GE.AND P2, PT, R10, UR52, PT ;  /* 0x000000340a007c0c */ /* 0x000fe2000bf46270 */
[----:B------:R-:W1:Y:S02]  /*2fde0*/  LDCU UR10, c[0x0][0x398] ;  /* 0x00007300ff0a77ac */ /* 0x000e640008000800 */
[----:B------:R0:W-:Y:S01]  /*2fdf0*/  @P6 STG.E.U16 desc[UR24][R6.64], R11 ;  /* 0x0000000b06006986 */ /* 0x0001e2000c101518 */
[----:B------:R-:W-:Y:S01]  /*2fe00*/  ISETP.LT.AND P6, PT, R74, UR43, !P0 ;  /* 0x0000002b4a007c0c */ /* 0x000fe2000c7c1270 */
[----:B------:R-:W1:Y:S01]  /*2fe10*/  LDCU UR35, c[0x0][0x398] ;  /* 0x00007300ff2377ac */ /* 0x000e620008000800 */
[----:B------:R-:W1:Y:S01]  /*2fe20*/  LDCU UR52, c[0x0][0x39c] ;  /* 0x00007380ff3477ac */ /* 0x000e620008000800 */
[----:B0-----:R-:W-:-:S02]  /*2fe30*/  VIADD R6, R0, UR30 ;  /* 0x0000001e00067c36 */ /* 0x001fc40008000000 */
[----:B------:R-:W-:Y:S01]  /*2fe40*/  IMAD.WIDE R10, R0, 0x2, R4 ;  /* 0x00000002000a7825 */ /* 0x000fe200078e0204 */
[----:B------:R-:W-:Y:S01]  /*2fe50*/  ISETP.LT.AND P0, PT, R73, UR12, !P0 ;  /* 0x0000000c49007c0c */ /* 0x000fe2000c701270 */
[----:B------:R-:W0:Y:S03]  /*2fe60*/  LDCU UR43, c[0x0][0x398] ;  /* 0x00007300ff2b77ac */ /* 0x000e260008000800 */
[----:B------:R0:W-:Y:S01]  /*2fe70*/  @P5 STG.E.U16 desc[UR24][R10.64], R67 ;  /* 0x000000430a005986 */ /* 0x0001e2000c101518 */
[----:B------:R-:W-:Y:S01]  /*2fe80*/  IMAD.WIDE R8, R6, 0x2, R2 ;  /* 0x0000000206087825 */ /* 0x000fe200078e0202 */
[----:B------:R-:W0:Y:S01]  /*2fe90*/  LDCU UR12, c[0x0][0x398] ;  /* 0x00007300ff0c77ac */ /* 0x000e220008000800 */
[----:B----4-:R-:W-:Y:S02]  /*2fea0*/  PRMT R0, R72, 0x7610, R0 ;  /* 0x0000761048007816 */ /* 0x010fe40000000000 */
        /* <DEDUP_REMOVED lines=30> */
[----:B------:R4:W-:Y:S01]  /*30090*/  @P3 STG.E.U16 desc[UR24][R10.64], R67 ;  /* 0x000000430a003986 */ /* 0x0009e2000c101518 */
[----:B------:R-:W-:Y:S01]  /*300a0*/  VIADD R7, R66, 0x91 ;  /* 0x0000009142077836 */ /* 0x000fe20000000000 */
[----:B------:R-:W0:Y:S01]  /*300b0*/  LDCU UR32, c[0x0][0x398] ;  /* 0x00007300ff2077ac */ /* 0x000e220008000800 */
[----:B------:R-:W-:Y:S01]  /*300c0*/  IMAD.WIDE R8, R6, 0x2, R2 ;  /* 0x0000000206087825 */ /* 0x000fe200078e0202 */
[----:B------:R-:W-:-:S04]  /*300d0*/  ISETP.LT.AND P3, PT, R74, UR51, !P2 ;  /* 0x000000334a007c0c */ /* 0x000fc8000d761270 */
[----:B------:R0:W-:Y:S01]  /*300e0*/  @P5 STG.E.U16 desc[UR24][R8.64], R0 ;  /* 0x0000000008005986 */ /* 0x0001e2000c101518 */
[----:B----4-:R-:W-:Y:S01]  /*300f0*/  PRMT R67, R72, 0x7610, R67 ;  /* 0x0000761048437816 */ /* 0x010fe20000000043 */
[----:B------:R-:W-:Y:S02]  /*30100*/  VIADD R10, R66, 0x92 ;  /* 0x00000092420a7836 */ /* 0x000fe40000000000 */
[----:B------:R-:W4:Y:S01]  /*30110*/  LDL.S16 R72, [R1+0x140] ;  /* 0x0001400001487983 */ /* 0x000f220000100600 */
[----:B------:R-:W-:Y:S01]  /*30120*/  ISETP.GE.AND P0, PT, R7, UR16, PT ;  /* 0x0000001007007c0c */ /* 0x000fe2000bf06270 */
[----:B------:R-:W1:Y:S01]  /*30130*/  LDCU UR16, c[0x0][0x398] ;  /* 0x00007300ff1077ac */ /* 0x000e620008000800 */
[C---:B0-----:R-:W-:Y:S01]  /*30140*/  IMAD.WIDE R8, R6.reuse, 0x2, R4 ;  /* 0x0000000206087825 */ /* 0x041fe200078e0204 */
[----:B------:R-:W-:Y:S01]  /*30150*/  PRMT R11, R75, 0x7610, R11 ;  /* 0x000076104b0b7816 */ /* 0x000fe2000000000b */
[----:B------:R-:W0:Y:S02]  /*30160*/  LDCU UR51, c[0x0][0x39c] ;  /* 0x00007380ff3377ac */ /* 0x000e240008000800 */
        /* <DEDUP_REMOVED lines=8> */
[----:B-1----:R-:W-:-:S03]  /*301f0*/  PRMT R67, R71, 0x7610, R67 ;  /* 0x0000761047437816 */ /* 0x002fc60000000043 */
[----:B------:R-:W4:Y:S04]  /*30200*/  LDL.LU.S16 R71, [R1+0x142] ;  /* 0x0001420001477983 */ /* 0x000f280000300600 */
[----:B------:R-:W4:Y:S01]  /*30210*/  LDL.S16 R76, [R1+0x144] ;  /* 0x00014400014c7983 */ /* 0x000f220000100600 */
[C---:B0-----:R-:W-:Y:S02]  /*30220*/  VIADD R6, R0.reuse, UR30 ;  /* 0x0000001e00067c36 */ /* 0x041fe40008000000 */
        /* <DEDUP_REMOVED lines=20> */
[----:B------:R-:W1:Y:S01]  /*30370*/  LDCU UR26, c[0x0][0x398] ;  /* 0x00007300ff1a77ac */ /* 0x000e620008000800 */
[----:B0-----:R-:W-:-:S02]  /*30380*/  VIADD R0, R6, UR30 ;  /* 0x0000001e06007c36 */ /* 0x001fc40008000000 */
[----:B------:R-:W-:-:S04]  /*30390*/  IMAD.WIDE R8, R6, 0x2, R4 ;  /* 0x0000000206087825 */ /* 0x000fc800078e0204 */
[----:B------:R-:W-:Y:S01]  /*303a0*/  IMAD.WIDE R6, R0, 0x2, R2 ;  /* 0x0000000200067825 */ /* 0x000fe200078e0202 */
[----:B------:R-:W-:Y:S01]  /*303b0*/  @P4 STG.E.U16 desc[UR24][R8.64], R67 ;  /* 0x0000004308004986 */ /* 0x000fe2000c101518 */
[----:B------:R-:W-:Y:S01]  /*303c0*/  ISETP.LT.AND P4, PT, R74, UR31, !P0 ;  /* 0x0000001f4a007c0c */ /* 0x000fe2000c781270 */
[----:B------:R-:W0:Y:S01]  /*303d0*/  LDCU UR31, c[0x0][0x398] ;  /* 0x00007300ff1f77ac */ /* 0x000e220008000800 */
[----:B----4-:R-:W-:Y:S02]  /*303e0*/  PRMT R11, R72, 0x7610, R11 ;  /* 0x00007610480b7816 */ /* 0x010fe4000000000b */
[----:B------:R-:W4:Y:S01]  /*303f0*/  LDL.S16 R72, [R1+0x14c] ;  /* 0x00014c0001487983 */ /* 0x000f220000100600 */
[----:B------:R-:W-:Y:S01]  /*30400*/  ISETP.GE.AND P3, PT, R10, UR47, PT ;  /* 0x0000002f0a007c0c */ /* 0x000fe2000bf66270 */
[----:B------:R-:W0:Y:S02]  /*30410*/  LDCU UR47, c[0x0][0x39c] ;  /* 0x00007380ff2f77ac */ /* 0x000e240008000800 */
[----:B------:R1:W-:Y:S01]  /*30420*/  @P2 STG.E.U16 desc[UR24][R6.64], R11 ;  /* 0x0000000b06002986 */ /* 0x0003e2000c101518 */
[----:B------:R-:W-:Y:S01]  /*30430*/  ISETP.LT.AND P0, PT, R73, UR57, !P0 ;  /* 0x0000003949007c0c */ /* 0x000fe2000c701270 */
        /* <DEDUP_REMOVED lines=23> */
[----:B------:R-:W1:Y:S01]  /*305b0*/  LDCU UR49, c[0x0][0x39c] ;  /* 0x00007380ff3177ac */ /* 0x000e620008000800 */
[----:B------:R-:W-:-:S03]  /*305c0*/  ISETP.GE.AND P4, PT, R10, UR59, PT ;  /* 0x0000003b0a007c0c */ /* 0x000fc6000bf86270 */
[----:B------:R0:W-:Y:S01]  /*305d0*/  @P6 STG.E.U16 desc[UR24][R6.64], R11 ;  /* 0x0000000b06006986 */ /* 0x0001e2000c101518 */
[----:B------:R-:W-:Y:S01]  /*305e0*/  ISETP.LT.AND P6, PT, R74, UR14, !P1 ;  /* 0x0000000e4a007c0c */ /* 0x000fe2000cfc1270 */
[----:B------:R-:W1:Y:S01]  /*305f0*/  LDCU UR38, c[0x0][0x398] ;  /* 0x00007300ff2677ac */ /* 0x000e620008000800 */
[C---:B0-----:R-:W-:Y:S02]  /*30600*/  VIADD R6, R0.reuse, UR30 ;  /* 0x0000001e00067c36 */ /* 0x041fe40008000000 */
[----:B------:R-:W-:Y:S01]  /*30610*/  IMAD.WIDE R10, R0, 0x2, R4 ;  /* 0x00000002000a7825 */ /* 0x000fe200078e0204 */
[----:B------:R-:W-:Y:S01]  /*30620*/  ISETP.LT.AND P1, PT, R73, UR41, !P1 ;  /* 0x0000002949007c0c */ /* 0x000fe2000cf21270 */
[----:B------:R-:W0:Y:S03]  /*30630*/  LDCU UR14, c[0x0][0x398] ;  /* 0x00007300ff0e77ac */ /* 0x000e260008000800 */
[----:B------:R0:W-:Y:S01]  /*30640*/  @P5 STG.E.U16 desc[UR24][R10.64], R67 ;  /* 0x000000430a005986 */ /* 0x0001e2000c101518 */
[----:B------:R-:W-:Y:S01]  /*30650*/  IMAD.WIDE R8, R6, 0x2, R2 ;  /* 0x0000000206087825 */ /* 0x000fe200078e0202 */
[----:B------:R-:W0:Y:S01]  /*30660*/  LDCU UR41, c[0x0][0x398] ;  /* 0x00007300ff2977ac */ /* 0x000e220008000800 */
[----:B----4-:R-:W-:-:S02]  /*30670*/  PRMT R0, R72, 0x7610, R0 ;  /* 0x0000761048007816 */ /* 0x010fc40000000000 */
        /* <DEDUP_REMOVED lines=14> */
[----:B------:R-:W-:Y:S02]  /*30760*/  ISETP.LT.AND P3, PT, R73, UR55, !P3 ;  /* 0x0000003749007c0c */ /* 0x000fe4000df61270 */
[----:B------:R-:W-:Y:S01]  /*30770*/  ISETP.GE.AND P0, PT, R7, UR20, PT ;  /* 0x0000001407007c0c */ /* 0x000fe2000bf06270 */
[----:B------:R-:W-:Y:S01]  /*30780*/  IMAD.WIDE R6, R0, 0x2, R2 ;  /* 0x0000000200067825 */ /* 0x000fe200078e0202 */
[----:B------:R-:W0:Y:S03]  /*30790*/  LDCU UR20, c[0x0][0x398] ;  /* 0x00007300ff1477ac */ /* 0x000e260008000800 */
[----:B------:R-:W-:-:S02]  /*307a0*/  VIADD R10, R66, 0x98 ;  /* 0x00000098420a7836 */ /* 0x000fc40000000000 */
[----:B------:R1:W-:Y:S01]  /*307b0*/  @P5 STG.E.U16 desc[UR24][R6.64], R11 ;  /* 0x0000000b06005986 */ /* 0x0003e2000c101518 */
[----:B------:R-:W-:Y:S01]  /*307c0*/  ISETP.LT.AND P5, PT, R74, UR6, !P2 ;  /* 0x000000064a007c0c */ /* 0x000fe2000d7a1270 */
[----:B------:R-:W0:Y:S01]  /*307d0*/  LDCU UR6, c[0x0][0x398] ;  /* 0x00007300ff0677ac */ /* 0x000e220008000800 */
[----:B------:R-:W-:Y:S02]  /*307e0*/  ISETP.GE.AND P6, PT, R10, UR18, PT ;  /* 0x000000120a007c0c */ /* 0x000fe4000bfc6270 */
[----:B------:R-:W-:Y:S01]  /*307f0*/  ISETP.LT.AND P2, PT, R73, UR58, !P2 ;  /* 0x0000003a49007c0c */ /* 0x000fe2000d741270 */
[----:B------:R-:W0:Y:S01]  /*30800*/  LDCU UR18, c[0x0][0x398] ;  /* 0x00007300ff1277ac */ /* 0x000e220008000800 */
[----:B-1----:R-:W-:-:S04]  /*30810*/  IMAD.WIDE R10, R0, 0x2, R4 ;  /* 0x00000002000a7825 */ /* 0x002fc800078e0204 */
        /* <DEDUP_REMOVED lines=8> */
[----:B----4-:R-:W-:-:S03]  /*308a0*/  PRMT R67, R72, 0x7610, R67 ;  /* 0x0000761048437816 */ /* 0x010fc60000000043 */
[----:B------:R-:W4:Y:S01]  /*308b0*/  LDL.S16 R72, [R1+0x160] ;  /* 0x0001600001487983 */ /* 0x000f220000100600 */
        /* <DEDUP_REMOVED lines=8> */
[----:B------:R-:W1:Y:S01]  /*30940*/  LDCU UR53, c[0x0][0x39c] ;  /* 0x00007380ff3577ac */ /* 0x000e620008000800 */
[----:B------:R-:W-:Y:S01]  /*30950*/  IMAD.WIDE R6, R0, 0x2, R2 ;  /* 0x0000000200067825 */ /* 0x000fe200078e0202 */
[----:B------:R-:W-:Y:S01]  /*30960*/  ISETP.GE.AND P5, PT, R10, UR46, PT ;  /* 0x0000002e0a007c0c */ /* 0x000fe2000bfa6270 */
[----:B------:R-:W1:Y:S03]  /*30970*/  LDCU UR46, c[0x0][0x39c] ;  /* 0x00007380ff2e77ac */ /* 0x000e660008000800 */
        /* <DEDUP_REMOVED lines=15> */
[----:B------:R-:W0:Y:S01]  /*30a70*/  LDCU UR33, c[0x0][0x398] ;  /* 0x00007300ff2177ac */ /* 0x000e220008000800 */
[----:B------:R-:W-:Y:S01]  /*30a80*/  ISETP.LT.AND P4, PT, R74, UR10, !P6 ;  /* 0x0000000a4a007c0c */ /* 0x000fe2000f781270 */
[----:B------:R-:W-:-:S08]  /*30a90*/  VIADD R7, R66, 0x9b ;  /* 0x0000009b42077836 */ /* 0x000fd00000000000 */
[----:B------:R1:W-:Y:S01]  /*30aa0*/  @P3 STG.E.U16 desc[UR24][R8.64], R0 ;  /* 0x0000000008003986 */ /* 0x0003e2000c101518 */
[----:B------:R-:W-:Y:S01]  /*30ab0*/  ISETP.GE.AND P2, PT, R7, UR39, PT ;  /* 0x0000002707007c0c */ /* 0x000fe2000bf46270 */
[----:B------:R-:W-:Y:S01]  /*30ac0*/  VIADD R10, R66, 0x9c ;  /* 0x0000009c420a7836 */ /* 0x000fe20000000000 */
[----:B------:R-:W-:Y:S01]  /*30ad0*/  ISETP.LT.AND P6, PT, R73, UR22, !P6 ;  /* 0x0000001649007c0c */ /* 0x000fe2000f7c1270 */
[----:B------:R-:W0:Y:S01]  /*30ae0*/  LDCU UR10, c[0x0][0x398] ;  /* 0x00007300ff0a77ac */ /* 0x000e220008000800 */
[----:B------:R-:W0:Y:S01]  /*30af0*/  LDCU UR34, c[0x0][0x398] ;  /* 0x00007300ff2277ac */ /* 0x000e220008000800 */
[C---:B-1----:R-:W-:Y:S02]  /*30b00*/  VIADD R0, R6.reuse, UR30 ;  /* 0x0000001e06007c36 */ /* 0x042fe40008000000 */
[----:B------:R-:W-:Y:S01]  /*30b10*/  IMAD.WIDE R8, R6, 0x2, R4 ;  /* 0x0000000206087825 */ /* 0x000fe200078e0204 */
[----:B------:R-:W-:Y:S01]  /*30b20*/  ISETP.GE.AND P3, PT, R10, UR45, PT ;  /* 0x0000002d0a007c0c */ /* 0x000fe2000bf66270 */
[----:B------:R-:W1:Y:S02]  /*30b30*/  LDCU UR45, c[0x0][0x39c] ;  /* 0x00007380ff2d77ac */ /* 0x000e640008000800 */
[----:B------:R-:W-:Y:S01]  /*30b40*/  IMAD.WIDE R6, R0, 0x2, R2 ;  /* 0x0000000200067825 */ /* 0x000fe200078e0202 */
[----:B------:R-:W-:Y:S01]  /*30b50*/  @P0 STG.E.U16 desc[UR24][R8.64], R67 ;  /* 0x0000004308000986 */ /* 0x000fe2000c101518 */
[----:B------:R-:W0:Y:S01]  /*30b60*/  LDCU UR22, c[0x0][0x398] ;  /* 0x00007300ff1677ac */ /* 0x000e220008000800 */
[----:B------:R-:W0:Y:S01]  /*30b70*/  LDCU UR39, c[0x0][0x398] ;  /* 0x00007300ff2777ac */ /* 0x000e220008000800 */
[----:B----4-:R-:W-:-:S02]  /*30b80*/  PRMT R11, R72, 0x7610, R11 ;  /* 0x00007610480b7816 */ /* 0x010fc4000000000b */
[----:B------:R-:W4:Y:S04]  /*30b90*/  LDL.S16 R72, [R1+0x16c] ;  /* 0x00016c0001487983 */ /* 0x000f280000100600 */
[----:B------:R0:W-:Y:S01]  /*30ba0*/  @P4 STG.E.U16 desc[UR24][R6.64], R11 ;  /* 0x0000000b06004986 */ /* 0x0001e2000c101518 */
[----:B------:R-:W-:Y:S01]  /*30bb0*/  ISETP.LT.AND P4, PT, R74, UR35, !P1 ;  /* 0x000000234a007c0c */ /* 0x000fe2000cf81270 */
[----:B------:R-:W1:Y:S01]  /*30bc0*/  LDCU UR35, c[0x0][0x398] ;  /* 0x00007300ff2377ac */ /* 0x000e620008000800 */
[----:B------:R-:W-:Y:S01]  /*30bd0*/  ISETP.LT.AND P1, PT, R73, UR43, !P1 ;  /* 0x0000002b49007c0c */ /* 0x000fe2000cf21270 */
[----:B------:R-:W1:Y:S01]  /*30be0*/  LDCU UR43, c[0x0][0x39c] ;  /* 0x00007380ff2b77ac */ /* 0x000e620008000800 */
[C---:B0-----:R-:W-:Y:S02]  /*30bf0*/  VIADD R6, R0.reuse, UR30 ;  /* 0x0000001e00067c36 */ /* 0x041fe40008000000 */
        /* <DEDUP_REMOVED lines=73> */
[----:B----4-:R-:W-:-:S03]  /*31090*/  PRMT R67, R72, 0x7610, R67 ;  /* 0x0000761048437816 */ /* 0x010fc60000000043 */
[----:B------:R-:W4:Y:S01]  /*310a0*/  LDL.S16 R72, [R1+0x180] ;  /* 0x0001800001487983 */ /* 0x000f220000100600 */
[----:B------:R-:W-:Y:S01]  /*310b0*/  ISETP.GE.AND P2, PT, R7, UR51, PT ;  /* 0x0000003307007c0c */ /* 0x000fe2000bf46270 */
[----:B-1----:R-:W-:-:S04]  /*310c0*/  IMAD.WIDE R8, R6, 0x2, R4 ;  /* 0x0000000206087825 */ /* 0x002fc800078e0204 */
[----:B------:R-:W-:Y:S01]  /*310d0*/  VIADD R0, R6, UR30 ;  /* 0x0000001e06007c36 */ /* 0x000fe20008000000 */
[----:B------:R-:W-:Y:S01]  /*310e0*/  PRMT R11, R75, 0x7610, R11 ;  /* 0x000076104b0b7816 */ /* 0x000fe2000000000b */
[----:B------:R-:W-:Y:S01]  /*310f0*/  VIADD R10, R66, 0xa2 ;  /* 0x000000a2420a7836 */ /* 0x000fe20000000000 */
[----:B------:R1:W-:Y:S01]  /*31100*/  @P0 STG.E.U16 desc[UR24][R8.64], R67 ;  /* 0x0000004308000986 */ /* 0x0003e2000c101518 */
[----:B------:R-:W-:Y:S01]  /*31110*/  IMAD.WIDE R6, R0, 0x2, R2 ;  /* 0x0000000200067825 */ /* 0x000fe200078e0202 */
[----:B------:R-:W-:Y:S01]  /*31120*/  ISETP.LT.AND P4, PT, R73, UR26, !P4 ;  /* 0x0000001a49007c0c */ /* 0x000fe2000e781270 */
[----:B------:R-:W0:Y:S01]  /*31130*/  LDCU UR26, c[0x0][0x398] ;  /* 0x00007300ff1a77ac */ /* 0x000e220008000800 */
[----:B------:R-:W-:Y:S02]  /*31140*/  ISETP.GE.AND P5, PT, R10, UR52, PT ;  /* 0x000000340a007c0c */ /* 0x000fe4000bfa6270 */
[----:B------:R0:W-:Y:S01]  /*31150*/  @P3 STG.E.U16 desc[UR24][R6.64], R11 ;  /* 0x0000000b06003986 */ /* 0x0001e2000c101518 */
[----:B-1----:R-:W-:-:S03]  /*31160*/  PRMT R67, R71, 0x7610, R67 ;  /* 0x0000761047437816 */ /* 0x002fc60000000043 */
[----:B------:R-:W4:Y:S01]  /*31170*/  LDL.LU.S16 R71, [R1+0x182] ;  /* 0x0001820001477983 */ /* 0x000f220000300600 */
[----:B0-----:R-:W-:-:S03]  /*31180*/  VIADD R6, R0, UR30 ;  /* 0x0000001e00067c36 */ /* 0x001fc60008000000 */
        /* <DEDUP_REMOVED lines=68> */
[----:B----4-:R-:W-:-:S03]  /*315d0*/  PRMT R0, R72, 0x7610, R0 ;  /* 0x0000761048007816 */ /* 0x010fc60000000000 */
[----:B------:R-:W4:Y:S01]  /*315e0*/  LDL.LU.S16 R72, [R1+0x196] ;  /* 0x0001960001487983 */ /* 0x000f220000300600 */
[----:B------:R-:W-:-:S03]  /*315f0*/  IMAD.WIDE R8, R6, 0x2, R2 ;  /* 0x0000000206087825 */ /* 0x000fc600078e0202 */
[----:B------:R-:W4:Y:S04]  /*31600*/  LDL.S16 R75, [R1+0x198] ;  /* 0x00019800014b7983 */ /* 0x000f280000100600 */
[----:B------:R0:W-:Y:S02]  /*31610*/  @P6 STG.E.U16 desc[UR24][R8.64], R0 ;  /* 0x0000000008006986 */ /* 0x0001e4000c101518 */
[----:B0-----:R-:W-:Y:S02]  /*31620*/  PRMT R67, R71, 0x7610, R67 ;  /* 0x0000761047437816 */ /* 0x001fe40000000043 */
        /* <DEDUP_REMOVED lines=37> */
[----:B0-----:R-:W-:-:S04]  /*31880*/  IMAD.WIDE R8, R6, 0x2, R4 ;  /* 0x0000000206087825 */ /* 0x001fc800078e0204 */
[----:B------:R-:W-:Y:S01]  /*31890*/  VIADD R0, R6, UR30 ;  /* 0x0000001e06007c36 */ /* 0x000fe20008000000 */
[----:B------:R-:W-:Y:S01]  /*318a0*/  PRMT R11, R75, 0x7610, R11 ;  /* 0x000076104b0b7816 */ /* 0x000fe2000000000b */
[----:B------:R0:W-:Y:S01]  /*318b0*/  @P1 STG.E.U16 desc[UR24][R8.64], R67 ;  /* 0x0000004308001986 */ /* 0x0001e2000c101518 */
[----:B------:R-:W-:Y:S01]  /*318c0*/  ISETP.LT.AND P4, PT, R73, UR12, !P4 ;  /* 0x0000000c49007c0c */ /* 0x000fe2000e781270 */
[----:B------:R-:W-:Y:S01]  /*318d0*/  IMAD.WIDE R6, R0, 0x2, R2 ;  /* 0x0000000200067825 */ /* 0x000fe200078e0202 */
[----:B------:R-:W-:Y:S01]  /*318e0*/  ISETP.GE.AND P5, PT, R10, UR4, PT ;  /* 0x000000040a007c0c */ /* 0x000fe2000bfa6270 */
[----:B------:R-:W1:Y:S03]  /*318f0*/  LDCU UR4, c[0x0][0x39c] ;  /* 0x00007380ff0477ac */ /* 0x000e660008000800 */
[----:B------:R1:W-:Y:S01]  /*31900*/  @P3 STG.E.U16 desc[UR24][R6.64], R11 ;  /* 0x0000000b06003986 */ /* 0x0003e2000c101518 */
[----:B------:R-:W2:Y:S01]  /*31910*/  LDCU UR12, c[0x0][0x39c] ;  /* 0x00007380ff0c77ac */ /* 0x000ea20008000800 */
[----:B------:R-:W2:Y:S01]  /*31920*/  LDCU UR40, c[0x0][0x398] ;  /* 0x00007300ff2877ac */ /* 0x000ea20008000800 */
[----:B0-----:R-:W-:-:S02]  /*31930*/  PRMT R67, R71, 0x7610, R67 ;  /* 0x0000761047437816 */ /* 0x001fc40000000043 */
        /* <DEDUP_REMOVED lines=23> */
[----:B------:R-:W-:-:S04]  /*31ab0*/  IMAD.WIDE R8, R6, 0x2, R4 ;  /* 0x0000000206087825 */ /* 0x000fc800078e0204 */
[----:B------:R-:W-:Y:S01]  /*31ac0*/  IMAD.WIDE R6, R0, 0x2, R2 ;  /* 0x0000000200067825 */ /* 0x000fe200078e0202 */
[----:B------:R-:W-:Y:S01]  /*31ad0*/  @P2 STG.E.U16 desc[UR24][R8.64], R67 ;  /* 0x0000004308002986 */ /* 0x000fe2000c101518 */
[----:B------:R-:W-:Y:S01]  /*31ae0*/  ISETP.GE.AND P3, PT, R10, UR14, PT ;  /* 0x0000000e0a007c0c */ /* 0x000fe2000bf66270 */
[----:B------:R-:W1:Y:S01]  /*31af0*/  LDCU UR14, c[0x0][0x398] ;  /* 0x00007300ff0e77ac */ /* 0x000e620008000800 */
[----:B----4-:R-:W-:Y:S02]  /*31b00*/  PRMT R11, R72, 0x7610, R11 ;  /* 0x00007610480b7816 */ /* 0x010fe4000000000b */
[----:B------:R-:W4:Y:S04]  /*31b10*/  LDL.S16 R72, [R1+0x1ac] ;  /* 0x0001ac0001487983 */ /* 0x000f280000100600 */
[----:B------:R0:W-:Y:S01]  /*31b20*/  @P4 STG.E.U16 desc[UR24][R6.64], R11 ;  /* 0x0000000b06004986 */ /* 0x0001e2000c101518 */
[----:B------:R-:W-:-:S02]  /*31b30*/  ISETP.LT.AND P4, PT, R74, UR48, !P0 ;  /* 0x000000304a007c0c */ /* 0x000fc4000c781270 */
[----:B------:R-:W-:Y:S01]  /*31b40*/  ISETP.LT.AND P0, PT, R73, UR49, !P0 ;  /* 0x0000003149007c0c */ /* 0x000fe2000c701270 */
        /* <DEDUP_REMOVED lines=111> */
[C---:B-1----:R-:W-:Y:S01]  /*32240*/  VIADD R0, R6.reuse, UR30 ;  /* 0x0000001e06007c36 */ /* 0x042fe20008000000 */
[----:B------:R-:W1:Y:S01]  /*32250*/  LDCU UR35, c[0x0][0x398] ;  /* 0x00007300ff2377ac */ /* 0x000e620008000800 */
[----:B------:R-:W-:-:S04]  /*32260*/  IMAD.WIDE R8, R6, 0x2, R4 ;  /* 0x0000000206087825 */ /* 0x000fc800078e0204 */
[----:B------:R-:W-:Y:S01]  /*32270*/  IMAD.WIDE R6, R0, 0x2, R2 ;  /* 0x0000000200067825 */ /* 0x000fe200078e0202 */
[----:B------:R-:W-:Y:S01]  /*32280*/  @P0 STG.E.U16 desc[UR24][R8.64], R67 ;  /* 0x0000004308000986 */ /* 0x000fe2000c101518 */
[----:B------:R-:W-:Y:S01]  /*32290*/  ISETP.GE.AND P3, PT, R10, UR12, PT ;  /* 0x0000000c0a007c0c */ /* 0x000fe2000bf66270 */
[----:B------:R-:W0:Y:S01]  /*322a0*/  LDCU UR12, c[0x0][0x39c] ;  /* 0x00007380ff0c77ac */ /* 0x000e220008000800 */
[----:B----4-:R-:W-:Y:S02]  /*322b0*/  PRMT R11, R72, 0x7610, R11 ;  /* 0x00007610480b7816 */ /* 0x010fe4000000000b */
        /* <DEDUP_REMOVED lines=146> */
[----:B------:R-:W2:Y:S01]  /*32be0*/  LDL.S16 R76, [R1+0x1f4] ;  /* 0x0001f400014c7983 */ /* 0x000ea20000100600 */
[----:B------:R-:W-:Y:S01]  /*32bf0*/  VIADD R10, R66, 0xbe ;  /* 0x000000be420a7836 */ /* 0x000fe20000000000 */
[----:B------:R-:W-:Y:S01]  /*32c00*/  ISETP.GE.AND P1, PT, R7, UR9, PT ;  /* 0x0000000907007c0c */ /* 0x000fe2000bf26270 */
[----:B------:R-:W-:Y:S01]  /*32c10*/  IMAD.WIDE R6, R0, 0x2, R2 ;  /* 0x0000000200067825 */ /* 0x000fe200078e0202 */
[----:B------:R-:W-:Y:S01]  /*32c20*/  PRMT R11, R75, 0x7610, R11 ;  /* 0x000076104b0b7816 */ /* 0x000fe2000000000b */
[----:B------:R-:W0:Y:S01]  /*32c30*/  LDCU UR9, c[0x0][0x39c] ;  /* 0x00007380ff0977ac */ /* 0x000e220008000800 */
[----:B------:R-:W-:Y:S01]  /*32c40*/  ISETP.LT.AND P5, PT, R73, UR16, !P5 ;  /* 0x0000001049007c0c */ /* 0x000fe2000efa1270 */
[----:B------:R-:W2:Y:S01]  /*32c50*/  LDL.LU.S16 R75, [R1+0x1f6] ;  /* 0x0001f600014b7983 */ /* 0x000ea20000300600 */
[----:B------:R-:W-:Y:S01]  /*32c60*/  ISETP.GE.AND P4, PT, R10, UR10, PT ;  /* 0x0000000a0a007c0c */ /* 0x000fe2000bf86270 */
[----:B------:R-:W0:Y:S02]  /*32c70*/  LDCU UR14, c[0x0][0x398] ;  /* 0x00007300ff0e77ac */ /* 0x000e240008000800 */
[----:B------:R1:W-:Y:S01]  /*32c80*/  @P6 STG.E.U16 desc[UR24][R6.64], R11 ;  /* 0x0000000b06006986 */ /* 0x0003e2000c101518 */
[----:B------:R-:W-:Y:S01]  /*32c90*/  ISETP.LT.AND P6, PT, R74, UR26, !P0 ;  /* 0x0000001a4a007c0c */ /* 0x000fe2000c7c1270 */
[----:B------:R-:W0:Y:S01]  /*32ca0*/  LDCU UR10, c[0x0][0x398] ;  /* 0x00007300ff0a77ac */ /* 0x000e220008000800 */
[----:B------:R-:W0:Y:S01]  /*32cb0*/  LDCU UR16, c[0x0][0x398] ;  /* 0x00007300ff1077ac */ /* 0x000e220008000800 */
[----:B-1----:R-:W-:-:S02]  /*32cc0*/  VIADD R6, R0, UR30 ;  /* 0x0000001e00067c36 */ /* 0x002fc40008000000 */
[----:B------:R-:W-:Y:S01]  /*32cd0*/  IMAD.WIDE R10, R0, 0x2, R4 ;  /* 0x00000002000a7825 */ /* 0x000fe200078e0204 */
[----:B------:R-:W-:Y:S01]  /*32ce0*/  ISETP.LT.AND P0, PT, R73, UR18, !P0 ;  /* 0x0000001249007c0c */ /* 0x000fe2000c701270 */
[----:B------:R-:W1:Y:S03]  /*32cf0*/  LDCU UR18, c[0x0][0x398] ;  /* 0x00007300ff1277ac */ /* 0x000e660008000800 */
[----:B------:R-:W-:Y:S01]  /*32d00*/  @P5 STG.E.U16 desc[UR24][R10.64], R67 ;  /* 0x000000430a005986 */ /* 0x000fe2000c101518 */
[----:B------:R-:W-:Y:S01]  /*32d10*/  VIADD R7, R66, 0xbf ;  /* 0x000000bf42077836 */ /* 0x000fe20000000000 */
[----:B------:R-:W0:Y:S01]  /*32d20*/  LDCU UR26, c[0x0][0x398] ;  /* 0x00007300ff1a77ac */ /* 0x000e220008000800 */
[----:B----4-:R-:W-:Y:S02]  /*32d30*/  PRMT R0, R72, 0x7610, R0 ;  /* 0x0000761048007816 */ /* 0x010fe40000000000 */
[----:B------:R-:W4:Y:S01]  /*32d40*/  LDL.S16 R72, [R1+0x1f8] ;  /* 0x0001f80001487983 */ /* 0x000f220000100600 */
[----:B------:R-:W-:-:S05]  /*32d50*/  IMAD.WIDE R8, R6, 0x2, R2 ;  /* 0x0000000206087825 */ /* 0x000fca00078e0202 */
[----:B------:R0:W-:Y:S02]  /*32d60*/  @P6 STG.E.U16 desc[UR24][R8.64], R0 ;  /* 0x0000000008006986 */ /* 0x0001e4000c101518 */
[----:B0-----:R-:W-:Y:S01]  /*32d70*/  IMAD.WIDE R8, R6, 0x2, R4 ;  /* 0x0000000206087825 */ /* 0x001fe200078e0204 */
[----:B------:R-:W-:Y:S02]  /*32d80*/  PRMT R67, R71, 0x7610, R67 ;  /* 0x0000761047437816 */ /* 0x000fe40000000043 */
[----:B------:R-:W4:Y:S04]  /*32d90*/  LDL.LU.S16 R71, [R1+0x1fa] ;  /* 0x0001fa0001477983 */ /* 0x000f280000300600 */
        /* <DEDUP_REMOVED lines=20> */
[----:B-1----:R-:W-:-:S02]  /*32ee0*/  VIADD R6, R0, UR30 ;  /* 0x0000001e00067c36 */ /* 0x002fc40008000000 */
[----:B------:R-:W-:Y:S01]  /*32ef0*/  IMAD.WIDE R10, R0, 0x2, R4 ;  /* 0x00000002000a7825 */ /* 0x000fe200078e0204 */
[----:B------:R-:W-:Y:S01]  /*32f00*/  PRMT R0, R76, 0x7610, R0 ;  /* 0x000076104c007816 */ /* 0x000fe20000000000 */
[----:B------:R-:W1:Y:S02]  /*32f10*/  LDCU UR31, c[0x0][0x398] ;  /* 0x00007300ff1f77ac */ /* 0x000e640008000800 */
[----:B------:R-:W-:Y:S01]  /*32f20*/  IMAD.WIDE R8, R6, 0x2, R2 ;  /* 0x0000000206087825 */ /* 0x000fe200078e0202 */
[----:B------:R0:W-:Y:S01]  /*32f30*/  @P3 STG.E.U16 desc[UR24][R10.64], R67 ;  /* 0x000000430a003986 */ /* 0x0001e2000c101518 */
[----:B------:R-:W-:Y:S02]  /*32f40*/  ISETP.LT.AND P3, PT, R74, UR33, !P4 ;  /* 0x000000214a007c0c */ /* 0x000fe4000e761270 */
[----:B------:R-:W-:Y:S01]  /*32f50*/  VIADD R7, R66, 0xc1 ;  /* 0x000000c142077836 */ /* 0x000fe20000000000 */
[----:B------:R1:W-:Y:S01]  /*32f60*/  @P5 STG.E.U16 desc[UR24][R8.64], R0 ;  /* 0x0000000008005986 */ /* 0x0003e2000c101518 */
[----:B------:R-:W-:-:S03]  /*32f70*/  ISETP.LT.AND P4, PT, R73, UR36, !P4 ;  /* 0x0000002449007c0c */ /* 0x000fc6000e781270 */
[----:B------:R-:W-:Y:S01]  /*32f80*/  ISETP.GE.AND P0, PT, R7, UR9, PT ;  /* 0x0000000907007c0c */ /* 0x000fe2000bf06270 */
[----:B------:R-:W2:Y:S01]  /*32f90*/  LDCU UR9, c[0x0][0x39c] ;  /* 0x00007380ff0977ac */ /* 0x000ea20008000800 */
[----:B0-----:R-:W-:Y:S01]  /*32fa0*/  PRMT R67, R75, 0x7610, R67 ;  /* 0x000076104b437816 */ /* 0x001fe20000000043 */
[----:B-1----:R-:W-:Y:S01]  /*32fb0*/  VIADD R0, R6, UR30 ;  /* 0x0000001e06007c36 */ /* 0x002fe20008000000 */
[----:B----4-:R-:W-:Y:S01]  /*32fc0*/  PRMT R11, R72, 0x7610, R11 ;  /* 0x00007610480b7816 */ /* 0x010fe2000000000b */
[----:B------:R-:W-:-:S04]  /*32fd0*/  IMAD.WIDE R8, R6, 0x2, R4 ;  /* 0x0000000206087825 */ /* 0x000fc800078e0204 */
[----:B------:R-:W-:Y:S01]  /*32fe0*/  IMAD.WIDE R6, R0, 0x2, R2 ;  /* 0x0000000200067825 */ /* 0x000fe200078e0202 */
[----:B------:R0:W-:Y:S03]  /*32ff0*/  @P1 STG.E.U16 desc[UR24][R8.64], R67 ;  /* 0x0000004308001986 */ /* 0x0001e6000c101518 */
[----:B------:R-:W-:Y:S01]  /*33000*/  VIADD R10, R66, 0xc2 ;  /* 0x000000c2420a7836 */ /* 0x000fe20000000000 */
[----:B------:R1:W-:Y:S01]  /*33010*/  @P3 STG.E.U16 desc[UR24][R6.64], R11 ;  /* 0x0000000b06003986 */ /* 0x0003e2000c101518 */
[----:B------:R-:W-:Y:S01]  /*33020*/  ISETP.LT.AND P3, PT, R74, UR22, !P2 ;  /* 0x000000164a007c0c */ /* 0x000fe2000d761270 */
[----:B------:R-:W4:Y:S02]  /*33030*/  LDCU UR22, c[0x0][0x398] ;  /* 0x00007300ff1677ac */ /* 0x000f240008000800 */
[----:B------:R-:W-:Y:S02]  /*33040*/  ISETP.GE.AND P5, PT, R10, UR4, PT ;  /* 0x000000040a007c0c */ /* 0x000fe4000bfa6270 */
[----:B------:R-:W-:Y:S01]  /*33050*/  ISETP.LT.AND P2, PT, R73, UR34, !P2 ;  /* 0x0000002249007c0c */ /* 0x000fe2000d741270 */
[----:B------:R-:W2:Y:S01]  /*33060*/  LDCU UR4, c[0x0][0x39c] ;  /* 0x00007380ff0477ac */ /* 0x000ea20008000800 */
[----:B0-----:R-:W-:Y:S01]  /*33070*/  PRMT R67, R71, 0x7610, R67 ;  /* 0x0000761047437816 */ /* 0x001fe20000000043 */
[----:B-1----:R-:W-:-:S02]  /*33080*/  VIADD R6, R0, UR30 ;  /* 0x0000001e00067c36 */ /* 0x002fc40008000000 */
[----:B------:R-:W-:-:S04]  /*33090*/  IMAD.WIDE R10, R0, 0x2, R4 ;  /* 0x00000002000a7825 */ /* 0x000fc800078e0204 */
[----:B------:R-:W-:Y:S01]  /*330a0*/  IMAD.WIDE R8, R6, 0x2, R2 ;  /* 0x0000000206087825 */ /* 0x000fe200078e0202 */
[----:B------:R0:W-:Y:S01]  /*330b0*/  @P4 STG.E.U16 desc[UR24][R10.64], R67 ;  /* 0x000000430a004986 */ /* 0x0001e2000c101518 */
[----:B------:R-:W-:Y:S01]  /*330c0*/  ISETP.LT.AND P4, PT, R74, UR32, !P6 ;  /* 0x000000204a007c0c */ /* 0x000fe2000f781270 */
[----:B------:R-:W1:Y:S01]  /*330d0*/  LDCU UR32, c[0x0][0x398] ;  /* 0x00007300ff2077ac */ /* 0x000e620008000800 */
[----:B------:R-:W-:Y:S01]  /*330e0*/  VIADD R7, R66, 0xc3 ;  /* 0x000000c342077836 */ /* 0x000fe20000000000 */
[----:B------:R-:W-:Y:S01]  /*330f0*/  ISETP.LT.AND P6, PT, R73, UR14, !P6 ;  /* 0x0000000e49007c0c */ /* 0x000fe2000f7c1270 */
[----:B------:R-:W1:Y:S03]  /*33100*/  LDCU UR14, c[0x0][0x398] ;  /* 0x00007300ff0e77ac */ /* 0x000e660008000800 */
[----:B------:R-:W-:Y:S01]  /*33110*/  ISETP.GE.AND P1, PT, R7, UR6, PT ;  /* 0x0000000607007c0c */ /* 0x000fe2000bf26270 */
[----:B------:R-:W1:Y:S01]  /*33120*/  LDCU UR6, c[0x0][0x39c] ;  /* 0x00007380ff0677ac */ /* 0x000e620008000800 */
[----:B0-----:R-:W-:Y:S01]  /*33130*/  PRMT R11, R50, 0x7610, R11 ;  /* 0x00007610320b7816 */ /* 0x001fe2000000000b */
[----:B------:R-:W-:Y:S01]  /*33140*/  VIADD R10, R66, 0xc4 ;  /* 0x000000c4420a7836 */ /* 0x000fe20000000000 */
[----:B------:R-:W4:Y:S01]  /*33150*/  LDL.LU R50, [R1+0xa7c] ;  /* 0x000a7c0001327983 */ /* 0x000f220000300800 */
[----:B---3--:R-:W-:-:S05]  /*33160*/  PRMT R0, R70, 0x7610, R0 ;  /* 0x0000761046007816 */ /* 0x008fca0000000000 */
[----:B------:R0:W-:Y:S02]  /*33170*/  @P3 STG.E.U16 desc[UR24][R8.64], R0 ;  /* 0x0000000008003986 */ /* 0x0001e4000c101518 */
[C---:B0-----:R-:W-:Y:S02]  /*33180*/  VIADD R0, R6.reuse, UR30 ;  /* 0x0000001e06007c36 */ /* 0x041fe40008000000 */
[----:B------:R-:W-:-:S04]  /*33190*/  IMAD.WIDE R8, R6, 0x2, R4 ;  /* 0x0000000206087825 */ /* 0x000fc800078e0204 */
[----:B------:R-:W-:Y:S01]  /*331a0*/  IMAD.WIDE R6, R0, 0x2, R2 ;  /* 0x0000000200067825 */ /* 0x000fe200078e0202 */
[----:B--2---:R-:W-:-:S05]  /*331b0*/  PRMT R67, R69, 0x7610, R67 ;  /* 0x0000761045437816 */ /* 0x004fca0000000043 */
[----:B------:R0:W-:Y:S04]  /*331c0*/  @P2 STG.E.U16 desc[UR24][R8.64], R67 ;  /* 0x0000004308002986 */ /* 0x0001e8000c101518 */
[----:B------:R2:W-:Y:S01]  /*331d0*/  @P4 STG.E.U16 desc[UR24][R6.64], R11 ;  /* 0x0000000b06004986 */ /* 0x0005e2000c101518 */
[----:B------:R-:W-:Y:S01]  /*331e0*/  ISETP.LT.AND P4, PT, R74, UR10, !P0 ;  /* 0x0000000a4a007c0c */ /* 0x000fe2000c781270 */
[----:B------:R-:W3:Y:S01]  /*331f0*/  LDCU UR10, c[0x0][0x398] ;  /* 0x00007300ff0a77ac */ /* 0x000ee20008000800 */
[----:B------:R-:W-:Y:S02]  /*33200*/  ISETP.GE.AND P3, PT, R10, UR9, PT ;  /* 0x000000090a007c0c */ /* 0x000fe4000bf66270 */
[----:B0-----:R-:W-:Y:S01]  /*33210*/  PRMT R67, R51, 0x7610, R67 ;  /* 0x0000761033437816 */ /* 0x001fe20000000043 */
[----:B------:R-:W0:Y:S01]  /*33220*/  LDCU UR9, c[0x0][0x398] ;  /* 0x00007300ff0977ac */ /* 0x000e220008000800 */
[C---:B--2---:R-:W-:Y:S01]  /*33230*/  VIADD R6, R0.reuse, UR30 ;  /* 0x0000001e00067c36 */ /* 0x044fe20008000000 */
[----:B------:R-:W-:Y:S01]  /*33240*/  ISETP.LT.AND P0, PT, R73, UR16, !P0 ;  /* 0x0000001049007c0c */ /* 0x000fe2000c701270 */
[----:B------:R-:W-:Y:S01]  /*33250*/  IMAD.WIDE R10, R0, 0x2, R4 ;  /* 0x00000002000a7825 */ /* 0x000fe200078e0204 */
[----:B------:R-:W-:Y:S01]  /*33260*/  PRMT R0, R52, 0x7610, R0 ;  /* 0x0000761034007816 */ /* 0x000fe20000000000 */
[----:B------:R-:W2:Y:S01]  /*33270*/  LDL.LU R51, [R1+0xa78] ;  /* 0x000a780001337983 */ /* 0x000ea20000300800 */
[----:B------:R-:W0:Y:S01]  /*33280*/  LDCU UR16, c[0x0][0x398] ;  /* 0x00007300ff1077ac */ /* 0x000e220008000800 */
[----:B------:R-:W-:-:S02]  /*33290*/  IMAD.WIDE R8, R6, 0x2, R2 ;  /* 0x0000000206087825 */ /* 0x000fc400078e0202 */
[----:B------:R1:W-:Y:S01]  /*332a0*/  @P6 STG.E.U16 desc[UR24][R10.64], R67 ;  /* 0x000000430a006986 */ /* 0x0003e2000c101518 */
[----:B------:R-:W-:Y:S01]  /*332b0*/  ISETP.LT.AND P6, PT, R74, UR18, !P5 ;  /* 0x000000124a007c0c */ /* 0x000fe2000efc1270 */
[----:B------:R-:W-:Y:S01]  /*332c0*/  VIADD R7, R66, 0xc5 ;  /* 0x000000c542077836 */ /* 0x000fe20000000000 */
[----:B------:R-:W0:Y:S01]  /*332d0*/  LDCU UR18, c[0x0][0x398] ;  /* 0x00007300ff1277ac */ /* 0x000e220008000800 */
[----:B------:R3:W-:Y:S03]  /*332e0*/  @P4 STG.E.U16 desc[UR24][R8.64], R0 ;  /* 0x0000000008004986 */ /* 0x0007e6000c101518 */
[----:B------:R-:W-:Y:S01]  /*332f0*/  ISETP.GE.AND P2, PT, R7, UR4, PT ;  /* 0x0000000407007c0c */ /* 0x000fe2000bf46270 */
[----:B------:R-:W2:Y:S01]  /*33300*/  LDL.LU R52, [R1+0xa74] ;  /* 0x000a740001347983 */ /* 0x000ea20000300800 */
[----:B-1----:R-:W-:Y:S02]  /*33310*/  PRMT R67, R53, 0x7610, R67 ;  /* 0x0000761035437816 */ /* 0x002fe40000000043 */
[----:B------:R-:W-:Y:S01]  /*33320*/  PRMT R11, R54, 0x7610, R11 ;  /* 0x00007610360b7816 */ /* 0x000fe2000000000b */
[----:B------:R-:W-:Y:S01]  /*33330*/  VIADD R10, R66, 0xc6 ;  /* 0x000000c6420a7836 */ /* 0x000fe20000000000 */
[----:B------:R-:W-:Y:S01]  /*33340*/  ISETP.LT.AND P5, PT, R73, UR26, !P5 ;  /* 0x0000001a49007c0c */ /* 0x000fe2000efa1270 */
[C---:B---3--:R-:W-:Y:S01]  /*33350*/  VIADD R0, R6.reuse, UR30 ;  /* 0x0000001e06007c36 */ /* 0x048fe20008000000 */
[----:B------:R-:W3:Y:S01]  /*33360*/  LDL.LU R53, [R1+0xa70] ;  /* 0x000a700001357983 */ /* 0x000ee20000300800 */
[----:B------:R-:W-:Y:S01]  /*33370*/  IMAD.WIDE R8, R6, 0x2, R4 ;  /* 0x0000000206087825 */ /* 0x000fe200078e0204 */
[----:B------:R-:W-:Y:S01]  /*33380*/  ISETP.GE.AND P4, PT, R10, UR6, PT ;  /* 0x000000060a007c0c */ /* 0x000fe2000bf86270 */
[----:B------:R-:W1:Y:S01]  /*33390*/  LDCU UR4, c[0x0][0x39c] ;  /* 0x00007380ff0477ac */ /* 0x000e620008000800 */
[----:B------:R-:W2:Y:S01]  /*333a0*/  LDL.LU R54, [R1+0xa6c] ;  /* 0x000a6c0001367983 */ /* 0x000ea20000300800 */
[----:B------:R-:W-:Y:S01]  /*333b0*/  IMAD.WIDE R6, R0, 0x2, R2 ;  /* 0x0000000200067825 */ /* 0x000fe200078e0202 */
[----:B------:R-:W0:Y:S02]  /*333c0*/  LDCU UR6, c[0x0][0x39c] ;  /* 0x00007380ff0677ac */ /* 0x000e240008000800 */
[----:B------:R1:W-:Y:S01]  /*333d0*/  @P0 STG.E.U16 desc[UR24][R8.64], R67 ;  /* 0x0000004308000986 */ /* 0x0003e2000c101518 */
[----:B------:R-:W0:Y:S03]  /*333e0*/  LDCU UR26, c[0x0][0x398] ;  /* 0x00007300ff1a77ac */ /* 0x000e260008000800 */
[----:B------:R0:W-:Y:S01]  /*333f0*/  @P6 STG.E.U16 desc[UR24][R6.64], R11 ;  /* 0x0000000b06006986 */ /* 0x0001e2000c101518 */
[----:B------:R-:W-:-:S02]  /*33400*/  ISETP.LT.AND P6, PT, R74, UR12, !P1 ;  /* 0x0000000c4a007c0c */ /* 0x000fc4000cfc1270 */
[----:B------:R-:W-:Y:S01]  /*33410*/  ISETP.LT.AND P1, PT, R73, UR20, !P1 ;  /* 0x0000001449007c0c */ /* 0x000fe2000cf21270 */
[----:B------:R-:W2:Y:S01]  /*33420*/  LDCU UR12, c[0x0][0x398] ;  /* 0x00007300ff0c77ac */ /* 0x000ea20008000800 */
[----:B-1----:R-:W-:Y:S01]  /*33430*/  PRMT R67, R55, 0x7610, R67 ;  /* 0x0000761037437816 */ /* 0x002fe20000000043 */
[----:B------:R-:W1:Y:S01]  /*33440*/  LDCU UR20, c[0x0][0x398] ;  /* 0x00007300ff1477ac */ /* 0x000e620008000800 */
[----:B------:R-:W2:Y:S01]  /*33450*/  LDL.LU R55, [R1+0xa68] ;  /* 0x000a680001377983 */ /* 0x000ea20000300800 */
[C---:B0-----:R-:W-:Y:S02]  /*33460*/  VIADD R6, R0.reuse, UR30 ;  /* 0x0000001e00067c36 */ /* 0x041fe40008000000 */
[----:B------:R-:W-:Y:S01]  /*33470*/  IMAD.WIDE R10, R0, 0x2, R4 ;  /* 0x00000002000a7825 */ /* 0x000fe200078e0204 */
[----:B------:R-:W-:Y:S02]  /*33480*/  PRMT R0, R56, 0x7610, R0 ;  /* 0x0000761038007816 */ /* 0x000fe40000000000 */
[----:B------:R-:W2:Y:S01]  /*33490*/  LDL.LU R56, [R1+0xa64] ;  /* 0x000a640001387983 */ /* 0x000ea20000300800 */
[----:B------:R-:W-:-:S03]  /*334a0*/  IMAD.WIDE R8, R6, 0x2, R2 ;  /* 0x0000000206087825 */ /* 0x000fc600078e0202 */
[----:B------:R0:W-:Y:S04]  /*334b0*/  @P5 STG.E.U16 desc[UR24][R10.64], R67 ;  /* 0x000000430a005986 */ /* 0x0001e8000c101518 */
[----:B------:R1:W-:Y:S01]  /*334c0*/  @P6 STG.E.U16 desc[UR24][R8.64], R0 ;  /* 0x0000000008006986 */ /* 0x0003e2000c101518 */
[----:B0-----:R-:W-:-:S03]  /*334d0*/  PRMT R67, R57, 0x7610, R67 ;  /* 0x0000761039437816 */ /* 0x001fc60000000043 */
[----:B------:R-:W2:Y:S01]  /*334e0*/  LDL.LU R57, [R1+0xa60] ;  /* 0x000a600001397983 */ /* 0x000ea20000300800 */
[----:B-1----:R-:W-:Y:S01]  /*334f0*/  IMAD.WIDE R8, R6, 0x2, R4 ;  /* 0x0000000206087825 */ /* 0x002fe200078e0204 */
[----:B------:R-:W-:Y:S02]  /*33500*/  PRMT R11, R58, 0x7610, R11 ;  /* 0x000076103a0b7816 */ /* 0x000fe4000000000b */
[----:B------:R-:W2:Y:S04]  /*33510*/  LDL.LU R58, [R1+0xa5c] ;  /* 0x000a5c00013a7983 */ /* 0x000ea80000300800 */
[----:B------:R0:W-:Y:S02]  /*33520*/  @P1 STG.E.U16 desc[UR24][R8.64], R67 ;  /* 0x0000004308001986 */ /* 0x0001e4000c101518 */
[----:B0-----:R-:W-:-:S02]  /*33530*/  PRMT R67, R59, 0x7610, R67 ;  /* 0x000076103b437816 */ /* 0x001fc40000000043 */
[----:B------:R-:W2:Y:S04]  /*33540*/  LDL.LU R59, [R1+0xa58] ;  /* 0x000a5800013b7983 */ /* 0x000ea80000300800 */
[----:B------:R-:W2:Y:S01]  /*33550*/  LDL.LU R69, [R1+0x20] ;  /* 0x0000200001457983 */ /* 0x000ea20000300800 */
[----:B------:R-:W-:Y:S01]  /*33560*/  ISETP.LT.AND P5, PT, R74, UR28, !P3 ;  /* 0x0000001c4a007c0c */ /* 0x000fe2000dfa1270 */
[----:B------:R-:W-:Y:S02]  /*33570*/  VIADD R7, R66, 0xc7 ;  /* 0x000000c742077836 */ /* 0x000fe40000000000 */
[----:B------:R-:W-:Y:S01]  /*33580*/  VIADD R0, R6, UR30 ;  /* 0x0000001e06007c36 */ /* 0x000fe20008000000 */
[----:B------:R-:W0:Y:S02]  /*33590*/  LDCU UR28, c[0x0][0x398] ;  /* 0x00007300ff1c77ac */ /* 0x000e240008000800 */
[----:B------:R-:W-:Y:S01]  /*335a0*/  ISETP.GE.AND P0, PT, R7, UR4, PT ;  /* 0x0000000407007c0c */ /* 0x000fe2000bf06270 */
[----:B------:R-:W-:Y:S01]  /*335b0*/  IMAD.WIDE R6, R0, 0x2, R2 ;  /* 0x0000000200067825 */ /* 0x000fe200078e0202 */
[----:B------:R-:W-:Y:S01]  /*335c0*/  ISETP.LT.AND P3, PT, R73, UR31, !P3 ;  /* 0x0000001f49007c0c */ /* 0x000fe2000df61270 */
[----:B------:R-:W1:Y:S02]  /*335d0*/  LDCU UR4, c[0x0][0x39c] ;  /* 0x00007380ff0477ac */ /* 0x000e640008000800 */
[----:B------:R-:W-:-:S02]  /*335e0*/  VIADD R10, R66, 0xc8 ;  /* 0x000000c8420a7836 */ /* 0x000fc40000000000 */
[----:B------:R0:W-:Y:S01]  /*335f0*/  @P5 STG.E.U16 desc[UR24][R6.64], R11 ;  /* 0x0000000b06005986 */ /* 0x0001e2000c101518 */
[----:B----4-:R-:W-:Y:S01]  /*33600*/  ISETP.LT.AND P5, PT, R74, UR22, !P2 ;  /* 0x000000164a007c0c */ /* 0x010fe2000d7a1270 */
[----:B------:R-:W4:Y:S01]  /*33610*/  LDCU UR22, c[0x0][0x398] ;  /* 0x00007300ff1677ac */ /* 0x000f220008000800 */
[----:B------:R-:W-:Y:S01]  /*33620*/  ISETP.GE.AND P6, PT, R10, UR6, PT ;  /* 0x000000060a007c0c */ /* 0x000fe2000bfc6270 */
[----:B------:R-:W1:Y:S01]  /*33630*/  LDCU UR6, c[0x0][0x39c] ;  /* 0x00007380ff0677ac */ /* 0x000e620008000800 */
[----:B------:R-:W-:Y:S01]  /*33640*/  ISETP.LT.AND P2, PT, R73, UR32, !P2 ;  /* 0x0000002049007c0c */ /* 0x000fe2000d741270 */
[C---:B0-----:R-:W-:Y:S02]  /*33650*/  VIADD R6, R0.reuse, UR30 ;  /* 0x0000001e00067c36 */ /* 0x041fe40008000000 */
[----:B------:R-:W-:Y:S01]  /*33660*/  IMAD.WIDE R10, R0, 0x2, R4 ;  /* 0x00000002000a7825 */ /* 0x000fe200078e0204 */
[----:B------:R-:W-:Y:S02]  /*33670*/  PRMT R0, R60, 0x7610, R0 ;  /* 0x000076103c007816 */ /* 0x000fe40000000000 */
[----:B------:R-:W3:Y:S01]  /*33680*/  LDL.LU R60, [R1+0xa54] ;  /* 0x000a5400013c7983 */ /* 0x000ee20000300800 */
[----:B------:R-:W-:-:S03]  /*33690*/  IMAD.WIDE R8, R6, 0x2, R2 ;  /* 0x0000000206087825 */ /* 0x000fc600078e0202 */
[----:B------:R0:W-:Y:S01]  /*336a0*/  @P3 STG.E.U16 desc[UR24][R10.64], R67 ;  /* 0x000000430a003986 */ /* 0x0001e2000c101518 */
[----:B------:R-:W-:Y:S01]  /*336b0*/  ISETP.LT.AND P3, PT, R74, UR9, !P4 ;  /* 0x000000094a007c0c */ /* 0x000fe2000e761270 */
[C---:B------:R-:W-:Y:S02]  /*336c0*/  VIADD R7, R66.reuse, 0xc9 ;  /* 0x000000c942077836 */ /* 0x040fe40000000000 */
[----:B------:R4:W-:Y:S01]  /*336d0*/  @P5 STG.E.U16 desc[UR24][R8.64], R0 ;  /* 0x0000000008005986 */ /* 0x0009e2000c101518 */
[----:B------:R-:W-:Y:S01]  /*336e0*/  ISETP.LT.AND P4, PT, R73, UR10, !P4 ;  /* 0x0000000a49007c0c */ /* 0x000fe2000e781270 */
[----:B------:R-:W2:Y:S01]  /*336f0*/  LDCU UR9, c[0x0][0x398] ;  /* 0x00007300ff0977ac */ /* 0x000ea20008000800 */
[----:B-1----:R-:W-:Y:S01]  /*33700*/  ISETP.GE.AND P1, PT, R7, UR4, PT ;  /* 0x0000000407007c0c */ /* 0x002fe2000bf26270 */
[----:B------:R-:W1:Y:S01]  /*33710*/  LDCU UR4, c[0x0][0x39c] ;  /* 0x00007380ff0477ac */ /* 0x000e620008000800 */
[----:B0-----:R-:W-:Y:S01]  /*33720*/  PRMT R67, R61, 0x7610, R67 ;  /* 0x000076103d437816 */ /* 0x001fe20000000043 */
[----:B------:R-:W-:Y:S01]  /*33730*/  VIADD R10, R66, 0xca ;  /* 0x000000ca420a7836 */ /* 0x000fe20000000000 */
[----:B------:R-:W-:Y:S01]  /*33740*/  PRMT R11, R62, 0x7610, R11 ;  /* 0x000076103e0b7816 */ /* 0x000fe2000000000b */
[----:B------:R-:W3:Y:S01]  /*33750*/  LDL.LU R61, [R1+0xa50] ;  /* 0x000a5000013d7983 */ /* 0x000ee20000300800 */
[C---:B----4-:R-:W-:Y:S01]  /*33760*/  VIADD R0, R6.reuse, UR30 ;  /* 0x0000001e06007c36 */ /* 0x050fe20008000000 */
[----:B------:R-:W0:Y:S01]  /*33770*/  LDCU UR10, c[0x0][0x398] ;  /* 0x00007300ff0a77ac */ /* 0x000e220008000800 */
[----:B------:R-:W-:Y:S01]  /*33780*/  IMAD.WIDE R8, R6, 0x2, R4 ;  /* 0x0000000206087825 */ /* 0x000fe200078e0204 */
[----:B------:R-:W-:Y:S01]  /*33790*/  ISETP.GE.AND P5, PT, R10, UR6, PT ;  /* 0x000000060a007c0c */ /* 0x000fe2000bfa6270 */
[----:B------:R-:W4:Y:S01]  /*337a0*/  LDL.LU R62, [R1+0xa4c] ;  /* 0x000a4c00013e7983 */ /* 0x000f220000300800 */
[----:B------:R-:W0:Y:S01]  /*337b0*/  LDCU UR6, c[0x0][0x39c] ;  /* 0x00007380ff0677ac */ /* 0x000e220008000800 */
[----:B------:R-:W-:-:S02]  /*337c0*/  IMAD.WIDE R6, R0, 0x2, R2 ;  /* 0x0000000200067825 */ /* 0x000fc400078e0202 */
[----:B------:R1:W-:Y:S04]  /*337d0*/  @P2 STG.E.U16 desc[UR24][R8.64], R67 ;  /* 0x0000004308002986 */ /* 0x0003e8000c101518 */
[----:B------:R0:W-:Y:S01]  /*337e0*/  @P3 STG.E.U16 desc[UR24][R6.64], R11 ;  /* 0x0000000b06003986 */ /* 0x0001e2000c101518 */
[----:B-1----:R-:W-:-:S03]  /*337f0*/  PRMT R67, R63, 0x7610, R67 ;  /* 0x000076103f437816 */ /* 0x002fc60000000043 */
[----:B------:R-:W3:Y:S01]  /*33800*/  LDL.LU R63, [R1+0xa48] ;  /* 0x000a4800013f7983 */ /* 0x000ee20000300800 */
[----:B0-----:R-:W-:-:S04]  /*33810*/  IMAD.WIDE R10, R0, 0x2, R4 ;  /* 0x00000002000a7825 */ /* 0x001fc800078e0204 */
[----:B------:R-:W-:Y:S01]  /*33820*/  VIADD R7, R0, UR30 ;  /* 0x0000001e00077c36 */ /* 0x000fe20008000000 */
[----:B------:R-:W-:Y:S01]  /*33830*/  PRMT R0, R64, 0x7610, R0 ;  /* 0x0000761040007816 */ /* 0x000fe20000000000 */
[----:B------:R0:W-:Y:S04]  /*33840*/  @P4 STG.E.U16 desc[UR24][R10.64], R67 ;  /* 0x000000430a004986 */ /* 0x0001e8000c101518 */
[----:B------:R-:W3:Y:S01]  /*33850*/  LDL.LU R64, [R1+0xa44] ;  /* 0x000a440001407983 */ /* 0x000ee20000300800 */
[----:B------:R-:W-:Y:S01]  /*33860*/  VIADD R6, R66, 0xcb ;  /* 0x000000cb42067836 */ /* 0x000fe20000000000 */
[----:B0-----:R-:W-:Y:S02]  /*33870*/  PRMT R67, R65, 0x7610, R67 ;  /* 0x0000761041437816 */ /* 0x001fe40000000043 */
[----:B------:R-:W3:Y:S04]  /*33880*/  LDL.LU R65, [R1+0xa40] ;  /* 0x000a400001417983 */ /* 0x000ee80000300800 */
[----:B------:R-:W3:Y:S04]  /*33890*/  LDL.LU R68, [R1+0x94] ;  /* 0x0000940001447983 */ /* 0x000ee80000300800 */
[----:B------:R-:W3:Y:S04]  /*338a0*/  LDL.LU R93, [R1+0x98] ;  /* 0x00009800015d7983 */ /* 0x000ee80000300800 */
[----:B------:R-:W3:Y:S04]  /*338b0*/  LDL.LU R92, [R1+0x9c] ;  /* 0x00009c00015c7983 */ /* 0x000ee80000300800 */
[----:B------:R-:W3:Y:S04]  /*338c0*/  LDL.LU R91, [R1+0xa0] ;  /* 0x0000a000015b7983 */ /* 0x000ee80000300800 */
[----:B------:R-:W3:Y:S01]  /*338d0*/  LDL.LU R90, [R1+0xa4] ;  /* 0x0000a400015a7983 */ /* 0x000ee20000300800 */
[----:B------:R-:W-:Y:S01]  /*338e0*/  ISETP.LT.AND P3, PT, R74, UR14, !P0 ;  /* 0x0000000e4a007c0c */ /* 0x000fe2000c761270 */
[----:B------:R-:W-:-:S02]  /*338f0*/  IMAD.WIDE R8, R7, 0x2, R2 ;  /* 0x0000000207087825 */ /* 0x000fc400078e0202 */
[----:B------:R-:W3:Y:S01]  /*33900*/  LDL.LU R89, [R1+0xa8] ;  /* 0x0000a80001597983 */ /* 0x000ee20000300800 */
[----:B------:R-:W-:Y:S01]  /*33910*/  ISETP.GE.AND P2, PT, R6, UR4, PT ;  /* 0x0000000406007c0c */ /* 0x000fe2000bf46270 */
[----:B------:R-:W0:Y:S02]  /*33920*/  LDCU UR4, c[0x0][0x39c] ;  /* 0x00007380ff0477ac */ /* 0x000e240008000800 */
[----:B------:R-:W3:Y:S01]  /*33930*/  LDL.LU R88, [R1+0xac] ;  /* 0x0000ac0001587983 */ /* 0x000ee20000300800 */
[----:B------:R-:W-:Y:S01]  /*33940*/  ISETP.LT.AND P0, PT, R73, UR16, !P0 ;  /* 0x0000001049007c0c */ /* 0x000fe2000c701270 */
[C---:B------:R-:W-:Y:S01]  /*33950*/  IMAD.WIDE R10, R7.reuse, 0x2, R4 ;  /* 0x00000002070a7825 */ /* 0x040fe200078e0204 */
[----:B--2---:R-:W-:Y:S01]  /*33960*/  F2FP.BF16.F32.PACK_AB R12, R12, R69 ;  /* 0x000000450c0c723e */ /* 0x004fe200000010ff */
[----:B------:R-:W2:Y:S02]  /*33970*/  LDL.LU R87, [R1+0xb0] ;  /* 0x0000b00001577983 */ /* 0x000ea40000300800 */
[----:B------:R-:W-:Y:S01]  /*33980*/  VIADD R6, R7, UR30 ;  /* 0x0000001e07067c36 */ /* 0x000fe20008000000 */
[----:B------:R-:W-:Y:S01]  /*33990*/  ISETP.LT.AND P4, PT, R74, UR12, !P6 ;  /* 0x0000000c4a007c0c */ /* 0x000fe2000f781270 */
[----:B------:R-:W1:Y:S01]  /*339a0*/  LDCU UR14, c[0x0][0x398] ;  /* 0x00007300ff0e77ac */ /* 0x000e620008000800 */
[----:B------:R-:W2:Y:S01]  /*339b0*/  LDL.LU R86, [R1+0xb8] ;  /* 0x0000b80001567983 */ /* 0x000ea20000300800 */
[----:B------:R-:W0:Y:S03]  /*339c0*/  LDCU UR12, c[0x0][0x398] ;  /* 0x00007300ff0c77ac */ /* 0x000e260008000800 */
[----:B------:R-:W2:Y:S01]  /*339d0*/  LDL.LU R85, [R1+0xb4] ;  /* 0x0000b40001557983 */ /* 0x000ea20000300800 */
[----:B------:R-:W0:Y:S03]  /*339e0*/  LDCU UR16, c[0x0][0x398] ;  /* 0x00007300ff1077ac */ /* 0x000e260008000800 */
        /* <DEDUP_REMOVED lines=10> */
[----:B------:R-:W4:Y:S04]  /*33a90*/  LDL.LU R72, [R1+0xe8] ;  /* 0x0000e80001487983 */ /* 0x000f280000300800 */
[----:B------:R-:W-:Y:S04]  /*33aa0*/  @P3 STG.E.U16 desc[UR24][R8.64], R0 ;  /* 0x0000000008003986 */ /* 0x000fe8000c101518 */
[----:B------:R-:W2:Y:S04]  /*33ab0*/  LDL.LU R71, [R1+0xe4] ;  /* 0x0000e40001477983 */ /* 0x000ea80000300800 */
[----:B------:R-:W2:Y:S04]  /*33ac0*/  LDL.LU R70, [R1+0xf0] ;  /* 0x0000f00001467983 */ /* 0x000ea80000300800 */
[----:B------:R0:W-:Y:S04]  /*33ad0*/  @P0 STG.E.U16 desc[UR24][R10.64], R67 ;  /* 0x000000430a000986 */ /* 0x0001e8000c101518 */
[----:B------:R-:W2:Y:S04]  /*33ae0*/  LDL.LU R69, [R1+0xec] ;  /* 0x0000ec0001457983 */ /* 0x000ea80000300800 */
[----:B------:R-:W2:Y:S01]  /*33af0*/  LDL.LU R7, [R1+0x24] ;  /* 0x0000240001077983 */ /* 0x000ea20000300800 */
[----:B0-----:R-:W-:-:S03]  /*33b00*/  VIADD R10, R66, 0xcd ;  /* 0x000000cd420a7836 */ /* 0x001fc60000000000 */
[----:B------:R-:W3:Y:S02]  /*33b10*/  LDL.LU R67, [R1+0x90] ;  /* 0x0000900001437983 */ /* 0x000ee40000300800 */
[----:B------:R-:W-:Y:S01]  /*33b20*/  ISETP.GE.AND P0, PT, R10, UR4, PT ;  /* 0x000000040a007c0c */ /* 0x000fe2000bf06270 */
[----:B------:R-:W-:Y:S01]  /*33b30*/  IMAD.WIDE R8, R6, 0x2, R2 ;  /* 0x0000000206087825 */ /* 0x000fe200078e0202 */
[----:B------:R-:W3:Y:S01]  /*33b40*/  LDL.LU R10, [R1+0x28] ;  /* 0x00002800010a7983 */ /* 0x000ee20000300800 */
[C---:B------:R-:W-:Y:S01]  /*33b50*/  ISETP.LT.AND P6, PT, R73.reuse, UR18, !P6 ;  /* 0x0000001249007c0c */ /* 0x040fe2000f7c1270 */
[----:B------:R-:W0:Y:S01]  /*33b60*/  LDCU UR4, c[0x0][0x39c] ;  /* 0x00007380ff0477ac */ /* 0x000e220008000800 */
[----:B------:R-:W-:Y:S01]  /*33b70*/  VIADD R0, R66, 0xcc ;  /* 0x000000cc42007836 */ /* 0x000fe20000000000 */
[----:B------:R1:W-:Y:S01]  /*33b80*/  @P4 STG.E.U16 desc[UR24][R8.64], R12 ;  /* 0x0000000c08004986 */ /* 0x0003e2000c101518 */
[----:B------:R-:W-:Y:S01]  /*33b90*/  ISETP.LT.AND P4, PT, R74, UR20, !P1 ;  /* 0x000000144a007c0c */ /* 0x000fe2000cf81270 */
[----:B------:R-:W0:Y:S02]  /*33ba0*/  LDCU UR18, c[0x0][0x398] ;  /* 0x00007300ff1277ac */ /* 0x000e240008000800 */
[----:B------:R-:W-:Y:S01]  /*33bb0*/  ISETP.GE.AND P3, PT, R0, UR6, PT ;  /* 0x0000000600007c0c */ /* 0x000fe2000bf66270 */
[----:B------:R-:W-:Y:S01]  /*33bc0*/  VIADD R0, R6, UR30 ;  /* 0x0000001e06007c36 */ /* 0x000fe20008000000 */
[----:B------:R-:W-:Y:S01]  /*33bd0*/  ISETP.LT.AND P1, PT, R73, UR22, !P1 ;  /* 0x0000001649007c0c */ /* 0x000fe2000cf21270 */
[----:B------:R-:W0:Y:S01]  /*33be0*/  LDCU UR6, c[0x0][0x39c] ;  /* 0x00007380ff0677ac */ /* 0x000e220008000800 */
[----:B------:R-:W-:Y:S01]  /*33bf0*/  PRMT R11, R12, 0x7632, R11 ;  /* 0x000076320c0b7816 */ /* 0x000fe2000000000b */
[----:B------:R-:W0:Y:S01]  /*33c00*/  LDCU UR20, c[0x0][0x398] ;  /* 0x00007300ff1477ac */ /* 0x000e220008000800 */
[----:B-1----:R-:W-:Y:S01]  /*33c10*/  IMAD.WIDE R8, R6, 0x2, R4 ;  /* 0x0000000206087825 */ /* 0x002fe200078e0204 */
[----:B------:R-:W1:Y:S04]  /*33c20*/  LDCU UR22, c[0x0][0x398] ;  /* 0x00007300ff1677ac */ /* 0x000e680008000800 */
[----:B------:R0:W-:Y:S01]  /*33c30*/  @P6 STG.E.U16 desc[UR24][R8.64], R11 ;  /* 0x0000000b08006986 */ /* 0x0001e2000c101518 */
[----:B--2---:R-:W-:Y:S01]  /*33c40*/  F2FP.BF16.F32.PACK_AB R13, R13, R7 ;  /* 0x000000070d0d723e */ /* 0x004fe200000010ff */
[----:B------:R-:W-:-:S03]  /*33c50*/  IMAD.WIDE R6, R0, 0x2, R2 ;  /* 0x0000000200067825 */ /* 0x000fc600078e0202 */
[----:B------:R-:W-:Y:S02]  /*33c60*/  PRMT R12, R13, 0x7632, R12 ;  /* 0x000076320d0c7816 */ /* 0x000fe4000000000c */
[----:B------:R2:W-:Y:S01]  /*33c70*/  @P4 STG.E.U16 desc[UR24][R6.64], R13 ;  /* 0x0000000d06004986 */ /* 0x0005e2000c101518 */
[----:B---3--:R-:W-:Y:S01]  /*33c80*/  F2FP.BF16.F32.PACK_AB R14, R14, R10 ;  /* 0x0000000a0e0e723e */ /* 0x008fe200000010ff */
[----:B0-----:R-:W-:-:S04]  /*33c90*/  IMAD.WIDE R10, R0, 0x2, R4 ;  /* 0x00000002000a7825 */ /* 0x001fc800078e0204 */
[----:B--2---:R-:W-:Y:S01]  /*33ca0*/  VIADD R6, R0, UR30 ;  /* 0x0000001e00067c36 */ /* 0x004fe20008000000 */
[----:B------:R-:W2:Y:S04]  /*33cb0*/  LDL.LU R13, [R1+0x64] ;  /* 0x00006400010d7983 */ /* 0x000ea80000300800 */
[----:B------:R-:W3:Y:S04]  /*33cc0*/  LDL.LU R0, [R1+0x2c] ;  /* 0x00002c0001007983 */ /* 0x000ee80000300800 */
[----:B------:R0:W-:Y:S02]  /*33cd0*/  @P1 STG.E.U16 desc[UR24][R10.64], R12 ;  /* 0x0000000c0a001986 */ /* 0x0001e4000c101518 */
[----:B0-----:R-:W-:-:S05]  /*33ce0*/  VIADD R10, R66, 0xcf ;  /* 0x000000cf420a7836 */ /* 0x001fca0000000000 */
[----:B------:R-:W-:Y:S02]  /*33cf0*/  ISETP.GE.AND P1, PT, R10, UR4, PT ;  /* 0x000000040a007c0c */ /* 0x000fe4000bf26270 */
[----:B------:R-:W-:Y:S01]  /*33d00*/  ISETP.LT.AND P6, PT, R74, UR26, !P5 ;  /* 0x0000001a4a007c0c */ /* 0x000fe2000efc1270 */
[----:B------:R-:W2:Y:S01]  /*33d10*/  LDL.LU R10, [R1+0x30] ;  /* 0x00003000010a7983 */ /* 0x000ea20000300800 */
[----:B------:R-:W-:Y:S01]  /*33d20*/  IMAD.WIDE R8, R6, 0x2, R2 ;  /* 0x0000000206087825 */ /* 0x000fe200078e0202 */
[----:B------:R-:W-:Y:S01]  /*33d30*/  ISETP.LT.AND P5, PT, R73, UR9, !P5 ;  /* 0x0000000949007c0c */ /* 0x000fe2000efa1270 */
[----:B------:R-:W0:Y:S02]  /*33d40*/  LDCU UR4, c[0x0][0x39c] ;  /* 0x00007380ff0477ac */ /* 0x000e240008000800 */
[----:B------:R-:W-:Y:S01]  /*33d50*/  VIADD R7, R66, 0xce ;  /* 0x000000ce42077836 */ /* 0x000fe20000000000 */
[----:B------:R-:W-:Y:S01]  /*33d60*/  PRMT R11, R14, 0x7632, R11 ;  /* 0x000076320e0b7816 */ /* 0x000fe2000000000b */
[----:B------:R-:W0:Y:S05]  /*33d70*/  LDCU UR26, c[0x0][0x398] ;  /* 0x00007300ff1a77ac */ /* 0x000e2a0008000800 */
[----:B------:R1:W-:Y:S01]  /*33d80*/  @P6 STG.E.U16 desc[UR24][R8.64], R14 ;  /* 0x0000000e08006986 */ /* 0x0003e2000c101518 */
[----:B------:R-:W-:Y:S01]  /*33d90*/  ISETP.LT.AND P6, PT, R74, UR10, !P2 ;  /* 0x0000000a4a007c0c */ /* 0x000fe2000d7c1270 */
[----:B------:R-:W0:Y:S01]  /*33da0*/  LDCU UR9, c[0x0][0x398] ;  /* 0x00007300ff0977ac */ /* 0x000e220008000800 */
[----:B------:R-:W-:-:S02]  /*33db0*/  ISETP.GE.AND P4, PT, R7, UR6, PT ;  /* 0x0000000607007c0c */ /* 0x000fc4000bf86270 */
[----:B------:R-:W-:Y:S01]  /*33dc0*/  ISETP.LT.AND P2, PT, R73, UR14, !P2 ;  /* 0x0000000e49007c0c */ /* 0x000fe2000d741270 */
[----:B------:R-:W0:Y:S01]  /*33dd0*/  LDCU UR6, c[0x0][0x39c] ;  /* 0x00007380ff0677ac */ /* 0x000e220008000800 */
[----:B------:R-:W0:Y:S01]  /*33de0*/  LDCU UR10, c[0x0][0x398] ;  /* 0x00007300ff0a77ac */ /* 0x000e220008000800 */
[C---:B-1----:R-:W-:Y:S01]  /*33df0*/  IMAD.WIDE R8, R6.reuse, 0x2, R4 ;  /* 0x0000000206087825 */ /* 0x042fe200078e0204 */
[----:B------:R-:W1:Y:S04]  /*33e00*/  LDCU UR14, c[0x0][0x398] ;  /* 0x00007300ff0e77ac */ /* 0x000e680008000800 */
[----:B------:R-:W-:Y:S01]  /*33e10*/  @P5 STG.E.U16 desc[UR24][R8.64], R11 ;  /* 0x0000000b08005986 */ /* 0x000fe2000c101518 */
[----:B---3--:R-:W-:Y:S01]  /*33e20*/  F2FP.BF16.F32.PACK_AB R15, R15, R0 ;  /* 0x000000000f0f723e */ /* 0x008fe200000010ff */
[----:B------:R-:W-:-:S04]  /*33e30*/  VIADD R0, R6, UR30 ;  /* 0x0000001e06007c36 */ /* 0x000fc80008000000 */
[----:B------:R-:W-:Y:S01]  /*33e40*/  IMAD.WIDE R6, R0, 0x2, R2 ;  /* 0x0000000200067825 */ /* 0x000fe200078e0202 */
[----:B------:R-:W-:-:S04]  /*33e50*/  PRMT R12, R15, 0x7632, R12 ;  /* 0x000076320f0c7816 */ /* 0x000fc8000000000c */
[----:B------:R3:W-:Y:S02]  /*33e60*/  @P6 STG.E.U16 desc[UR24][R6.64], R15 ;  /* 0x0000000f06006986 */ /* 0x0007e4000c101518 */
[----:B---3--:R-:W-:Y:S02]  /*33e70*/  VIADD R6, R0, UR30 ;  /* 0x0000001e00067c36 */ /* 0x008fe40008000000 */
[----:B------:R-:W3:Y:S01]  /*33e80*/  LDL.LU R15, [R1+0x68] ;  /* 0x00006800010f7983 */ /* 0x000ee20000300800 */
[----:B--2---:R-:W-:Y:S01]  /*33e90*/  F2FP.BF16.F32.PACK_AB R16, R16, R10 ;  /* 0x0000000a1010723e */ /* 0x004fe200000010ff */
[----:B------:R-:W-:Y:S02]  /*33ea0*/  IMAD.WIDE R10, R0, 0x2, R4 ;  /* 0x00000002000a7825 */ /* 0x000fe400078e0204 */
[----:B------:R-:W2:Y:S04]  /*33eb0*/  LDL.LU R0, [R1+0x34] ;  /* 0x0000340001007983 */ /* 0x000ea80000300800 */
[----:B------:R0:W-:Y:S02]  /*33ec0*/  @P2 STG.E.U16 desc[UR24][R10.64], R12 ;  /* 0x0000000c0a002986 */ /* 0x0001e4000c101518 */
[----:B0-----:R-:W-:-:S05]  /*33ed0*/  VIADD R10, R66, 0xd1 ;  /* 0x000000d1420a7836 */ /* 0x001fca0000000000 */
[----:B------:R-:W-:Y:S02]  /*33ee0*/  ISETP.GE.AND P2, PT, R10, UR4, PT ;  /* 0x000000040a007c0c */ /* 0x000fe4000bf46270 */
[----:B------:R-:W-:Y:S01]  /*33ef0*/  ISETP.LT.AND P6, PT, R74, UR12, !P3 ;  /* 0x0000000c4a007c0c */ /* 0x000fe2000dfc1270 */
[----:B------:R-:W3:Y:S01]  /*33f00*/  LDL.LU R10, [R1+0x38] ;  /* 0x00003800010a7983 */ /* 0x000ee20000300800 */
        /* <DEDUP_REMOVED lines=16> */
[----:B--2---:R-:W-:Y:S01]  /*34010*/  F2FP.BF16.F32.PACK_AB R17, R17, R0 ;  /* 0x000000001111723e */ /* 0x004fe200000010ff */
[----:B------:R-:W-:-:S04]  /*34020*/  VIADD R0, R6, UR30 ;  /* 0x0000001e06007c36 */ /* 0x000fc80008000000 */
[----:B------:R-:W-:Y:S01]  /*34030*/  IMAD.WIDE R6, R0, 0x2, R2 ;  /* 0x0000000200067825 */ /* 0x000fe200078e0202 */
[----:B------:R-:W-:-:S04]  /*34040*/  PRMT R12, R17, 0x7632, R12 ;  /* 0x00007632110c7816 */ /* 0x000fc8000000000c */
[----:B------:R2:W-:Y:S01]  /*34050*/  @P6 STG.E.U16 desc[UR24][R6.64], R17 ;  /* 0x0000001106006986 */ /* 0x0005e2000c101518 */
[----:B------:R-:W-:Y:S01]  /*34060*/  ISETP.LT.AND P6, PT, R74, UR22, !P4 ;  /* 0x000000164a007c0c */ /* 0x000fe2000e7c1270 */
[----:B------:R-:W0:Y:S01]  /*34070*/  LDCU UR22, c[0x0][0x398] ;  /* 0x00007300ff1677ac */ /* 0x000e220008000800 */
[----:B--2---:R-:W-:Y:S01]  /*34080*/  VIADD R6, R0, UR30 ;  /* 0x0000001e00067c36 */ /* 0x004fe20008000000 */
[----:B------:R-:W2:Y:S01]  /*34090*/  LDL.LU R17, [R1+0x6c] ;  /* 0x00006c0001117983 */ /* 0x000ea20000300800 */
[----:B---3--:R-:W-:Y:S01]  /*340a0*/  F2FP.BF16.F32.PACK_AB R18, R18, R10 ;  /* 0x0000000a1212723e */ /* 0x008fe200000010ff */
[----:B------:R-:W-:Y:S02]  /*340b0*/  IMAD.WIDE R10, R0, 0x2, R4 ;  /* 0x00000002000a7825 */ /* 0x000fe400078e0204 */
[----:B------:R-:W3:Y:S02]  /*340c0*/  LDL.LU R0, [R1+0x3c] ;  /* 0x00003c0001007983 */ /* 0x000ee40000300800 */
[----:B------:R-:W-:-:S02]  /*340d0*/  IMAD.WIDE R8, R6, 0x2, R2 ;  /* 0x0000000206087825 */ /* 0x000fc400078e0202 */
[----:B------:R0:W-:Y:S04]  /*340e0*/  @P0 STG.E.U16 desc[UR24][R10.64], R12 ;  /* 0x0000000c0a000986 */ /* 0x0001e8000c101518 */
[----:B------:R1:W-:Y:S01]  /*340f0*/  @P6 STG.E.U16 desc[UR24][R8.64], R18 ;  /* 0x0000001208006986 */ /* 0x0003e2000c101518 */
[----:B0-----:R-:W-:Y:S01]  /*34100*/  VIADD R10, R66, 0xd3 ;  /* 0x000000d3420a7836 */ /* 0x001fe20000000000 */
[----:B------:R-:W-:Y:S02]  /*34110*/  PRMT R11, R18, 0x7632, R11 ;  /* 0x00007632120b7816 */ /* 0x000fe4000000000b */
[----:B-1----:R-:W2:Y:S02]  /*34120*/  LDL.LU R18, [R1+0x8c] ;  /* 0x00008c0001127983 */ /* 0x002ea40000300800 */
[----:B------:R-:W-:-:S02]  /*34130*/  ISETP.GE.AND P0, PT, R10, UR4, PT ;  /* 0x000000040a007c0c */ /* 0x000fc4000bf06270 */
[C---:B------:R-:W-:Y:S01]  /*34140*/  ISETP.LT.AND P4, PT, R73.reuse, UR26, !P4 ;  /* 0x0000001a49007c0c */ /* 0x040fe2000e781270 */
[----:B------:R-:W2:Y:S01]  /*34150*/  LDL.LU R10, [R1+0x40] ;  /* 0x00004000010a7983 */ /* 0x000ea20000300800 */
[----:B------:R-:W-:Y:S01]  /*34160*/  ISETP.LT.AND P6, PT, R74, UR9, !P1 ;  /* 0x000000094a007c0c */ /* 0x000fe2000cfc1270 */
[----:B------:R-:W-:Y:S02]  /*34170*/  VIADD R7, R66, 0xd2 ;  /* 0x000000d242077836 */ /* 0x000fe40000000000 */
[C---:B------:R-:W-:Y:S01]  /*34180*/  IMAD.WIDE R8, R6.reuse, 0x2, R4 ;  /* 0x0000000206087825 */ /* 0x040fe200078e0204 */
[----:B------:R-:W-:Y:S01]  /*34190*/  ISETP.LT.AND P1, PT, R73, UR10, !P1 ;  /* 0x0000000a49007c0c */ /* 0x000fe2000cf21270 */
[----:B------:R-:W0:Y:S01]  /*341a0*/  LDCU UR4, c[0x0][0x39c] ;  /* 0x00007380ff0477ac */ /* 0x000e220008000800 */
[----:B------:R-:W-:Y:S01]  /*341b0*/  ISETP.GE.AND P3, PT, R7, UR6, PT ;  /* 0x0000000607007c0c */ /* 0x000fe2000bf66270 */
[----:B------:R-:W1:Y:S04]  /*341c0*/  LDCU UR6, c[0x0][0x39c] ;  /* 0x00007380ff0677ac */ /* 0x000e680008000800 */
[----:B------:R-:W-:Y:S01]  /*341d0*/  @P4 STG.E.U16 desc[UR24][R8.64], R11 ;  /* 0x0000000b08004986 */ /* 0x000fe2000c101518 */
[----:B------:R-:W0:Y:S01]  /*341e0*/  LDCU UR9, c[0x0][0x398] ;  /* 0x00007300ff0977ac */ /* 0x000e220008000800 */
[----:B------:R-:W0:Y:S01]  /*341f0*/  LDCU UR26, c[0x0][0x398] ;  /* 0x00007300ff1a77ac */ /* 0x000e220008000800 */
[----:B------:R-:W0:Y:S01]  /*34200*/  LDCU UR10, c[0x0][0x398] ;  /* 0x00007300ff0a77ac */ /* 0x000e220008000800 */
[----:B---3--:R-:W-:Y:S01]  /*34210*/  F2FP.BF16.F32.PACK_AB R19, R19, R0 ;  /* 0x000000001313723e */ /* 0x008fe200000010ff */
[----:B------:R-:W-:-:S04]  /*34220*/  VIADD R0, R6, UR30 ;  /* 0x0000001e06007c36 */ /* 0x000fc80008000000 */
[----:B------:R-:W-:Y:S01]  /*34230*/  IMAD.WIDE R6, R0, 0x2, R2 ;  /* 0x0000000200067825 */ /* 0x000fe200078e0202 */
[----:B------:R-:W-:-:S04]  /*34240*/  PRMT R12, R19, 0x7632, R12 ;  /* 0x00007632130c7816 */ /* 0x000fc8000000000c */
[----:B------:R3:W-:Y:S01]  /*34250*/  @P6 STG.E.U16 desc[UR24][R6.64], R19 ;  /* 0x0000001306006986 */ /* 0x0007e2000c101518 */
[----:B------:R-:W-:Y:S01]  /*34260*/  ISETP.LT.AND P6, PT, R74, UR12, !P5 ;  /* 0x0000000c4a007c0c */ /* 0x000fe2000efc1270 */
[----:B------:R-:W0:Y:S01]  /*34270*/  LDCU UR12, c[0x0][0x398] ;  /* 0x00007300ff0c77ac */ /* 0x000e220008000800 */
[----:B---3--:R-:W-:Y:S01]  /*34280*/  VIADD R6, R0, UR30 ;  /* 0x0000001e00067c36 */ /* 0x008fe20008000000 */
[----:B------:R-:W3:Y:S01]  /*34290*/  LDL.LU R19, [R1+0x88] ;  /* 0x0000880001137983 */ /* 0x000ee20000300800 */
[----:B--2---:R-:W-:Y:S01]  /*342a0*/  F2FP.BF16.F32.PACK_AB R20, R20, R10 ;  /* 0x0000000a1414723e */ /* 0x004fe200000010ff */
[----:B------:R-:W-:Y:S02]  /*342b0*/  IMAD.WIDE R10, R0, 0x2, R4 ;  /* 0x00000002000a7825 */ /* 0x000fe400078e0204 */
[----:B------:R-:W2:Y:S02]  /*342c0*/  LDL.LU R0, [R1+0x44] ;  /* 0x0000440001007983 */ /* 0x000ea40000300800 */
[----:B------:R-:W-:-:S02]  /*342d0*/  IMAD.WIDE R8, R6, 0x2, R2 ;  /* 0x0000000206087825 */ /* 0x000fc400078e0202 */
[----:B------:R0:W-:Y:S04]  /*342e0*/  @P1 STG.E.U16 desc[UR24][R10.64], R12 ;  /* 0x0000000c0a001986 */ /* 0x0001e8000c101518 */
[----:B------:R1:W-:Y:S01]  /*342f0*/  @P6 STG.E.U16 desc[UR24][R8.64], R20 ;  /* 0x0000001408006986 */ /* 0x0003e2000c101518 */
[----:B0-----:R-:W-:Y:S01]  /*34300*/  VIADD R10, R66, 0xd5 ;  /* 0x000000d5420a7836 */ /* 0x001fe20000000000 */
[----:B------:R-:W-:Y:S02]  /*34310*/  PRMT R11, R20, 0x7632, R11 ;  /* 0x00007632140b7816 */ /* 0x000fe4000000000b */
[----:B-1----:R-:W3:Y:S02]  /*34320*/  LDL.LU R20, [R1+0x84] ;  /* 0x0000840001147983 */ /* 0x002ee40000300800 */
[----:B------:R-:W-:-:S02]  /*34330*/  ISETP.GE.AND P1, PT, R10, UR4, PT ;  /* 0x000000040a007c0c */ /* 0x000fc4000bf26270 */
[C---:B------:R-:W-:Y:S01]  /*34340*/  ISETP.LT.AND P5, PT, R73.reuse, UR14, !P5 ;  /* 0x0000000e49007c0c */ /* 0x040fe2000efa1270 */
[----:B------:R-:W3:Y:S01]  /*34350*/  LDL.LU R10, [R1+0x48] ;  /* 0x00004800010a7983 */ /* 0x000ee20000300800 */
        /* <DEDUP_REMOVED lines=30> */
[----:B------:R-:W-:Y:S01]  /*34540*/  ISETP.LT.AND P3, PT, R73, UR22, !P3 ;  /* 0x0000001649007c0c */ /* 0x000fe2000df61270 */
[----:B------:R-:W2:Y:S01]  /*34550*/  LDL.LU R10, [R1+0x50] ;  /* 0x00005000010a7983 */ /* 0x000ea20000300800 */
[----:B------:R-:W-:Y:S01]  /*34560*/  ISETP.LT.AND P6, PT, R74, UR9, !P0 ;  /* 0x000000094a007c0c */ /* 0x000fe2000c7c1270 */
[----:B------:R-:W-:Y:S01]  /*34570*/  VIADD R7, R66, 0xd6 ;  /* 0x000000d642077836 */ /* 0x000fe20000000000 */
[----:B------:R-:W0:Y:S01]  /*34580*/  LDCU UR4, c[0x0][0x39c] ;  /* 0x00007380ff0477ac */ /* 0x000e220008000800 */
[----:B------:R-:W-:-:S03]  /*34590*/  IMAD.WIDE R8, R6, 0x2, R4 ;  /* 0x0000000206087825 */ /* 0x000fc600078e0204 */
[----:B------:R-:W-:Y:S01]  /*345a0*/  ISETP.GE.AND P5, PT, R7, UR6, PT ;  /* 0x0000000607007c0c */ /* 0x000fe2000bfa6270 */
[----:B------:R-:W1:Y:S04]  /*345b0*/  LDCU UR6, c[0x0][0x39c] ;  /* 0x00007380ff0677ac */ /* 0x000e680008000800 */
[----:B------:R-:W-:Y:S01]  /*345c0*/  @P3 STG.E.U16 desc[UR24][R8.64], R11 ;  /* 0x0000000b08003986 */ /* 0x000fe2000c101518 */
[----:B------:R-:W0:Y:S01]  /*345d0*/  LDCU UR22, c[0x0][0x398] ;  /* 0x00007300ff1677ac */ /* 0x000e220008000800 */
[----:B---3--:R-:W-:Y:S01]  /*345e0*/  F2FP.BF16.F32.PACK_AB R23, R23, R0 ;  /* 0x000000001717723e */ /* 0x008fe200000010ff */
[----:B------:R-:W-:Y:S01]  /*345f0*/  VIADD R0, R6, UR30 ;  /* 0x0000001e06007c36 */ /* 0x000fe20008000000 */
[----:B------:R-:W3:Y:S03]  /*34600*/  LDCU UR9, c[0x0][0x398] ;  /* 0x00007300ff0977ac */ /* 0x000ee60008000800 */
[----:B------:R-:W-:Y:S01]  /*34610*/  IMAD.WIDE R6, R0, 0x2, R2 ;  /* 0x0000000200067825 */ /* 0x000fe200078e0202 */
[----:B------:R-:W-:-:S04]  /*34620*/  PRMT R12, R23, 0x7632, R12 ;  /* 0x00007632170c7816 */ /* 0x000fc8000000000c */
[----:B------:R0:W-:Y:S02]  /*34630*/  @P6 STG.E.U16 desc[UR24][R6.64], R23 ;  /* 0x0000001706006986 */ /* 0x0001e4000c101518 */
[----:B0-----:R-:W-:Y:S02]  /*34640*/  VIADD R6, R0, UR30 ;  /* 0x0000001e00067c36 */ /* 0x001fe40008000000 */
[----:B------:R-:W3:Y:S01]  /*34650*/  LDL.LU R23, [R1+0x78] ;  /* 0x0000780001177983 */ /* 0x000ee20000300800 */
[----:B--2---:R-:W-:Y:S01]  /*34660*/  F2FP.BF16.F32.PACK_AB R24, R24, R10 ;  /* 0x0000000a1818723e */ /* 0x004fe200000010ff */
[----:B------:R-:W-:Y:S02]  /*34670*/  IMAD.WIDE R10, R0, 0x2, R4 ;  /* 0x00000002000a7825 */ /* 0x000fe400078e0204 */
[----:B------:R-:W2:Y:S01]  /*34680*/  LDL.LU R0, [R1+0x54] ;  /* 0x0000540001007983 */ /* 0x000ea20000300800 */
[----:B------:R-:W-:Y:S02]  /*34690*/  ISETP.LT.AND P0, PT, R73, UR26, !P0 ;  /* 0x0000001a49007c0c */ /* 0x000fe4000c701270 */
[----:B------:R-:W-:Y:S01]  /*346a0*/  ISETP.LT.AND P6, PT, R74, UR10, !P4 ;  /* 0x0000000a4a007c0c */ /* 0x000fe2000e7c1270 */
[----:B------:R-:W-:Y:S01]  /*346b0*/  IMAD.WIDE R8, R6, 0x2, R2 ;  /* 0x0000000206087825 */ /* 0x000fe200078e0202 */
[----:B------:R-:W0:Y:S09]  /*346c0*/  LDCU UR26, c[0x0][0x398] ;  /* 0x00007300ff1a77ac */ /* 0x000e320008000800 */
[----:B------:R-:W-:Y:S01]  /*346d0*/  @P0 STG.E.U16 desc[UR24][R10.64], R12 ;  /* 0x0000000c0a000986 */ /* 0x000fe2000c101518 */
[----:B------:R-:W-:Y:S01]  /*346e0*/  VIADD R7, R66, 0xd8 ;  /* 0x000000d842077836 */ /* 0x000fe20000000000 */
[----:B------:R-:W0:Y:S02]  /*346f0*/  LDCU UR10, c[0x0][0x398] ;  /* 0x00007300ff0a77ac */ /* 0x000e240008000800 */
[----:B------:R1:W-:Y:S02]  /*34700*/  @P6 STG.E.U16 desc[UR24][R8.64], R24 ;  /* 0x0000001808006986 */ /* 0x0003e4000c101518 */
[----:B-1----:R-:W-:-:S02]  /*34710*/  PRMT R9, R24, 0x7632, R9 ;  /* 0x0000763218097816 */ /* 0x002fc40000000009 */
[----:B------:R-:W3:Y:S01]  /*34720*/  LDL.LU R24, [R1+0x74] ;  /* 0x0000740001187983 */ /* 0x000ee20000300800 */
[----:B--2---:R-:W-:Y:S01]  /*34730*/  F2FP.BF16.F32.PACK_AB R25, R25, R0 ;  /* 0x000000001919723e */ /* 0x004fe200000010ff */
[----:B------:R-:W-:-:S05]  /*34740*/  VIADD R0, R66, 0xd9 ;  /* 0x000000d942007836 */ /* 0x000fca0000000000 */
[----:B------:R-:W-:Y:S02]  /*34750*/  ISETP.GE.AND P0, PT, R0, UR4, PT ;  /* 0x0000000400007c0c */ /* 0x000fe4000bf06270 */
[----:B------:R-:W-:Y:S01]  /*34760*/  ISETP.GE.AND P3, PT, R7, UR6, PT ;  /* 0x0000000607007c0c */ /* 0x000fe2000bf66270 */
[----:B------:R-:W2:Y:S01]  /*34770*/  LDL.LU R0, [R1+0x58] ;  /* 0x0000580001007983 */ /* 0x000ea20000300800 */
[----:B------:R-:W-:Y:S01]  /*34780*/  ISETP.LT.AND P4, PT, R73, UR12, !P4 ;  /* 0x0000000c49007c0c */ /* 0x000fe2000e781270 */
[----:B------:R-:W1:Y:S01]  /*34790*/  LDCU UR6, c[0x0][0x39c] ;  /* 0x00007380ff0677ac */ /* 0x000e620008000800 */
[----:B------:R-:W-:Y:S01]  /*347a0*/  ISETP.LT.AND P6, PT, R74, UR14, !P1 ;  /* 0x0000000e4a007c0c */ /* 0x000fe2000cfc1270 */
[C---:B------:R-:W-:Y:S01]  /*347b0*/  IMAD.WIDE R10, R6.reuse, 0x2, R4 ;  /* 0x00000002060a7825 */ /* 0x040fe200078e0204 */
[----:B------:R-:W0:Y:S03]  /*347c0*/  LDCU UR4, c[0x0][0x39c] ;  /* 0x00007380ff0477ac */ /* 0x000e260008000800 */
[----:B------:R-:W-:Y:S01]  /*347d0*/  VIADD R8, R6, UR30 ;  /* 0x0000001e06087c36 */ /* 0x000fe20008000000 */
[----:B------:R-:W0:Y:S03]  /*347e0*/  LDCU UR12, c[0x0][0x398] ;  /* 0x00007300ff0c77ac */ /* 0x000e260008000800 */
[----:B------:R-:W-:-:S02]  /*347f0*/  IMAD.WIDE R6, R8, 0x2, R2 ;  /* 0x0000000208067825 */ /* 0x000fc400078e0202 */
[----:B------:R1:W-:Y:S01]  /*34800*/  @P4 STG.E.U16 desc[UR24][R10.64], R9 ;  /* 0x000000090a004986 */ /* 0x0003e2000c101518 */
[----:B------:R-:W0:Y:S03]  /*34810*/  LDCU UR14, c[0x0][0x398] ;  /* 0x00007300ff0e77ac */ /* 0x000e260008000800 */
[----:B------:R3:W-:Y:S01]  /*34820*/  @P6 STG.E.U16 desc[UR24][R6.64], R25 ;  /* 0x0000001906006986 */ /* 0x0007e2000c101518 */
[----:B-1----:R-:W-:Y:S01]  /*34830*/  VIADD R10, R66, 0xda ;  /* 0x000000da420a7836 */ /* 0x002fe20000000000 */
[----:B------:R-:W-:Y:S02]  /*34840*/  PRMT R11, R25, 0x7632, R11 ;  /* 0x00007632190b7816 */ /* 0x000fe4000000000b */
[----:B---3--:R-:W3:Y:S02]  /*34850*/  LDL.LU R25, [R1+0x70] ;  /* 0x0000700001197983 */ /* 0x008ee40000300800 */
[----:B------:R-:W-:Y:S01]  /*34860*/  ISETP.GE.AND P4, PT, R10, UR6, PT ;  /* 0x000000060a007c0c */ /* 0x000fe2000bf86270 */
[----:B------:R-:W1:Y:S01]  /*34870*/  LDCU UR6, c[0x0][0x39c] ;  /* 0x00007380ff0677ac */ /* 0x000e620008000800 */
[----:B------:R-:W3:Y:S01]  /*34880*/  LDL.LU R10, [R1+0x5c] ;  /* 0x00005c00010a7983 */ /* 0x000ee20000300800 */
[----:B------:R-:W-:Y:S01]  /*34890*/  ISETP.LT.AND P1, PT, R73, UR16, !P1 ;  /* 0x0000001049007c0c */ /* 0x000fe2000cf21270 */
[----:B------:R-:W0:Y:S01]  /*348a0*/  LDCU UR16, c[0x0][0x398] ;  /* 0x00007300ff1077ac */ /* 0x000e220008000800 */
[----:B------:R-:W-:-:S02]  /*348b0*/  ISETP.LT.AND P6, PT, R74, UR18, !P5 ;  /* 0x000000124a007c0c */ /* 0x000fc4000efc1270 */
[----:B--2---:R-:W-:Y:S01]  /*348c0*/  F2FP.BF16.F32.PACK_AB R26, R26, R0 ;  /* 0x000000001a1a723e */ /* 0x004fe200000010ff */
[C---:B------:R-:W-:Y:S01]  /*348d0*/  VIADD R0, R8.reuse, UR30 ;  /* 0x0000001e08007c36 */ /* 0x040fe20008000000 */
[----:B------:R-:W-:Y:S01]  /*348e0*/  F2FP.BF16.F32.PACK_AB R29, R29, R13 ;  /* 0x0000000d1d1d723e */ /* 0x000fe200000010ff */
[----:B------:R-:W-:Y:S01]  /*348f0*/  IMAD.WIDE R8, R8, 0x2, R4 ;  /* 0x0000000208087825 */ /* 0x000fe200078e0204 */
[----:B------:R-:W2:Y:S03]  /*34900*/  LDCU UR18, c[0x0][0x398] ;  /* 0x00007300ff1277ac */ /* 0x000ea60008000800 */
[----:B------:R-:W-:Y:S02]  /*34910*/  IMAD.WIDE R6, R0, 0x2, R2 ;  /* 0x0000000200067825 */ /* 0x000fe400078e0202 */
[----:B------:R-:W-:Y:S01]  /*34920*/  @P1 STG.E.U16 desc[UR24][R8.64], R11 ;  /* 0x0000000b08001986 */ /* 0x000fe2000c101518 */
[----:B------:R-:W-:-:S03]  /*34930*/  PRMT R12, R26, 0x7632, R12 ;  /* 0x000076321a0c7816 */ /* 0x000fc6000000000c */
[----:B------:R0:W-:Y:S04]  /*34940*/  @P6 STG.E.U16 desc[UR24][R6.64], R26 ;  /* 0x0000001a06006986 */ /* 0x0001e8000c101518 */
[----:B0-----:R-:W2:Y:S01]  /*34950*/  LDL.LU R26, [R1+0x60] ;  /* 0x00006000011a7983 */ /* 0x001ea20000300800 */
[----:B------:R-:W-:Y:S01]  /*34960*/  ISETP.LT.AND P5, PT, R73, UR20, !P5 ;  /* 0x0000001449007c0c */ /* 0x000fe2000efa1270 */
[----:B------:R-:W-:Y:S01]  /*34970*/  IMAD.WIDE R8, R0, 0x2, R4 ;  /* 0x0000000200087825 */ /* 0x000fe200078e0204 */
[----:B------:R-:W-:Y:S01]  /*34980*/  ISETP.LT.AND P6, PT, R74, UR9, !P2 ;  /* 0x000000094a007c0c */ /* 0x000fe2000d7c1270 */
[----:B------:R-:W0:Y:S01]  /*34990*/  LDCU UR9, c[0x0][0x398] ;  /* 0x00007300ff0977ac */ /* 0x000e220008000800 */
[----:B---3--:R-:W-:Y:S01]  /*349a0*/  F2FP.BF16.F32.PACK_AB R27, R27, R10 ;  /* 0x0000000a1b1b723e */ /* 0x008fe200000010ff */
[----:B------:R-:W-:Y:S01]  /*349b0*/  VIADD R10, R0, UR30 ;  /* 0x0000001e000a7c36 */ /* 0x000fe20008000000 */
[----:B------:R-:W-:Y:S01]  /*349c0*/  F2FP.BF16.F32.PACK_AB R30, R30, R15 ;  /* 0x0000000f1e1e723e */ /* 0x000fe200000010ff */
[----:B------:R-:W-:Y:S01]  /*349d0*/  VIADD R11, R66, 0xdb ;  /* 0x000000db420b7836 */ /* 0x000fe20000000000 */
[----:B------:R-:W3:Y:S01]  /*349e0*/  LDCU UR20, c[0x0][0x398] ;  /* 0x00007300ff1477ac */ /* 0x000ee20008000800 */
[----:B------:R-:W-:-:S04]  /*349f0*/  IMAD.WIDE R6, R10, 0x2, R2 ;  /* 0x000000020a067825 */ /* 0x000fc800078e0202 */
[----:B------:R0:W-:Y:S01]  /*34a00*/  @P5 STG.E.U16 desc[UR24][R8.64], R12 ;  /* 0x0000000c08005986 */ /* 0x0001e2000c101518 */
[----:B------:R-:W-:Y:S01]  /*34a10*/  ISETP.LT.AND P2, PT, R73, UR22, !P2 ;  /* 0x0000001649007c0c */ /* 0x000fe2000d741270 */
[----:B------:R-:W1:Y:S02]  /*34a20*/  LDCU UR22, c[0x0][0x398] ;  /* 0x00007300ff1677ac */ /* 0x000e640008000800 */
[----:B------:R3:W-:Y:S01]  /*34a30*/  @P6 STG.E.U16 desc[UR24][R6.64], R27 ;  /* 0x0000001b06006986 */ /* 0x0007e2000c101518 */
[----:B------:R-:W-:Y:S01]  /*34a40*/  ISETP.LT.AND P6, PT, R74, UR10, !P3 ;  /* 0x0000000a4a007c0c */ /* 0x000fe2000dfc1270 */
[----:B------:R-:W1:Y:S01]  /*34a50*/  LDCU UR10, c[0x0][0x398] ;  /* 0x00007300ff0a77ac */ /* 0x000e620008000800 */
[----:B------:R-:W-:Y:S01]  /*34a60*/  ISETP.GE.AND P1, PT, R11, UR4, PT ;  /* 0x000000040b007c0c */ /* 0x000fe2000bf26270 */
[C---:B------:R-:W-:Y:S01]  /*34a70*/  VIADD R11, R10.reuse, UR30 ;  /* 0x0000001e0a0b7c36 */ /* 0x040fe20008000000 */
[----:B------:R-:W-:Y:S02]  /*34a80*/  PRMT R14, R27, 0x7632, R14 ;  /* 0x000076321b0e7816 */ /* 0x000fe4000000000e */
[----:B------:R-:W-:Y:S01]  /*34a90*/  F2FP.BF16.F32.PACK_AB R31, R31, R17 ;  /* 0x000000111f1f723e */ /* 0x000fe200000010ff */
[----:B0-----:R-:W-:Y:S01]  /*34aa0*/  IMAD.WIDE R8, R10, 0x2, R4 ;  /* 0x000000020a087825 */ /* 0x001fe200078e0204 */
[----:B------:R-:W-:Y:S01]  /*34ab0*/  ISETP.LT.AND P3, PT, R73, UR26, !P3 ;  /* 0x0000001a49007c0c */ /* 0x000fe2000df61270 */
[----:B------:R-:W0:Y:S02]  /*34ac0*/  LDCU UR4, c[0x0][0x39c] ;  /* 0x00007380ff0477ac */ /* 0x000e240008000800 */
[C---:B---3--:R-:W-:Y:S01]  /*34ad0*/  IMAD.WIDE R6, R11.reuse, 0x2, R2 ;  /* 0x000000020b067825 */ /* 0x048fe200078e0202 */
[----:B------:R3:W-:Y:S01]  /*34ae0*/  @P2 STG.E.U16 desc[UR24][R8.64], R14 ;  /* 0x0000000e08002986 */ /* 0x0007e2000c101518 */
[----:B------:R-:W-:Y:S01]  /*34af0*/  F2FP.BF16.F32.PACK_AB R32, R32, R25 ;  /* 0x000000192020723e */ /* 0x000fe200000010ff */
[----:B------:R-:W0:Y:S01]  /*34b00*/  LDCU UR26, c[0x0][0x398] ;  /* 0x00007300ff1a77ac */ /* 0x000e220008000800 */
[----:B------:R-:W-:-:S02]  /*34b10*/  VIADD R13, R11, UR30 ;  /* 0x0000001e0b0d7c36 */ /* 0x000fc40008000000 */
[----:B------:R-:W-:-:S04]  /*34b20*/  IMAD.WIDE R10, R11, 0x2, R4 ;  /* 0x000000020b0a7825 */ /* 0x000fc800078e0204 */
[----:B---3--:R-:W-:-:S04]  /*34b30*/  IMAD.WIDE R8, R13, 0x2, R2 ;  /* 0x000000020d087825 */ /* 0x008fc800078e0202 */
[----:B------:R-:W-:Y:S02]  /*34b40*/  VIADD R15, R13, UR30 ;  /* 0x0000001e0d0f7c36 */ /* 0x000fe40008000000 */
[----:B------:R-:W-:Y:S02]  /*34b50*/  VIADD R0, R66, 0xdc ;  /* 0x000000dc42007836 */ /* 0x000fe40000000000 */
[----:B------:R-:W-:-:S03]  /*34b60*/  VIADD R17, R15, UR30 ;  /* 0x0000001e0f117c36 */ /* 0x000fc60008000000 */
[----:B-1----:R-:W-:Y:S01]  /*34b70*/  ISETP.GE.AND P5, PT, R0, UR6, PT ;  /* 0x0000000600007c0c */ /* 0x002fe2000bfa6270 */
[----:B------:R-:W-:Y:S01]  /*34b80*/  VIADD R0, R66, 0xdd ;  /* 0x000000dd42007836 */ /* 0x000fe20000000000 */
[----:B------:R-:W1:Y:S01]  /*34b90*/  LDCU UR6, c[0x0][0x39c] ;  /* 0x00007380ff0677ac */ /* 0x000e620008000800 */
[----:B------:R-:W-:-:S03]  /*34ba0*/  PRMT R14, R31, 0x7632, R14 ;  /* 0x000076321f0e7816 */ /* 0x000fc6000000000e */
[----:B0-----:R-:W-:Y:S01]  /*34bb0*/  ISETP.GE.AND P2, PT, R0, UR4, PT ;  /* 0x0000000400007c0c */ /* 0x001fe2000bf46270 */
[----:B------:R-:W-:Y:S01]  /*34bc0*/  VIADD R0, R66, 0xde ;  /* 0x000000de42007836 */ /* 0x000fe20000000000 */
[----:B------:R-:W0:Y:S01]  /*34bd0*/  LDCU UR4, c[0x0][0x39c] ;  /* 0x00007380ff0477ac */ /* 0x000e220008000800 */
        /* <DEDUP_REMOVED lines=11> */
[----:B--2---:R-:W-:-:S05]  /*34c90*/  F2FP.BF16.F32.PACK_AB R28, R28, R26 ;  /* 0x0000001a1c1c723e */ /* 0x004fca00000010ff */
[----:B------:R2:W-:Y:S01]  /*34ca0*/  @P6 STG.E.U16 desc[UR24][R6.64], R28 ;  /* 0x0000001c06006986 */ /* 0x0005e2000c101518 */
[----:B------:R-:W-:Y:S01]  /*34cb0*/  ISETP.LT.AND P6, PT, R74, UR12, !P0 ;  /* 0x0000000c4a007c0c */ /* 0x000fe2000c7c1270 */
[----:B------:R-:W3:Y:S01]  /*34cc0*/  LDCU UR12, c[0x0][0x398] ;  /* 0x00007300ff0c77ac */ /* 0x000ee20008000800 */
[----:B------:R-:W-:Y:S01]  /*34cd0*/  ISETP.LT.AND P0, PT, R73, UR14, !P0 ;  /* 0x0000000e49007c0c */ /* 0x000fe2000c701270 */
[----:B------:R-:W0:Y:S01]  /*34ce0*/  LDCU UR14, c[0x0][0x398] ;  /* 0x00007300ff0e77ac */ /* 0x000e220008000800 */
[----:B--2---:R-:W-:-:S05]  /*34cf0*/  PRMT R7, R28, 0x7632, R7 ;  /* 0x000076321c077816 */ /* 0x004fca0000000007 */
[----:B------:R2:W-:Y:S04]  /*34d00*/  @P3 STG.E.U16 desc[UR24][R10.64], R7 ;  /* 0x000000070a003986 */ /* 0x0005e8000c101518 */
[----:B------:R0:W-:Y:S01]  /*34d10*/  @P6 STG.E.U16 desc[UR24][R8.64], R29 ;  /* 0x0000001d08006986 */ /* 0x0001e2000c101518 */
[----:B------:R-:W-:Y:S01]  /*34d20*/  ISETP.LT.AND P6, PT, R74, UR16, !P4 ;  /* 0x000000104a007c0c */ /* 0x000fe2000e7c1270 */
[----:B------:R-:W1:Y:S01]  /*34d30*/  LDCU UR16, c[0x0][0x398] ;  /* 0x00007300ff1077ac */ /* 0x000e620008000800 */
[----:B--2---:R-:W-:Y:S01]  /*34d40*/  IMAD.WIDE R6, R13, 0x2, R4 ;  /* 0x000000020d067825 */ /* 0x004fe200078e0204 */
[----:B0-----:R-:W-:-:S03]  /*34d50*/  PRMT R9, R29, 0x7632, R9 ;  /* 0x000076321d097816 */ /* 0x001fc60000000009 */
[--C-:B------:R-:W-:Y:S01]  /*34d60*/  IMAD.WIDE R10, R15, 0x2, R2.reuse ;  /* 0x000000020f0a7825 */ /* 0x100fe200078e0202 */
[----:B------:R-:W-:Y:S01]  /*34d70*/  ISETP.LT.AND P4, PT, R73, UR18, !P4 ;  /* 0x0000001249007c0c */ /* 0x000fe2000e781270 */
[----:B------:R-:W0:Y:S01]  /*34d80*/  LDCU UR18, c[0x0][0x398] ;  /* 0x00007300ff1277ac */ /* 0x000e220008000800 */
[----:B------:R2:W-:Y:S04]  /*34d90*/  @P0 STG.E.U16 desc[UR24][R6.64], R9 ;  /* 0x0000000906000986 */ /* 0x0005e8000c101518 */
[----:B------:R0:W-:Y:S01]  /*34da0*/  @P6 STG.E.U16 desc[UR24][R10.64], R30 ;  /* 0x0000001e0a006986 */ /* 0x0001e2000c101518 */
[----:B------:R-:W-:Y:S01]  /*34db0*/  ISETP.LT.AND P6, PT, R74, UR9, !P1 ;  /* 0x000000094a007c0c */ /* 0x000fe2000cfc1270 */
[----:B------:R-:W-:Y:S01]  /*34dc0*/  IMAD.WIDE R12, R17, 0x2, R2 ;  /* 0x00000002110c7825 */ /* 0x000fe200078e0202 */
[----:B--2---:R-:W-:-:S03]  /*34dd0*/  PRMT R7, R30, 0x7632, R7 ;  /* 0x000076321e077816 */ /* 0x004fc60000000007 */
[--C-:B------:R-:W-:Y:S01]  /*34de0*/  IMAD.WIDE R8, R15, 0x2, R4.reuse ;  /* 0x000000020f087825 */ /* 0x100fe200078e0204 */
[----:B------:R-:W-:Y:S01]  /*34df0*/  ISETP.LT.AND P1, PT, R73, UR20, !P1 ;  /* 0x0000001449007c0c */ /* 0x000fe2000cf21270 */
[----:B------:R-:W2:Y:S03]  /*34e00*/  LDCU UR9, c[0x0][0x398] ;  /* 0x00007300ff0977ac */ /* 0x000ea60008000800 */
[----:B------:R3:W-:Y:S01]  /*34e10*/  @P4 STG.E.U16 desc[UR24][R8.64], R7 ;  /* 0x0000000708004986 */ /* 0x0007e2000c101518 */
[C---:B0-----:R-:W-:Y:S01]  /*34e20*/  VIADD R11, R17.reuse, UR30 ;  /* 0x0000001e110b7c36 */ /* 0x041fe20008000000 */
[----:B-1----:R-:W-:Y:S01]  /*34e30*/  ISETP.GE.AND P3, PT, R0, UR6, PT ;  /* 0x0000000600007c0c */ /* 0x002fe2000bf66270 */
[----:B------:R-:W0:Y:S01]  /*34e40*/  LDCU UR20, c[0x0][0x398] ;  /* 0x00007300ff1477ac */ /* 0x000e220008000800 */
[----:B------:R1:W-:Y:S01]  /*34e50*/  @P6 STG.E.U16 desc[UR24][R12.64], R31 ;  /* 0x0000001f0c006986 */ /* 0x0003e2000c101518 */
[----:B------:R-:W-:Y:S01]  /*34e60*/  ISETP.LT.AND P6, PT, R74, UR10, !P5 ;  /* 0x0000000a4a007c0c */ /* 0x000fe2000efc1270 */
[----:B---3--:R-:W-:-:S04]  /*34e70*/  IMAD.WIDE R6, R17, 0x2, R4 ;  /* 0x0000000211067825 */ /* 0x008fc800078e0204 */
[----:B------:R-:W-:Y:S01]  /*34e80*/  IMAD.WIDE R8, R11, 0x2, R2 ;  /* 0x000000020b087825 */ /* 0x000fe200078e0202 */
[----:B------:R3:W-:Y:S01]  /*34e90*/  @P1 STG.E.U16 desc[UR24][R6.64], R14 ;  /* 0x0000000e06001986 */ /* 0x0007e2000c101518 */
[----:B------:R-:W-:Y:S01]  /*34ea0*/  ISETP.LT.AND P5, PT, R73, UR22, !P5 ;  /* 0x0000001649007c0c */ /* 0x000fe2000efa1270 */
[----:B------:R-:W0:Y:S05]  /*34eb0*/  LDCU UR6, c[0x0][0x39c] ;  /* 0x00007380ff0677ac */ /* 0x000e2a0008000800 */
[----:B------:R2:W-:Y:S01]  /*34ec0*/  @P6 STG.E.U16 desc[UR24][R8.64], R32 ;  /* 0x0000002008006986 */ /* 0x0005e2000c101518 */
[----:B------:R-:W-:Y:S01]  /*34ed0*/  ISETP.LT.AND P6, PT, R74, UR12, !P2 ;  /* 0x0000000c4a007c0c */ /* 0x000fe2000d7c1270 */
[C---:B-1----:R-:W-:Y:S01]  /*34ee0*/  VIADD R13, R11.reuse, UR30 ;  /* 0x0000001e0b0d7c36 */ /* 0x042fe20008000000 */
[----:B------:R-:W1:Y:S01]  /*34ef0*/  LDCU UR10, c[0x0][0x398] ;  /* 0x00007300ff0a77ac */ /* 0x000e620008000800 */
[----:B------:R-:W-:Y:S01]  /*34f00*/  IMAD.WIDE R10, R11, 0x2, R4 ;  /* 0x000000020b0a7825 */ /* 0x000fe200078e0204 */
[----:B------:R-:W0:Y:S03]  /*34f10*/  LDCU UR12, c[0x0][0x398] ;  /* 0x00007300ff0c77ac */ /* 0x000e260008000800 */
[----:B---3--:R-:W-:Y:S01]  /*34f20*/  IMAD.WIDE R6, R13, 0x2, R2 ;  /* 0x000000020d067825 */ /* 0x008fe200078e0202 */
[----:B------:R-:W3:Y:S01]  /*34f30*/  LDCU UR22, c[0x0][0x398] ;  /* 0x00007300ff1677ac */ /* 0x000ee20008000800 */
[----:B--2---:R-:W-:-:S02]  /*34f40*/  PRMT R9, R32, 0x7632, R9 ;  /* 0x0000763220097816 */ /* 0x004fc40000000009 */
[----:B------:R-:W-:Y:S01]  /*34f50*/  ISETP.LT.AND P2, PT, R73, UR26, !P2 ;  /* 0x0000001a49007c0c */ /* 0x000fe2000d741270 */
[C---:B------:R-:W-:Y:S01]  /*34f60*/  VIADD R15, R13.reuse, UR30 ;  /* 0x0000001e0d0f7c36 */ /* 0x040fe20008000000 */
[----:B------:R-:W2:Y:S01]  /*34f70*/  LDCU UR26, c[0x0][0x398] ;  /* 0x00007300ff1a77ac */ /* 0x000ea20008000800 */
[----:B------:R0:W-:Y:S04]  /*34f80*/  @P5 STG.E.U16 desc[UR24][R10.64], R9 ;  /* 0x000000090a005986 */ /* 0x0001e8000c101518 */
[----:B------:R1:W-:Y:S01]  /*34f90*/  @P6 STG.E.U16 desc[UR24][R6.64], R33 ;  /* 0x0000002106006986 */ /* 0x0003e2000c101518 */
[----:B------:R-:W-:Y:S01]  /*34fa0*/  ISETP.LT.AND P6, PT, R74, UR14, !P3 ;  /* 0x0000000e4a007c0c */ /* 0x000fe2000dfc1270 */
[----:B------:R-:W-:Y:S02]  /*34fb0*/  VIADD R0, R66, 0xdf ;  /* 0x000000df42007836 */ /* 0x000fe40000000000 */
[----:B0-----:R-:W-:-:S03]  /*34fc0*/  IMAD.WIDE R8, R13, 0x2, R4 ;  /* 0x000000020d087825 */ /* 0x001fc600078e0204 */
[----:B------:R-:W-:Y:S01]  /*34fd0*/  ISETP.GE.AND P0, PT, R0, UR4, PT ;  /* 0x0000000400007c0c */ /* 0x000fe2000bf06270 */
[----:B------:R-:W0:Y:S01]  /*34fe0*/  LDCU UR4, c[0x0][0x39c] ;  /* 0x00007380ff0477ac */ /* 0x000e220008000800 */
[----:B-1----:R-:W-:Y:S01]  /*34ff0*/  PRMT R7, R33, 0x7632, R7 ;  /* 0x0000763221077816 */ /* 0x002fe20000000007 */
[----:B------:R-:W-:Y:S01]  /*35000*/  IMAD.WIDE R10, R15, 0x2, R2 ;  /* 0x000000020f0a7825 */ /* 0x000fe200078e0202 */
[----:B------:R-:W-:Y:S01]  /*35010*/  ISETP.LT.AND P3, PT, R73, UR16, !P3 ;  /* 0x0000001049007c0c */ /* 0x000fe2000df61270 */
[----:B------:R-:W1:Y:S02]  /*35020*/  LDCU UR14, c[0x0][0x398] ;  /* 0x00007300ff0e77ac */ /* 0x000e640008000800 */
[----:B------:R0:W-:Y:S01]  /*35030*/  @P2 STG.E.U16 desc[UR24][R8.64], R7 ;  /* 0x0000000708002986 */ /* 0x0001e2000c101518 */
[----:B------:R-:W-:Y:S01]  /*35040*/  VIADD R13, R15, UR30 ;  /* 0x0000001e0f0d7c36 */ /* 0x000fe20008000000 */
[----:B------:R-:W1:Y:S02]  /*35050*/  LDCU UR16, c[0x0][0x398] ;  /* 0x00007300ff1077ac */ /* 0x000e640008000800 */
[----:B------:R2:W-:Y:S01]  /*35060*/  @P6 STG.E.U16 desc[UR24][R10.64], R34 ;  /* 0x000000220a006986 */ /* 0x0005e2000c101518 */
[----:B------:R-:W-:Y:S01]  /*35070*/  ISETP.LT.AND P6, PT, R74, UR9, !P0 ;  /* 0x000000094a007c0c */ /* 0x000fe2000c7c1270 */
[----:B------:R-:W-:-:S02]  /*35080*/  VIADD R0, R66, 0xe0 ;  /* 0x000000e042007836 */ /* 0x000fc40000000000 */
[----:B0-----:R-:W-:-:S03]  /*35090*/  IMAD.WIDE R6, R15, 0x2, R4 ;  /* 0x000000020f067825 */ /* 0x001fc600078e0204 */
[----:B------:R-:W-:Y:S01]  /*350a0*/  ISETP.GE.AND P4, PT, R0, UR6, PT ;  /* 0x0000000600007c0c */ /* 0x000fe2000bf86270 */
[----:B------:R-:W0:Y:S01]  /*350b0*/  LDCU UR6, c[0x0][0x39c] ;  /* 0x00007380ff0677ac */ /* 0x000e220008000800 */
[----:B--2---:R-:W-:Y:S01]  /*350c0*/  PRMT R11, R34, 0x7632, R11 ;  /* 0x00007632220b7816 */ /* 0x004fe2000000000b */
[----:B------:R-:W-:Y:S01]  /*350d0*/  IMAD.WIDE R8, R13, 0x2, R2 ;  /* 0x000000020d087825 */ /* 0x000fe200078e0202 */
[----:B------:R-:W-:Y:S01]  /*350e0*/  ISETP.LT.AND P0, PT, R73, UR18, !P0 ;  /* 0x0000001249007c0c */ /* 0x000fe2000c701270 */
[----:B------:R-:W2:Y:S02]  /*350f0*/  LDCU UR9, c[0x0][0x398] ;  /* 0x00007300ff0977ac */ /* 0x000ea40008000800 */
        /* <DEDUP_REMOVED lines=24> */
[----:B---3--:R-:W-:Y:S01]  /*35280*/  ISETP.LT.AND P1, PT, R73, UR22, !P1 ;  /* 0x0000001649007c0c */ /* 0x008fe2000cf21270 */
[----:B------:R-:W2:Y:S02]  /*35290*/  LDCU UR12, c[0x0][0x398] ;  /* 0x00007300ff0c77ac */ /* 0x000ea40008000800 */
[----:B------:R3:W-:Y:S01]  /*352a0*/  @P4 STG.E.U16 desc[UR24][R8.64], R7 ;  /* 0x0000000708004986 */ /* 0x0007e2000c101518 */
[----:B------:R-:W-:Y:S01]  /*352b0*/  VIADD R15, R13, UR30 ;  /* 0x0000001e0d0f7c36 */ /* 0x000fe20008000000 */
[----:B------:R-:W0:Y:S02]  /*352c0*/  LDCU UR22, c[0x0][0x398] ;  /* 0x00007300ff1677ac */ /* 0x000e240008000800 */
[----:B------:R2:W-:Y:S01]  /*352d0*/  @P6 STG.E.U16 desc[UR24][R10.64], R37 ;  /* 0x000000250a006986 */ /* 0x0005e2000c101518 */
[----:B-1----:R-:W-:Y:S01]  /*352e0*/  ISETP.LT.AND P6, PT, R74, UR14, !P5 ;  /* 0x0000000e4a007c0c */ /* 0x002fe2000efc1270 */
[----:B------:R-:W-:-:S02]  /*352f0*/  VIADD R0, R66, 0xe3 ;  /* 0x000000e342007836 */ /* 0x000fc40000000000 */
[----:B---3--:R-:W-:-:S03]  /*35300*/  IMAD.WIDE R6, R13, 0x2, R4 ;  /* 0x000000020d067825 */ /* 0x008fc600078e0204 */
[----:B------:R-:W-:Y:S01]  /*35310*/  ISETP.GE.AND P2, PT, R0, UR4, PT ;  /* 0x0000000400007c0c */ /* 0x000fe2000bf46270 */
[----:B------:R-:W1:Y:S01]  /*35320*/  LDCU UR4, c[0x0][0x39c] ;  /* 0x00007380ff0477ac */ /* 0x000e620008000800 */
        /* <DEDUP_REMOVED lines=10> */
[----:B---3--:R-:W-:-:S03]  /*353d0*/  IMAD.WIDE R10, R15, 0x2, R4 ;  /* 0x000000020f0a7825 */ /* 0x008fc600078e0204 */
[----:B0-----:R-:W-:Y:S01]  /*353e0*/  ISETP.GE.AND P3, PT, R0, UR6, PT ;  /* 0x0000000600007c0c */ /* 0x001fe2000bf66270 */
[----:B------:R-:W0:Y:S01]  /*353f0*/  LDCU UR6, c[0x0][0x39c] ;  /* 0x00007380ff0677ac */ /* 0x000e220008000800 */
[----:B--2---:R-:W-:Y:S01]  /*35400*/  PRMT R9, R38, 0x7632, R9 ;  /* 0x0000763226097816 */ /* 0x004fe20000000009 */
[----:B------:R-:W-:Y:S01]  /*35410*/  IMAD.WIDE R6, R13, 0x2, R2 ;  /* 0x000000020d067825 */ /* 0x000fe200078e0202 */
[----:B------:R-:W-:Y:S01]  /*35420*/  ISETP.LT.AND P2, PT, R73, UR16, !P2 ;  /* 0x0000001049007c0c */ /* 0x000fe2000d741270 */
[----:B------:R-:W2:Y:S02]  /*35430*/  LDCU UR9, c[0x0][0x398] ;  /* 0x00007300ff0977ac */ /* 0x000ea40008000800 */
[----:B------:R3:W-:Y:S01]  /*35440*/  @P5 STG.E.U16 desc[UR24][R10.64], R9 ;  /* 0x000000090a005986 */ /* 0x0007e2000c101518 */
[----:B------:R-:W-:Y:S01]  /*35450*/  VIADD R15, R13, UR30 ;  /* 0x0000001e0d0f7c36 */ /* 0x000fe20008000000 */
[----:B------:R-:W0:Y:S02]  /*35460*/  LDCU UR16, c[0x0][0x398] ;  /* 0x00007300ff1077ac */ /* 0x000e240008000800 */
[----:B------:R2:W-:Y:S01]  /*35470*/  @P6 STG.E.U16 desc[UR24][R6.64], R39 ;  /* 0x0000002706006986 */ /* 0x0005e2000c101518 */
[----:B------:R-:W-:Y:S01]  /*35480*/  ISETP.LT.AND P6, PT, R74, UR10, !P3 ;  /* 0x0000000a4a007c0c */ /* 0x000fe2000dfc1270 */
[----:B------:R-:W-:-:S02]  /*35490*/  VIADD R0, R66, 0xe5 ;  /* 0x000000e542007836 */ /* 0x000fc40000000000 */
[----:B---3--:R-:W-:-:S03]  /*354a0*/  IMAD.WIDE R8, R13, 0x2, R4 ;  /* 0x000000020d087825 */ /* 0x008fc600078e0204 */
[----:B-1----:R-:W-:Y:S01]  /*354b0*/  ISETP.GE.AND P0, PT, R0, UR4, PT ;  /* 0x0000000400007c0c */ /* 0x002fe2000bf06270 */
[----:B------:R-:W1:Y:S01]  /*354c0*/  LDCU UR4, c[0x0][0x39c] ;  /* 0x00007380ff0477ac */ /* 0x000e620008000800 */
[----:B--2---:R-:W-:Y:S01]  /*354d0*/  PRMT R7, R39, 0x7632, R7 ;  /* 0x0000763227077816 */ /* 0x004fe20000000007 */
[----:B------:R-:W-:Y:S01]  /*354e0*/  IMAD.WIDE R10, R15, 0x2, R2 ;  /* 0x000000020f0a7825 */ /* 0x000fe200078e0202 */
[----:B------:R-:W-:Y:S01]  /*354f0*/  ISETP.LT.AND P3, PT, R73, UR18, !P3 ;  /* 0x0000001249007c0c */ /* 0x000fe2000df61270 */
[----:B------:R-:W2:Y:S02]  /*35500*/  LDCU UR10, c[0x0][0x398] ;  /* 0x00007300ff0a77ac */ /* 0x000ea40008000800 */
[----:B------:R3:W-:Y:S01]  /*35510*/  @P2 STG.E.U16 desc[UR24][R8.64], R7 ;  /* 0x0000000708002986 */ /* 0x0007e2000c101518 */
[C---:B------:R-:W-:Y:S01]  /*35520*/  VIADD R13, R15.reuse, UR30 ;  /* 0x0000001e0f0d7c36 */ /* 0x040fe20008000000 */
[----:B------:R-:W-:Y:S01]  /*35530*/  F2FP.BF16.F32.PACK_AB R44, R44, R91 ;  /* 0x0000005b2c2c723e */ /* 0x000fe200000010ff */
[----:B------:R-:W-:Y:S01]  /*35540*/  VIADD R0, R66, 0xe6 ;  /* 0x000000e642007836 */ /* 0x000fe20000000000 */
[----:B------:R1:W-:Y:S01]  /*35550*/  @P6 STG.E.U16 desc[UR24][R10.64], R40 ;  /* 0x000000280a006986 */ /* 0x0003e2000c101518 */
[----:B------:R-:W-:Y:S01]  /*35560*/  ISETP.LT.AND P6, PT, R74, UR12, !P0 ;  /* 0x0000000c4a007c0c */ /* 0x000fe2000c7c1270 */
[----:B------:R-:W2:Y:S02]  /*35570*/  LDCU UR12, c[0x0][0x398] ;  /* 0x00007300ff0c77ac */ /* 0x000ea40008000800 */
[----:B0-----:R-:W-:Y:S01]  /*35580*/  ISETP.GE.AND P4, PT, R0, UR6, PT ;  /* 0x0000000600007c0c */ /* 0x001fe2000bf86270 */
[----:B------:R-:W0:Y:S01]  /*35590*/  LDCU UR18, c[0x0][0x398] ;  /* 0x00007300ff1277ac */ /* 0x000e220008000800 */
[----:B---3--:R-:W-:Y:S01]  /*355a0*/  IMAD.WIDE R6, R15, 0x2, R4 ;  /* 0x000000020f067825 */ /* 0x008fe200078e0204 */
[----:B-1----:R-:W-:-:S03]  /*355b0*/  PRMT R11, R40, 0x7632, R11 ;  /* 0x00007632280b7816 */ /* 0x002fc6000000000b */
[----:B------:R-:W-:Y:S01]  /*355c0*/  IMAD.WIDE R8, R13, 0x2, R2 ;  /* 0x000000020d087825 */ /* 0x000fe200078e0202 */
[----:B------:R-:W-:Y:S01]  /*355d0*/  ISETP.LT.AND P0, PT, R73, UR20, !P0 ;  /* 0x0000001449007c0c */ /* 0x000fe2000c701270 */
[----:B------:R-:W1:Y:S01]  /*355e0*/  LDCU UR6, c[0x0][0x39c] ;  /* 0x00007380ff0677ac */ /* 0x000e620008000800 */
[----:B------:R3:W-:Y:S01]  /*355f0*/  @P3 STG.E.U16 desc[UR24][R6.64], R11 ;  /* 0x0000000b06003986 */ /* 0x0007e2000c101518 */
[----:B------:R-:W-:Y:S01]  /*35600*/  VIADD R15, R13, UR30 ;  /* 0x0000001e0d0f7c36 */ /* 0x000fe20008000000 */
[----:B------:R-:W-:Y:S01]  /*35610*/  F2FP.BF16.F32.PACK_AB R45, R45, R90 ;  /* 0x0000005a2d2d723e */ /* 0x000fe200000010ff */
[----:B------:R-:W-:Y:S01]  /*35620*/  VIADD R0, R66, 0xe7 ;  /* 0x000000e742007836 */ /* 0x000fe20000000000 */
[----:B------:R0:W-:Y:S01]  /*35630*/  @P6 STG.E.U16 desc[UR24][R8.64], R41 ;  /* 0x0000002908006986 */ /* 0x0001e2000c101518 */
[----:B------:R-:W-:Y:S01]  /*35640*/  ISETP.LT.AND P6, PT, R74, UR14, !P4 ;  /* 0x0000000e4a007c0c */ /* 0x000fe2000e7c1270 */
[----:B------:R-:W1:Y:S02]  /*35650*/  LDCU UR14, c[0x0][0x398] ;  /* 0x00007300ff0e77ac */ /* 0x000e640008000800 */
[----:B------:R-:W-:Y:S01]  /*35660*/  ISETP.GE.AND P1, PT, R0, UR4, PT ;  /* 0x0000000400007c0c */ /* 0x000fe2000bf26270 */
[----:B------:R-:W1:Y:S01]  /*35670*/  LDCU UR20, c[0x0][0x398] ;  /* 0x00007300ff1477ac */ /* 0x000e620008000800 */
[----:B---3--:R-:W-:Y:S01]  /*35680*/  IMAD.WIDE R10, R13, 0x2, R4 ;  /* 0x000000020d0a7825 */ /* 0x008fe200078e0204 */
[----:B0-----:R-:W-:-:S03]  /*35690*/  PRMT R9, R41, 0x7632, R9 ;  /* 0x0000763229097816 */ /* 0x001fc60000000009 */
[----:B------:R-:W-:Y:S01]  /*356a0*/  IMAD.WIDE R6, R15, 0x2, R2 ;  /* 0x000000020f067825 */ /* 0x000fe200078e0202 */
[----:B------:R-:W-:Y:S01]  /*356b0*/  ISETP.LT.AND P4, PT, R73, UR22, !P4 ;  /* 0x0000001649007c0c */ /* 0x000fe2000e781270 */
[----:B------:R-:W0:Y:S01]  /*356c0*/  LDCU UR4, c[0x0][0x39c] ;  /* 0x00007380ff0477ac */ /* 0x000e220008000800 */
[----:B------:R3:W-:Y:S01]  /*356d0*/  @P0 STG.E.U16 desc[UR24][R10.64], R9 ;  /* 0x000000090a000986 */ /* 0x0007e2000c101518 */
[C---:B------:R-:W-:Y:S01]  /*356e0*/  VIADD R13, R15.reuse, UR30 ;  /* 0x0000001e0f0d7c36 */ /* 0x040fe20008000000 */
[----:B------:R-:W0:Y:S02]  /*356f0*/  LDCU UR22, c[0x0][0x398] ;  /* 0x00007300ff1677ac */ /* 0x000e240008000800 */
[----:B------:R2:W-:Y:S01]  /*35700*/  @P6 STG.E.U16 desc[UR24][R6.64], R42 ;  /* 0x0000002a06006986 */ /* 0x0005e2000c101518 */
[----:B------:R-:W-:Y:S01]  /*35710*/  ISETP.LT.AND P6, PT, R74, UR9, !P1 ;  /* 0x000000094a007c0c */ /* 0x000fe2000cfc1270 */
[----:B------:R-:W-:Y:S02]  /*35720*/  VIADD R0, R66, 0xe8 ;  /* 0x000000e842007836 */ /* 0x000fe40000000000 */
        /* <DEDUP_REMOVED lines=8> */
[----:B------:R-:W-:Y:S01]  /*357b0*/  VIADD R0, R66, 0xe9 ;  /* 0x000000e942007836 */ /* 0x000fe20000000000 */
[----:B------:R-:W-:Y:S01]  /*357c0*/  F2FP.BF16.F32.PACK_AB R46, R46, R89 ;  /* 0x000000592e2e723e */ /* 0x000fe200000010ff */
[----:B------:R-:W1:Y:S01]  /*357d0*/  LDCU UR9, c[0x0][0x39c] ;  /* 0x00007380ff0977ac */ /* 0x000e620008000800 */
[----:B------:R2:W-:Y:S01]  /*357e0*/  @P6 STG.E.U16 desc[UR24][R10.64], R43 ;  /* 0x0000002b0a006986 */ /* 0x0005e2000c101518 */
[----:B------:R-:W-:Y:S01]  /*357f0*/  ISETP.LT.AND P6, PT, R74, UR10, !P5 ;  /* 0x0000000a4a007c0c */ /* 0x000fe2000efc1270 */
[C---:B------:R-:W-:Y:S01]  /*35800*/  VIADD R15, R13.reuse, UR30 ;  /* 0x0000001e0d0f7c36 */ /* 0x040fe20008000000 */
[----:B0-----:R-:W-:Y:S01]  /*35810*/  ISETP.GE.AND P2, PT, R0, UR4, PT ;  /* 0x0000000400007c0c */ /* 0x001fe2000bf46270 */
[----:B------:R-:W0:Y:S01]  /*35820*/  LDCU UR4, c[0x0][0x39c] ;  /* 0x00007380ff0477ac */ /* 0x000e220008000800 */
[----:B---3--:R-:W-:Y:S01]  /*35830*/  IMAD.WIDE R6, R13, 0x2, R4 ;  /* 0x000000020d067825 */ /* 0x008fe200078e0204 */
[----:B------:R-:W3:Y:S01]  /*35840*/  LDCU UR10, c[0x0][0x398] ;  /* 0x00007300ff0a77ac */ /* 0x000ee20008000800 */
[----:B--2---:R-:W-:-:S02]  /*35850*/  PRMT R11, R43, 0x7632, R11 ;  /* 0x000076322b0b7816 */ /* 0x004fc4000000000b */
[----:B------:R-:W-:Y:S01]  /*35860*/  IMAD.WIDE R8, R15, 0x2, R2 ;  /* 0x000000020f087825 */ /* 0x000fe200078e0202 */
[----:B------:R-:W-:Y:S01]  /*35870*/  ISETP.LT.AND P5, PT, R73, UR16, !P5 ;  /* 0x0000001049007c0c */ /* 0x000fe2000efa1270 */
[----:B------:R-:W2:Y:S01]  /*35880*/  LDCU UR16, c[0x0][0x398] ;  /* 0x00007300ff1077ac */ /* 0x000ea20008000800 */
[----:B------:R0:W-:Y:S01]  /*35890*/  @P1 STG.E.U16 desc[UR24][R6.64], R11 ;  /* 0x0000000b06001986 */ /* 0x0001e2000c101518 */
[----:B------:R-:W-:-:S03]  /*358a0*/  VIADD R0, R66, 0xea ;  /* 0x000000ea42007836 */ /* 0x000fc60000000000 */
[----:B------:R3:W-:Y:S01]  /*358b0*/  @P6 STG.E.U16 desc[UR24][R8.64], R44 ;  /* 0x0000002c08006986 */ /* 0x0007e2000c101518 */
[----:B------:R-:W-:Y:S01]  /*358c0*/  ISETP.LT.AND P6, PT, R74, UR12, !P2 ;  /* 0x0000000c4a007c0c */ /* 0x000fe2000d7c1270 */
[C---:B------:R-:W-:Y:S01]  /*358d0*/  VIADD R13, R15.reuse, UR30 ;  /* 0x0000001e0f0d7c36 */ /* 0x040fe20008000000 */
[----:B-1----:R-:W-:Y:S01]  /*358e0*/  ISETP.GE.AND P3, PT, R0, UR6, PT ;  /* 0x0000000600007c0c */ /* 0x002fe2000bf66270 */
[----:B------:R-:W-:Y:S01]  /*358f0*/  VIADD R0, R66, 0xeb ;  /* 0x000000eb42007836 */ /* 0x000fe20000000000 */
[----:B------:R-:W1:Y:S01]  /*35900*/  LDCU UR6, c[0x0][0x39c] ;  /* 0x00007380ff0677ac */ /* 0x000e620008000800 */
[----:B0-----:R-:W-:-:S03]  /*35910*/  IMAD.WIDE R10, R15, 0x2, R4 ;  /* 0x000000020f0a7825 */ /* 0x001fc600078e0204 */
[----:B------:R-:W-:Y:S01]  /*35920*/  ISETP.GE.AND P0, PT, R0, UR4, PT ;  /* 0x0000000400007c0c */ /* 0x000fe2000bf06270 */
[----:B------:R-:W0:Y:S01]  /*35930*/  LDCU UR4, c[0x0][0x39c] ;  /* 0x00007380ff0477ac */ /* 0x000e220008000800 */
[----:B---3--:R-:W-:Y:S01]  /*35940*/  PRMT R9, R44, 0x7632, R9 ;  /* 0x000076322c097816 */ /* 0x008fe20000000009 */
[----:B------:R-:W-:Y:S01]  /*35950*/  IMAD.WIDE R6, R13, 0x2, R2 ;  /* 0x000000020d067825 */ /* 0x000fe200078e0202 */
[----:B------:R-:W-:Y:S01]  /*35960*/  ISETP.LT.AND P2, PT, R73, UR18, !P2 ;  /* 0x0000001249007c0c */ /* 0x000fe2000d741270 */
[----:B------:R-:W3:Y:S02]  /*35970*/  LDCU UR12, c[0x0][0x398] ;  /* 0x00007300ff0c77ac */ /* 0x000ee40008000800 */
[----:B------:R0:W-:Y:S01]  /*35980*/  @P5 STG.E.U16 desc[UR24][R10.64], R9 ;  /* 0x000000090a005986 */ /* 0x0001e2000c101518 */
[----:B------:R-:W-:Y:S01]  /*35990*/  VIADD R0, R66, 0xec ;  /* 0x000000ec42007836 */ /* 0x000fe20000000000 */
[----:B------:R-:W-:Y:S01]  /*359a0*/  F2FP.BF16.F32.PACK_AB R47, R47, R88 ;  /* 0x000000582f2f723e */ /* 0x000fe200000010ff */
[----:B------:R-:W-:Y:S01]  /*359b0*/  VIADD R15, R13, UR30 ;  /* 0x0000001e0d0f7c36 */ /* 0x000fe20008000000 */
[----:B------:R2:W-:Y:S01]  /*359c0*/  @P6 STG.E.U16 desc[UR24][R6.64], R45 ;  /* 0x0000002d06006986 */ /* 0x0005e2000c101518 */
[----:B------:R-:W-:Y:S01]  /*359d0*/  ISETP.LT.AND P6, PT, R74, UR14, !P3 ;  /* 0x0000000e4a007c0c */ /* 0x000fe2000dfc1270 */
[----:B------:R-:W3:Y:S01]  /*359e0*/  LDCU UR14, c[0x0][0x398] ;  /* 0x00007300ff0e77ac */ /* 0x000ee20008000800 */
[----:B-1----:R-:W-:Y:S01]  /*359f0*/  ISETP.GE.AND P4, PT, R0, UR6, PT ;  /* 0x0000000600007c0c */ /* 0x002fe2000bf86270 */
[----:B------:R-:W-:-:S02]  /*35a00*/  VIADD R0, R66, 0xed ;  /* 0x000000ed42007836 */ /* 0x000fc40000000000 */
[----:B------:R-:W-:Y:S01]  /*35a10*/  VIADD R12, R66, 0xef ;  /* 0x000000ef420c7836 */ /* 0x000fe20000000000 */
[----:B------:R-:W1:Y:S01]  /*35a20*/  LDCU UR6, c[0x0][0x39c] ;  /* 0x00007380ff0677ac */ /* 0x000e620008000800 */
[----:B0-----:R-:W-:Y:S01]  /*35a30*/  IMAD.WIDE R8, R13, 0x2, R4 ;  /* 0x000000020d087825 */ /* 0x001fe200078e0204 */
[----:B------:R-:W-:Y:S01]  /*35a40*/  F2FP.BF16.F32.PACK_AB R48, R48, R87 ;  /* 0x000000573030723e */ /* 0x000fe200000010ff */
[----:B------:R-:W0:Y:S01]  /*35a50*/  LDCU UR18, c[0x0][0x398] ;  /* 0x00007300ff1277ac */ /* 0x000e220008000800 */
[----:B--2---:R-:W-:Y:S01]  /*35a60*/  PRMT R7, R45, 0x7632, R7 ;  /* 0x000076322d077816 */ /* 0x004fe20000000007 */
[----:B------:R-:W-:Y:S01]  /*35a70*/  IMAD.WIDE R10, R15, 0x2, R2 ;  /* 0x000000020f0a7825 */ /* 0x000fe200078e0202 */
[----:B------:R-:W-:-:S03]  /*35a80*/  ISETP.LT.AND P3, PT, R73, UR20, !P3 ;  /* 0x0000001449007c0c */ /* 0x000fc6000df61270 */
[----:B------:R2:W-:Y:S01]  /*35a90*/  @P2 STG.E.U16 desc[UR24][R8.64], R7 ;  /* 0x0000000708002986 */ /* 0x0005e2000c101518 */
[----:B------:R-:W-:Y:S01]  /*35aa0*/  ISETP.GE.AND P1, PT, R0, UR4, PT ;  /* 0x0000000400007c0c */ /* 0x000fe2000bf26270 */
[----:B------:R-:W0:Y:S02]  /*35ab0*/  LDCU UR4, c[0x0][0x39c] ;  /* 0x00007380ff0477ac */ /* 0x000e240008000800 */
[----:B------:R1:W-:Y:S01]  /*35ac0*/  @P6 STG.E.U16 desc[UR24][R10.64], R46 ;  /* 0x0000002e0a006986 */ /* 0x0003e2000c101518 */
[----:B------:R-:W-:Y:S01]  /*35ad0*/  ISETP.LT.AND P6, PT, R74, UR22, !P0 ;  /* 0x000000164a007c0c */ /* 0x000fe2000c7c1270 */
[C---:B------:R-:W-:Y:S02]  /*35ae0*/  VIADD R13, R15.reuse, UR30 ;  /* 0x0000001e0f0d7c36 */ /* 0x040fe40008000000 */
[----:B------:R-:W-:Y:S02]  /*35af0*/  VIADD R0, R66, 0xee ;  /* 0x000000ee42007836 */ /* 0x000fe40000000000 */
[----:B--2---:R-:W-:Y:S01]  /*35b00*/  IMAD.WIDE R6, R15, 0x2, R4 ;  /* 0x000000020f067825 */ /* 0x004fe200078e0204 */
[----:B-1----:R-:W-:-:S03]  /*35b10*/  PRMT R11, R46, 0x7632, R11 ;  /* 0x000076322e0b7816 */ /* 0x002fc6000000000b */
[----:B------:R-:W-:Y:S01]  /*35b20*/  IMAD.WIDE R8, R13, 0x2, R2 ;  /* 0x000000020d087825 */ /* 0x000fe200078e0202 */
[----:B------:R-:W-:Y:S01]  /*35b30*/  ISETP.LT.AND P0, PT, R73, UR28, !P0 ;  /* 0x0000001c49007c0c */ /* 0x000fe2000c701270 */
[----:B------:R1:W-:Y:S01]  /*35b40*/  @P3 STG.E.U16 desc[UR24][R6.64], R11 ;  /* 0x0000000b06003986 */ /* 0x0003e2000c101518 */
[----:B------:R-:W-:Y:S01]  /*35b50*/  ISETP.GE.AND P5, PT, R0, UR6, PT ;  /* 0x0000000600007c0c */ /* 0x000fe2000bfa6270 */
[----:B------:R-:W2:Y:S02]  /*35b60*/  LDCU UR6, c[0x0][0x39c] ;  /* 0x00007380ff0677ac */ /* 0x000ea40008000800 */
[----:B------:R3:W-:Y:S01]  /*35b70*/  @P6 STG.E.U16 desc[UR24][R8.64], R47 ;  /* 0x0000002f08006986 */ /* 0x0007e2000c101518 */
[----:B------:R-:W-:Y:S01]  /*35b80*/  ISETP.LT.AND P6, PT, R74, UR10, !P4 ;  /* 0x0000000a4a007c0c */ /* 0x000fe2000e7c1270 */
[----:B------:R-:W-:Y:S01]  /*35b90*/  VIADD R15, R13, UR30 ;  /* 0x0000001e0d0f7c36 */ /* 0x000fe20008000000 */
[----:B------:R-:W-:Y:S01]  /*35ba0*/  ISETP.LT.AND P4, PT, R73, UR26, !P4 ;  /* 0x0000001a49007c0c */ /* 0x000fe2000e781270 */
[----:B------:R-:W-:Y:S01]  /*35bb0*/  VIADD R0, R66, 0xf0 ;  /* 0x000000f042007836 */ /* 0x000fe20000000000 */
[----:B0-----:R-:W-:Y:S01]  /*35bc0*/  ISETP.GE.AND P2, PT, R12, UR4, PT ;  /* 0x000000040c007c0c */ /* 0x001fe2000bf46270 */
[----:B------:R-:W0:Y:S01]  /*35bd0*/  LDCU UR4, c[0x0][0x39c] ;  /* 0x00007380ff0477ac */ /* 0x000e220008000800 */
[----:B------:R-:W-:Y:S01]  /*35be0*/  PRMT R12, R47, 0x7632, R12 ;  /* 0x000076322f0c7816 */ /* 0x000fe2000000000c */
[----:B-1----:R-:W-:Y:S01]  /*35bf0*/  IMAD.WIDE R6, R13, 0x2, R4 ;  /* 0x000000020d067825 */ /* 0x002fe200078e0204 */
[----:B------:R-:W-:Y:S01]  /*35c00*/  PRMT R13, R48, 0x7632, R13 ;  /* 0x00007632300d7816 */ /* 0x000fe2000000000d */
[----:B------:R-:W1:Y:S02]  /*35c10*/  LDCU UR10, c[0x0][0x398] ;  /* 0x00007300ff0a77ac */ /* 0x000e640008000800 */
[C---:B---3--:R-:W-:Y:S01]  /*35c20*/  IMAD.WIDE R8, R15.reuse, 0x2, R2 ;  /* 0x000000020f087825 */ /* 0x048fe200078e0202 */
[----:B------:R-:W-:Y:S01]  /*35c30*/  ISETP.GE.AND P3, PT, R0, UR9, PT ;  /* 0x0000000900007c0c */ /* 0x000fe2000bf66270 */
[----:B------:R-:W3:Y:S02]  /*35c40*/  LDCU UR9, c[0x0][0x398] ;  /* 0x00007300ff0977ac */ /* 0x000ee40008000800 */
[----:B------:R-:W-:Y:S01]  /*35c50*/  IMAD.WIDE R10, R15, 0x2, R4 ;  /* 0x000000020f0a7825 */ /* 0x000fe200078e0204 */
[----:B------:R-:W-:Y:S04]  /*35c60*/  @P0 STG.E.U16 desc[UR24][R6.64], R12 ;  /* 0x0000000c06000986 */ /* 0x000fe8000c101518 */
[----:B------:R-:W-:Y:S01]  /*35c70*/  @P6 STG.E.U16 desc[UR24][R8.64], R48 ;  /* 0x0000003008006986 */ /* 0x000fe2000c101518 */
[----:B------:R-:W-:-:S03]  /*35c80*/  VIADD R0, R66, 0xf1 ;  /* 0x000000f142007836 */ /* 0x000fc60000000000 */
[----:B------:R0:W-:Y:S01]  /*35c90*/  @P4 STG.E.U16 desc[UR24][R10.64], R13 ;  /* 0x0000000d0a004986 */ /* 0x0001e2000c101518 */
[C---:B------:R-:W-:Y:S01]  /*35ca0*/  ISETP.LT.AND P4, PT, R74.reuse, UR12, !P1 ;  /* 0x0000000c4a007c0c */ /* 0x040fe2000cf81270 */
[----:B------:R-:W-:Y:S01]  /*35cb0*/  VIADD R15, R15, UR30 ;  /* 0x0000001e0f0f7c36 */ /* 0x000fe20008000000 */
[----:B------:R-:W-:Y:S01]  /*35cc0*/  ISETP.LT.AND P1, PT, R73, UR16, !P1 ;  /* 0x0000001049007c0c */ /* 0x000fe2000cf21270 */
[----:B------:R-:W1:Y:S01]  /*35cd0*/  LDCU UR12, c[0x0][0x398] ;  /* 0x00007300ff0c77ac */ /* 0x000e620008000800 */
[----:B------:R-:W-:Y:S02]  /*35ce0*/  ISETP.LT.AND P6, PT, R74, UR14, !P5 ;  /* 0x0000000e4a007c0c */ /* 0x000fe4000efc1270 */
[----:B------:R-:W-:Y:S02]  /*35cf0*/  F2FP.BF16.F32.PACK_AB R49, R49, R85 ;  /* 0x000000553131723e */ /* 0x000fe400000010ff */
[----:B--2---:R-:W-:Y:S01]  /*35d00*/  ISETP.GE.AND P0, PT, R0, UR6, PT ;  /* 0x0000000600007c0c */ /* 0x004fe2000bf06270 */
[----:B------:R-:W2:Y:S01]  /*35d10*/  LDCU UR6, c[0x0][0x39c] ;  /* 0x00007380ff0677ac */ /* 0x000ea20008000800 */
[----:B0-----:R-:W-:Y:S01]  /*35d20*/  VIADD R13, R15, UR30 ;  /* 0x0000001e0f0d7c36 */ /* 0x001fe20008000000 */
[----:B------:R-:W-:Y:S01]  /*35d30*/  PRMT R12, R49, 0x7632, R12 ;  /* 0x00007632310c7816 */ /* 0x000fe2000000000c */
[C---:B------:R-:W-:Y:S01]  /*35d40*/  IMAD.WIDE R6, R15.reuse, 0x2, R2 ;  /* 0x000000020f067825 */ /* 0x040fe200078e0202 */
[----:B------:R-:W-:Y:S01]  /*35d50*/  F2FP.BF16.F32.PACK_AB R50, R50, R86 ;  /* 0x000000563232723e */ /* 0x000fe200000010ff */
[----:B------:R-:W0:Y:S02]  /*35d60*/  LDCU UR14, c[0x0][0x398] ;  /* 0x00007300ff0e77ac */ /* 0x000e240008000800 */
[----:B------:R-:W-:Y:S01]  /*35d70*/  IMAD.WIDE R8, R15, 0x2, R4 ;  /* 0x000000020f087825 */ /* 0x000fe200078e0204 */
[----:B------:R0:W-:Y:S03]  /*35d80*/  @P4 STG.E.U16 desc[UR24][R6.64], R49 ;  /* 0x0000003106004986 */ /* 0x0001e6000c101518 */
[----:B------:R-:W-:Y:S01]  /*35d90*/  IMAD.WIDE R10, R13, 0x2, R2 ;  /* 0x000000020d0a7825 */ /* 0x000fe200078e0202 */
[----:B------:R1:W-:Y:S01]  /*35da0*/  @P1 STG.E.U16 desc[UR24][R8.64], R12 ;  /* 0x0000000c08001986 */ /* 0x0003e2000c101518 */
[----:B---3--:R-:W-:Y:S01]  /*35db0*/  ISETP.LT.AND P5, PT, R73, UR9, !P5 ;  /* 0x0000000949007c0c */ /* 0x008fe2000efa1270 */
[----:B------:R-:W3:Y:S01]  /*35dc0*/  LDCU UR9, c[0x0][0x398] ;  /* 0x00007300ff0977ac */ /* 0x000ee20008000800 */
[----:B------:R-:W-:Y:S01]  /*35dd0*/  VIADD R0, R66, 0xf2 ;  /* 0x000000f242007836 */ /* 0x000fe20000000000 */
[----:B------:R4:W-:Y:S01]  /*35de0*/  @P6 STG.E.U16 desc[UR24][R10.64], R50 ;  /* 0x000000320a006986 */ /* 0x0009e2000c101518 */
[----:B------:R-:W-:Y:S01]  /*35df0*/  ISETP.LT.AND P6, PT, R74, UR18, !P2 ;  /* 0x000000124a007c0c */ /* 0x000fe2000d7c1270 */
[----:B------:R-:W-:-:S02]  /*35e00*/  VIADD R15, R13, UR30 ;  /* 0x0000001e0d0f7c36 */ /* 0x000fc40008000000 */
[----:B------:R-:W-:Y:S01]  /*35e10*/  ISETP.GE.AND P4, PT, R0, UR4, PT ;  /* 0x0000000400007c0c */ /* 0x000fe2000bf86270 */
[----:B------:R-:W-:Y:S01]  /*35e20*/  VIADD R0, R66, 0xf3 ;  /* 0x000000f342007836 */ /* 0x000fe20000000000 */
[----:B------:R-:W3:Y:S01]  /*35e30*/  LDCU UR4, c[0x0][0x39c] ;  /* 0x00007380ff0477ac */ /* 0x000ee20008000800 */
[----:B0-----:R-:W-:Y:S01]  /*35e40*/  IMAD.WIDE R6, R13, 0x2, R4 ;  /* 0x000000020d067825 */ /* 0x001fe200078e0204 */
[----:B------:R-:W-:Y:S02]  /*35e50*/  F2FP.BF16.F32.PACK_AB R51, R51, R84 ;  /* 0x000000543333723e */ /* 0x000fe400000010ff */
[----:B--2---:R-:W-:Y:S01]  /*35e60*/  ISETP.GE.AND P1, PT, R0, UR6, PT ;  /* 0x0000000600007c0c */ /* 0x004fe2000bf26270 */
[----:B-1----:R-:W-:Y:S01]  /*35e70*/  IMAD.WIDE R8, R15, 0x2, R2 ;  /* 0x000000020f087825 */ /* 0x002fe200078e0202 */
[----:B----4-:R-:W-:Y:S01]  /*35e80*/  PRMT R11, R50, 0x7632, R11 ;  /* 0x00007632320b7816 */ /* 0x010fe2000000000b */
[----:B------:R-:W0:Y:S01]  /*35e90*/  LDCU UR6, c[0x0][0x398] ;  /* 0x00007300ff0677ac */ /* 0x000e220008000800 */
[----:B------:R-:W-:-:S03]  /*35ea0*/  ISETP.LT.AND P2, PT, R73, UR10, !P2 ;  /* 0x0000000a49007c0c */ /* 0x000fc6000d741270 */
[----:B------:R1:W-:Y:S01]  /*35eb0*/  @P5 STG.E.U16 desc[UR24][R6.64], R11 ;  /* 0x0000000b06005986 */ /* 0x0003e2000c101518 */
[----:B------:R-:W-:Y:S01]  /*35ec0*/  VIADD R0, R66, 0xf4 ;  /* 0x000000f442007836 */ /* 0x000fe20000000000 */
[----:B------:R-:W-:Y:S01]  /*35ed0*/  F2FP.BF16.F32.PACK_AB R52, R52, R83 ;  /* 0x000000533434723e */ /* 0x000fe200000010ff */
[----:B------:R-:W-:Y:S01]  /*35ee0*/  VIADD R17, R15, UR30 ;  /* 0x0000001e0f117c36 */ /* 0x000fe20008000000 */
[----:B------:R2:W-:Y:S01]  /*35ef0*/  @P6 STG.E.U16 desc[UR24][R8.64], R51 ;  /* 0x0000003308006986 */ /* 0x0005e2000c101518 */
[----:B------:R-:W-:Y:S01]  /*35f00*/  ISETP.LT.AND P6, PT, R74, UR12, !P3 ;  /* 0x0000000c4a007c0c */ /* 0x000fe2000dfc1270 */
[----:B------:R-:W4:Y:S01]  /*35f10*/  LDCU UR10, c[0x0][0x398] ;  /* 0x00007300ff0a77ac */ /* 0x000f220008000800 */
[----:B------:R-:W-:Y:S01]  /*35f20*/  IMAD.WIDE R12, R17, 0x2, R2 ;  /* 0x00000002110c7825 */ /* 0x000fe200078e0202 */
[----:B---3--:R-:W-:Y:S01]  /*35f30*/  ISETP.GE.AND P5, PT, R0, UR4, PT ;  /* 0x0000000400007c0c */ /* 0x008fe2000bfa6270 */
[----:B------:R-:W3:Y:S01]  /*35f40*/  LDCU UR4, c[0x0][0x398] ;  /* 0x00007300ff0477ac */ /* 0x000ee20008000800 */
[----:B-1----:R-:W-:Y:S01]  /*35f50*/  PRMT R7, R51, 0x7632, R7 ;  /* 0x0000763233077816 */ /* 0x002fe20000000007 */
[----:B------:R-:W-:Y:S01]  /*35f60*/  IMAD.WIDE R10, R15, 0x2, R4 ;  /* 0x000000020f0a7825 */ /* 0x000fe200078e0204 */
[----:B------:R-:W-:Y:S01]  /*35f70*/  ISETP.LT.AND P3, PT, R73, UR14, !P3 ;  /* 0x0000000e49007c0c */ /* 0x000fe2000df61270 */
[----:B------:R-:W1:Y:S03]  /*35f80*/  LDCU UR12, c[0x0][0x398] ;  /* 0x00007300ff0c77ac */ /* 0x000e660008000800 */
[----:B------:R3:W-:Y:S01]  /*35f90*/  @P2 STG.E.U16 desc[UR24][R10.64], R7 ;  /* 0x000000070a002986 */ /* 0x0007e2000c101518 */
[----:B------:R-:W-:Y:S01]  /*35fa0*/  VIADD R15, R17, UR30 ;  /* 0x0000001e110f7c36 */ /* 0x000fe20008000000 */
[----:B------:R-:W-:Y:S01]  /*35fb0*/  F2FP.BF16.F32.PACK_AB R53, R53, R82 ;  /* 0x000000523535723e */ /* 0x000fe200000010ff */
[----:B------:R-:W-:Y:S01]  /*35fc0*/  VIADD R0, R66, 0xf5 ;  /* 0x000000f542007836 */ /* 0x000fe20000000000 */
[----:B------:R1:W-:Y:S01]  /*35fd0*/  @P6 STG.E.U16 desc[UR24][R12.64], R52 ;  /* 0x000000340c006986 */ /* 0x0003e2000c101518 */
[----:B0-----:R-:W-:Y:S01]  /*35fe0*/  ISETP.LT.AND P6, PT, R74, UR6, !P0 ;  /* 0x000000064a007c0c */ /* 0x001fe2000c7c1270 */
[----:B--2---:R-:W-:Y:S01]  /*35ff0*/  IMAD.WIDE R8, R15, 0x2, R2 ;  /* 0x000000020f087825 */ /* 0x004fe200078e0202 */
[----:B------:R-:W0:Y:S01]  /*36000*/  LDCU UR6, c[0x0][0x398] ;  /* 0x00007300ff0677ac */ /* 0x000e220008000800 */
[----:B------:R-:W-:-:S02]  /*36010*/  F2FP.BF16.F32.PACK_AB R54, R54, R81 ;  /* 0x000000513636723e */ /* 0x000fc400000010ff */
[----:B------:R-:W-:Y:S01]  /*36020*/  F2FP.BF16.F32.PACK_AB R55, R55, R80 ;  /* 0x000000503737723e */ /* 0x000fe200000010ff */
[----:B------:R-:W2:Y:S01]  /*36030*/  LDCU UR14, c[0x0][0x398] ;  /* 0x00007300ff0e77ac */ /* 0x000ea20008000800 */
[----:B---3--:R-:W-:Y:S01]  /*36040*/  PRMT R11, R52, 0x7632, R11 ;  /* 0x00007632340b7816 */ /* 0x008fe2000000000b */
[--C-:B------:R-:W-:Y:S01]  /*36050*/  IMAD.WIDE R6, R17, 0x2, R4.reuse ;  /* 0x0000000211067825 */ /* 0x100fe200078e0204 */
[----:B------:R-:W-:Y:S01]  /*36060*/  ISETP.LT.AND P0, PT, R73, UR9, !P0 ;  /* 0x0000000949007c0c */ /* 0x000fe2000c701270 */
[----:B------:R-:W3:Y:S03]  /*36070*/  LDCU UR9, c[0x0][0x398] ;  /* 0x00007300ff0977ac */ /* 0x000ee60008000800 */
[----:B------:R0:W-:Y:S04]  /*36080*/  @P3 STG.E.U16 desc[UR24][R6.64], R11 ;  /* 0x0000000b06003986 */ /* 0x0001e8000c101518 */
[----:B------:R2:W-:Y:S01]  /*36090*/  @P6 STG.E.U16 desc[UR24][R8.64], R53 ;  /* 0x0000003508006986 */ /* 0x0005e2000c101518 */
[----:B------:R-:W-:Y:S01]  /*360a0*/  ISETP.LT.AND P6, PT, R74, UR4, !P4 ;  /* 0x000000044a007c0c */ /* 0x000fe2000e7c1270 */
[C---:B-1----:R-:W-:Y:S01]  /*360b0*/  VIADD R13, R15.reuse, UR30 ;  /* 0x0000001e0f0d7c36 */ /* 0x042fe20008000000 */
[----:B------:R-:W-:Y:S01]  /*360c0*/  ISETP.GE.AND P2, PT, R0, UR5, PT ;  /* 0x0000000500007c0c */ /* 0x000fe2000bf46270 */
[----:B------:R-:W1:Y:S01]  /*360d0*/  LDCU UR5, c[0x0][0x398] ;  /* 0x00007300ff0577ac */ /* 0x000e620008000800 */
[----:B0-----:R-:W-:Y:S01]  /*360e0*/  IMAD.WIDE R10, R15, 0x2, R4 ;  /* 0x000000020f0a7825 */ /* 0x001fe200078e0204 */
[----:B------:R-:W0:Y:S01]  /*360f0*/  LDCU UR4, c[0x0][0x398] ;  /* 0x00007300ff0477ac */ /* 0x000e220008000800 */
[----:B--2---:R-:W-:-:S02]  /*36100*/  PRMT R9, R53, 0x7632, R9 ;  /* 0x0000763235097816 */ /* 0x004fc40000000009 */
[----:B------:R-:W-:Y:S01]  /*36110*/  IMAD.WIDE R6, R13, 0x2, R2 ;  /* 0x000000020d067825 */ /* 0x000fe200078e0202 */
[----:B------:R-:W-:Y:S01]  /*36120*/  ISETP.LT.AND P4, PT, R73, UR6, !P4 ;  /* 0x0000000649007c0c */ /* 0x000fe2000e781270 */
[----:B------:R-:W2:Y:S01]  /*36130*/  LDCU UR6, c[0x0][0x398] ;  /* 0x00007300ff0677ac */ /* 0x000ea20008000800 */
[----:B------:R0:W-:Y:S04]  /*36140*/  @P0 STG.E.U16 desc[UR24][R10.64], R9 ;  /* 0x000000090a000986 */ /* 0x0001e8000c101518 */
[----:B------:R1:W-:Y:S01]  /*36150*/  @P6 STG.E.U16 desc[UR24][R6.64], R54 ;  /* 0x0000003606006986 */ /* 0x0003e2000c101518 */
[----:B----4-:R-:W-:Y:S01]  /*36160*/  ISETP.LT.AND P6, PT, R74, UR10, !P1 ;  /* 0x0000000a4a007c0c */ /* 0x010fe2000cfc1270 */
[C---:B------:R-:W-:Y:S02]  /*36170*/  VIADD R15, R13.reuse, UR30 ;  /* 0x0000001e0d0f7c36 */ /* 0x040fe40008000000 */
[----:B0-----:R-:W-:Y:S01]  /*36180*/  IMAD.WIDE R8, R13, 0x2, R4 ;  /* 0x000000020d087825 */ /* 0x001fe200078e0204 */
[----:B------:R-:W-:Y:S01]  /*36190*/  F2FP.BF16.F32.PACK_AB R56, R56, R79 ;  /* 0x0000004f3838723e */ /* 0x000fe200000010ff */
[----:B------:R-:W0:Y:S01]  /*361a0*/  LDCU UR10, c[0x0][0x398] ;  /* 0x00007300ff0a77ac */ /* 0x000e220008000800 */
[----:B-1----:R-:W-:Y:S01]  /*361b0*/  PRMT R7, R54, 0x7632, R7 ;  /* 0x0000763236077816 */ /* 0x002fe20000000007 */
[----:B------:R-:W-:Y:S01]  /*361c0*/  IMAD.WIDE R10, R15, 0x2, R2 ;  /* 0x000000020f0a7825 */ /* 0x000fe200078e0202 */
[----:B------:R-:W-:Y:S01]  /*361d0*/  ISETP.LT.AND P1, PT, R73, UR5, !P1 ;  /* 0x0000000549007c0c */ /* 0x000fe2000cf21270 */
[----:B------:R-:W1:Y:S02]  /*361e0*/  LDCU UR5, c[0x0][0x398] ;  /* 0x00007300ff0577ac */ /* 0x000e640008000800 */
[----:B------:R4:W-:Y:S04]  /*361f0*/  @P4 STG.E.U16 desc[UR24][R8.64], R7 ;  /* 0x0000000708004986 */ /* 0x0009e8000c101518 */
[----:B------:R0:W-:Y:S01]  /*36200*/  @P6 STG.E.U16 desc[UR24][R10.64], R55 ;  /* 0x000000370a006986 */ /* 0x0001e2000c101518 */
[----:B------:R-:W-:Y:S01]  /*36210*/  ISETP.LT.AND P6, PT, R74, UR4, !P5 ;  /* 0x000000044a007c0c */ /* 0x000fe2000efc1270 */
[----:B------:R-:W-:-:S02]  /*36220*/  VIADD R13, R15, UR30 ;  /* 0x0000001e0f0d7c36 */ /* 0x000fc40008000000 */
[----:B----4-:R-:W-:Y:S01]  /*36230*/  IMAD.WIDE R6, R15, 0x2, R4 ;  /* 0x000000020f067825 */ /* 0x010fe200078e0204 */
[----:B------:R-:W-:Y:S01]  /*36240*/  F2FP.BF16.F32.PACK_AB R57, R57, R78 ;  /* 0x0000004e3939723e */ /* 0x000fe200000010ff */
[----:B------:R-:W4:Y:S01]  /*36250*/  LDCU UR4, c[0x0][0x398] ;  /* 0x00007300ff0477ac */ /* 0x000f220008000800 */
[----:B0-----:R-:W-:Y:S01]  /*36260*/  PRMT R11, R55, 0x7632, R11 ;  /* 0x00007632370b7816 */ /* 0x001fe2000000000b */
[----:B------:R-:W-:Y:S01]  /*36270*/  IMAD.WIDE R8, R13, 0x2, R2 ;  /* 0x000000020d087825 */ /* 0x000fe200078e0202 */
[----:B---3--:R-:W-:Y:S01]  /*36280*/  ISETP.LT.AND P5, PT, R73, UR9, !P5 ;  /* 0x0000000949007c0c */ /* 0x008fe2000efa1270 */
[----:B------:R-:W0:Y:S02]  /*36290*/  LDCU UR9, c[0x0][0x398] ;  /* 0x00007300ff0977ac */ /* 0x000e240008000800 */
[----:B------:R3:W-:Y:S04]  /*362a0*/  @P1 STG.E.U16 desc[UR24][R6.64], R11 ;  /* 0x0000000b06001986 */ /* 0x0007e8000c101518 */
[----:B------:R0:W-:Y:S01]  /*362b0*/  @P6 STG.E.U16 desc[UR24][R8.64], R56 ;  /* 0x0000003808006986 */ /* 0x0001e2000c101518 */
[----:B------:R-:W-:Y:S01]  /*362c0*/  ISETP.LT.AND P6, PT, R74, UR12, !P2 ;  /* 0x0000000c4a007c0c */ /* 0x000fe2000d7c1270 */
[----:B------:R-:W-:-:S02]  /*362d0*/  VIADD R15, R13, UR30 ;  /* 0x0000001e0d0f7c36 */ /* 0x000fc40008000000 */
[----:B------:R-:W-:Y:S01]  /*362e0*/  VIADD R0, R66, 0xf6 ;  /* 0x000000f642007836 */ /* 0x000fe20000000000 */
[----:B------:R-:W-:Y:S01]  /*362f0*/  F2FP.BF16.F32.PACK_AB R58, R58, R77 ;  /* 0x0000004d3a3a723e */ /* 0x000fe200000010ff */
[----:B------:R-:W1:Y:S01]  /*36300*/  LDCU UR12, c[0x0][0x398] ;  /* 0x00007300ff0c77ac */ /* 0x000e620008000800 */
[----:B---3--:R-:W-:Y:S02]  /*36310*/  IMAD.WIDE R10, R13, 0x2, R4 ;  /* 0x000000020d0a7825 */ /* 0x008fe400078e0204 */
[----:B------:R-:W-:Y:S01]  /*36320*/  ISETP.GE.AND P3, PT, R0, UR15, PT ;  /* 0x0000000f00007c0c */ /* 0x000fe2000bf66270 */
[----:B------:R-:W3:Y:S01]  /*36330*/  LDCU UR15, c[0x0][0x398] ;  /* 0x00007300ff0f77ac */ /* 0x000ee20008000800 */
[----:B0-----:R-:W-:Y:S01]  /*36340*/  PRMT R9, R56, 0x7632, R9 ;  /* 0x0000763238097816 */ /* 0x001fe20000000009 */
[----:B------:R-:W-:Y:S01]  /*36350*/  IMAD.WIDE R6, R15, 0x2, R2 ;  /* 0x000000020f067825 */ /* 0x000fe200078e0202 */
[----:B--2---:R-:W-:Y:S01]  /*36360*/  ISETP.LT.AND P2, PT, R73, UR6, !P2 ;  /* 0x0000000649007c0c */ /* 0x004fe2000d741270 */
[----:B------:R-:W0:Y:S02]  /*36370*/  LDCU UR6, c[0x0][0x398] ;  /* 0x00007300ff0677ac */ /* 0x000e240008000800 */
[----:B------:R2:W-:Y:S04]  /*36380*/  @P5 STG.E.U16 desc[UR24][R10.64], R9 ;  /* 0x000000090a005986 */ /* 0x0005e8000c101518 */
[----:B------:R0:W-:Y:S01]  /*36390*/  @P6 STG.E.U16 desc[UR24][R6.64], R57 ;  /* 0x0000003906006986 */ /* 0x0001e2000c101518 */
[----:B------:R-:W-:Y:S01]  /*363a0*/  ISETP.LT.AND P6, PT, R74, UR10, !P3 ;  /* 0x0000000a4a007c0c */ /* 0x000fe2000dfc1270 */
[----:B------:R-:W-:-:S02]  /*363b0*/  VIADD R13, R15, UR30 ;  /* 0x0000001e0f0d7c36 */ /* 0x000fc40008000000 */
[C---:B------:R-:W-:Y:S01]  /*363c0*/  VIADD R0, R66.reuse, 0xf7 ;  /* 0x000000f742007836 */ /* 0x040fe20000000000 */
[----:B------:R-:W-:Y:S01]  /*363d0*/  F2FP.BF16.F32.PACK_AB R59, R59, R76 ;  /* 0x0000004c3b3b723e */ /* 0x000fe200000010ff */
[----:B------:R-:W-:Y:S01]  /*363e0*/  VIADD R12, R66, 0xfb ;  /* 0x000000fb420c7836 */ /* 0x000fe20000000000 */
[----:B------:R-:W-:Y:S01]  /*363f0*/  F2FP.BF16.F32.PACK_AB R60, R60, R75 ;  /* 0x0000004b3c3c723e */ /* 0x000fe200000010ff */
[----:B--2---:R-:W-:Y:S01]  /*36400*/  IMAD.WIDE R8, R15, 0x2, R4 ;  /* 0x000000020f087825 */ /* 0x004fe200078e0204 */
[----:B------:R-:W-:Y:S01]  /*36410*/  ISETP.GE.AND P0, PT, R0, UR27, PT ;  /* 0x0000001b00007c0c */ /* 0x000fe2000bf06270 */
[----:B------:R-:W2:Y:S01]  /*36420*/  LDCU UR10, c[0x0][0x398] ;  /* 0x00007300ff0a77ac */ /* 0x000ea20008000800 */
[----:B0-----:R-:W-:Y:S01]  /*36430*/  PRMT R7, R57, 0x7632, R7 ;  /* 0x0000763239077816 */ /* 0x001fe20000000007 */
[----:B------:R-:W-:Y:S01]  /*36440*/  IMAD.WIDE R10, R13, 0x2, R2 ;  /* 0x000000020d0a7825 */ /* 0x000fe200078e0202 */
[----:B------:R-:W-:Y:S01]  /*36450*/  ISETP.LT.AND P3, PT, R73, UR14, !P3 ;  /* 0x0000000e49007c0c */ /* 0x000fe2000df61270 */
[----:B------:R-:W0:Y:S02]  /*36460*/  LDCU UR14, c[0x0][0x398] ;  /* 0x00007300ff0e77ac */ /* 0x000e240008000800 */
[----:B------:R1:W-:Y:S04]  /*36470*/  @P2 STG.E.U16 desc[UR24][R8.64], R7 ;  /* 0x0000000708002986 */ /* 0x0003e8000c101518 */
[----:B------:R0:W-:Y:S01]  /*36480*/  @P6 STG.E.U16 desc[UR24][R10.64], R58 ;  /* 0x0000003a0a006986 */ /* 0x0001e2000c101518 */
[----:B----4-:R-:W-:Y:S01]  /*36490*/  ISETP.LT.AND P6, PT, R74, UR4, !P0 ;  /* 0x000000044a007c0c */ /* 0x010fe2000c7c1270 */
[----:B------:R-:W-:-:S02]  /*364a0*/  VIADD R15, R13, UR30 ;  /* 0x0000001e0d0f7c36 */ /* 0x000fc40008000000 */
[----:B------:R-:W-:Y:S02]  /*364b0*/  VIADD R0, R66, 0xf8 ;  /* 0x000000f842007836 */ /* 0x000fe40000000000 */
[----:B-1----:R-:W-:-:S03]  /*364c0*/  IMAD.WIDE R6, R13, 0x2, R4 ;  /* 0x000000020d067825 */ /* 0x002fc600078e0204 */
[----:B------:R-:W-:Y:S01]  /*364d0*/  ISETP.GE.AND P4, PT, R0, UR21, PT ;  /* 0x0000001500007c0c */ /* 0x000fe2000bf86270 */
[----:B------:R-:W1:Y:S01]  /*364e0*/  LDCU UR4, c[0x0][0x398] ;  /* 0x00007300ff0477ac */ /* 0x000e620008000800 */
[----:B0-----:R-:W-:Y:S01]  /*364f0*/  PRMT R11, R58, 0x7632, R11 ;  /* 0x000076323a0b7816 */ /* 0x001fe2000000000b */
[----:B------:R-:W-:Y:S01]  /*36500*/  IMAD.WIDE R8, R15, 0x2, R2 ;  /* 0x000000020f087825 */ /* 0x000fe200078e0202 */
[----:B------:R-:W-:Y:S01]  /*36510*/  ISETP.LT.AND P0, PT, R73, UR5, !P0 ;  /* 0x0000000549007c0c */ /* 0x000fe2000c701270 */
[----:B------:R-:W0:Y:S02]  /*36520*/  LDCU UR5, c[0x0][0x398] ;  /* 0x00007300ff0577ac */ /* 0x000e240008000800 */
[----:B------:R4:W-:Y:S01]  /*36530*/  @P3 STG.E.U16 desc[UR24][R6.64], R11 ;  /* 0x0000000b06003986 */ /* 0x0009e2000c101518 */
[----:B------:R-:W-:-:S03]  /*36540*/  VIADD R0, R66, 0xf9 ;  /* 0x000000f942007836 */ /* 0x000fc60000000000 */
[----:B------:R0:W-:Y:S01]  /*36550*/  @P6 STG.E.U16 desc[UR24][R8.64], R59 ;  /* 0x0000003b08006986 */ /* 0x0001e2000c101518 */
[----:B---3--:R-:W-:Y:S01]  /*36560*/  ISETP.LT.AND P6, PT, R74, UR15, !P4 ;  /* 0x0000000f4a007c0c */ /* 0x008fe2000e7c1270 */
[----:B------:R-:W-:Y:S01]  /*36570*/  VIADD R13, R15, UR30 ;  /* 0x0000001e0f0d7c36 */ /* 0x000fe20008000000 */
[----:B------:R-:W-:Y:S01]  /*36580*/  ISETP.LT.AND P4, PT, R73, UR9, !P4 ;  /* 0x0000000949007c0c */ /* 0x000fe2000e781270 */
[----:B------:R-:W3:Y:S01]  /*36590*/  LDCU UR9, c[0x0][0x398] ;  /* 0x00007300ff0977ac */ /* 0x000ee20008000800 */
[----:B------:R-:W-:Y:S01]  /*365a0*/  ISETP.GE.AND P1, PT, R0, UR13, PT ;  /* 0x0000000d00007c0c */ /* 0x000fe2000bf26270 */
[----:B------:R-:W-:Y:S01]  /*365b0*/  VIADD R0, R66, 0xfa ;  /* 0x000000fa42007836 */ /* 0x000fe20000000000 */
[----:B------:R-:W-:Y:S01]  /*365c0*/  ISETP.GE.AND P2, PT, R12, UR23, PT ;  /* 0x000000170c007c0c */ /* 0x000fe2000bf46270 */
[----:B----4-:R-:W-:Y:S01]  /*365d0*/  IMAD.WIDE R6, R15, 0x2, R4 ;  /* 0x000000020f067825 */ /* 0x010fe200078e0204 */
[----:B------:R-:W-:Y:S01]  /*365e0*/  PRMT R12, R59, 0x7632, R12 ;  /* 0x000076323b0c7816 */ /* 0x000fe2000000000c */
[----:B------:R-:W4:Y:S01]  /*365f0*/  LDCU UR13, c[0x0][0x398] ;  /* 0x00007300ff0d77ac */ /* 0x000f220008000800 */
[----:B------:R-:W-:Y:S01]  /*36600*/  PRMT R14, R60, 0x7632, R14 ;  /* 0x000076323c0e7816 */ /* 0x000fe2000000000e */
[C---:B0-----:R-:W-:Y:S01]  /*36610*/  IMAD.WIDE R8, R13.reuse, 0x2, R2 ;  /* 0x000000020d087825 */ /* 0x041fe200078e0202 */
[----:B------:R-:W-:Y:S01]  /*36620*/  ISETP.GE.AND P5, PT, R0, UR7, PT ;  /* 0x0000000700007c0c */ /* 0x000fe2000bfa6270 */
[----:B------:R-:W0:Y:S02]  /*36630*/  LDCU UR15, c[0x0][0x398] ;  /* 0x00007300ff0f77ac */ /* 0x000e240008000800 */
[----:B------:R-:W-:Y:S01]  /*36640*/  IMAD.WIDE R10, R13, 0x2, R4 ;  /* 0x000000020d0a7825 */ /* 0x000fe200078e0204 */
[----:B------:R1:W-:Y:S01]  /*36650*/  @P0 STG.E.U16 desc[UR24][R6.64], R12 ;  /* 0x0000000c06000986 */ /* 0x0003e2000c101518 */
[----:B------:R-:W-:Y:S01]  /*36660*/  F2FP.BF16.F32.PACK_AB R61, R61, R71 ;  /* 0x000000473d3d723e */ /* 0x000fe200000010ff */
[----:B------:R-:W0:Y:S01]  /*36670*/  LDCU UR7, c[0x0][0x398] ;  /* 0x00007300ff0777ac */ /* 0x000e220008000800 */
[----:B------:R-:W-:Y:S01]  /*36680*/  VIADD R0, R66, 0xfc ;  /* 0x000000fc42007836 */ /* 0x000fe20000000000 */
[----:B------:R0:W-:Y:S04]  /*36690*/  @P6 STG.E.U16 desc[UR24][R8.64], R60 ;  /* 0x0000003c08006986 */ /* 0x0001e8000c101518 */
[----:B------:R0:W-:Y:S01]  /*366a0*/  @P4 STG.E.U16 desc[UR24][R10.64], R14 ;  /* 0x0000000e0a004986 */ /* 0x0001e2000c101518 */
[----:B------:R-:W-:Y:S01]  /*366b0*/  ISETP.LT.AND P4, PT, R74, UR12, !P1 ;  /* 0x0000000c4a007c0c */ /* 0x000fe2000cf81270 */
[----:B------:R-:W-:Y:S01]  /*366c0*/  VIADD R13, R13, UR30 ;  /* 0x0000001e0d0d7c36 */ /* 0x000fe20008000000 */
[----:B------:R-:W-:Y:S01]  /*366d0*/  ISETP.GE.AND P3, PT, R0, UR29, PT ;  /* 0x0000001d00007c0c */ /* 0x000fe2000bf66270 */
[----:B------:R-:W-:Y:S01]  /*366e0*/  VIADD R0, R66, 0xfd ;  /* 0x000000fd42007836 */ /* 0x000fe20000000000 */
[----:B------:R-:W-:Y:S01]  /*366f0*/  F2FP.BF16.F32.PACK_AB R62, R62, R72 ;  /* 0x000000483e3e723e */ /* 0x000fe200000010ff */
[----:B-1----:R-:W-:Y:S01]  /*36700*/  IMAD.WIDE R6, R13, 0x2, R2 ;  /* 0x000000020d067825 */ /* 0x002fe200078e0202 */
[----:B------:R-:W-:Y:S01]  /*36710*/  F2FP.BF16.F32.PACK_AB R64, R64, R70 ;  /* 0x000000464040723e */ /* 0x000fe200000010ff */
[----:B------:R-:W1:Y:S01]  /*36720*/  LDCU UR12, c[0x0][0x398] ;  /* 0x00007300ff0c77ac */ /* 0x000e620008000800 */
[----:B------:R-:W-:Y:S01]  /*36730*/  ISETP.GE.AND P0, PT, R0, UR17, PT ;  /* 0x0000001100007c0c */ /* 0x000fe2000bf06270 */
[----:B------:R-:W-:-:S04]  /*36740*/  VIADD R0, R66, 0xfe ;  /* 0x000000fe42007836 */ /* 0x000fc80000000000 */
[----:B------:R1:W-:Y:S01]  /*36750*/  @P4 STG.E.U16 desc[UR24][R6.64], R61 ;  /* 0x0000003d06004986 */ /* 0x0003e2000c101518 */
[----:B------:R-:W-:Y:S01]  /*36760*/  ISETP.GE.AND P4, PT, R0, UR11, PT ;  /* 0x0000000b00007c0c */ /* 0x000fe2000bf86270 */
[----:B------:R-:W-:Y:S01]  /*36770*/  VIADD R0, R66, 0xff ;  /* 0x000000ff42007836 */ /* 0x000fe20000000000 */
[----:B------:R-:W-:Y:S01]  /*36780*/  F2FP.BF16.F32.PACK_AB R63, R63, R69 ;  /* 0x000000453f3f723e */ /* 0x000fe200000010ff */
[----:B------:R-:W3:Y:S01]  /*36790*/  LDL.LU R66, [R1+0xa3c] ;  /* 0x000a3c0001427983 */ /* 0x000ee20000300800 */
[----:B----4-:R-:W-:Y:S02]  /*367a0*/  ISETP.LT.AND P1, PT, R73, UR13, !P1 ;  /* 0x0000000d49007c0c */ /* 0x010fe4000cf21270 */
[C---:B------:R-:W-:Y:S01]  /*367b0*/  ISETP.LT.AND P6, PT, R74.reuse, UR6, !P5 ;  /* 0x000000064a007c0c */ /* 0x040fe2000efc1270 */
[----:B------:R-:W4:Y:S01]  /*367c0*/  LDL.LU R72, [R1+0xf4] ;  /* 0x0000f40001487983 */ /* 0x000f220000300800 */
[----:B------:R-:W-:Y:S01]  /*367d0*/  VIADD R15, R13, UR30 ;  /* 0x0000001e0d0f7c36 */ /* 0x000fe20008000000 */
[----:B------:R-:W-:Y:S01]  /*367e0*/  PRMT R12, R61, 0x7632, R12 ;  /* 0x000076323d0c7816 */ /* 0x000fe2000000000c */
[----:B0-----:R-:W-:Y:S01]  /*367f0*/  IMAD.WIDE R8, R13, 0x2, R4 ;  /* 0x000000020d087825 */ /* 0x001fe200078e0204 */
[----:B------:R-:W4:Y:S01]  /*36800*/  LDL.LU R71, [R1+0xf8] ;  /* 0x0000f80001477983 */ /* 0x000f220000300800 */
[----:B------:R-:W0:Y:S03]  /*36810*/  LDCU UR6, c[0x0][0x398] ;  /* 0x00007300ff0677ac */ /* 0x000e260008000800 */
[----:B------:R-:W4:Y:S01]  /*36820*/  LDL.S16 R70, [R1+0xfc] ;  /* 0x0000fc0001467983 */ /* 0x000f220000100600 */
[----:B------:R-:W0:Y:S03]  /*36830*/  LDCU UR11, c[0x0][0x398] ;  /* 0x00007300ff0b77ac */ /* 0x000e260008000800 */
[----:B------:R-:W4:Y:S01]  /*36840*/  LDL.LU.S16 R69, [R1+0xfe] ;  /* 0x0000fe0001457983 */ /* 0x000f220000300600 */
[----:B------:R-:W-:Y:S01]  /*36850*/  IMAD.WIDE R10, R15, 0x2, R2 ;  /* 0x000000020f0a7825 */ /* 0x000fe200078e0202 */
[----:B--2---:R-:W-:Y:S01]  /*36860*/  ISETP.LT.AND P5, PT, R73, UR10, !P5 ;  /* 0x0000000a49007c0c */ /* 0x004fe2000efa1270 */
[----:B------:R-:W2:Y:S01]  /*36870*/  LDCU UR13, c[0x0][0x398] ;  /* 0x00007300ff0d77ac */ /* 0x000ea20008000800 */
[----:B------:R0:W-:Y:S01]  /*36880*/  @P1 STG.E.U16 desc[UR24][R8.64], R12 ;  /* 0x0000000c08001986 */ /* 0x0001e2000c101518 */
[C---:B------:R-:W-:Y:S01]  /*36890*/  ISETP.LT.AND P1, PT, R74.reuse, UR7, !P2 ;  /* 0x000000074a007c0c */ /* 0x040fe2000d721270 */
[----:B------:R-:W-:Y:S01]  /*368a0*/  VIADD R13, R15, UR30 ;  /* 0x0000001e0f0d7c36 */ /* 0x000fe20008000000 */
[----:B------:R-:W-:Y:S01]  /*368b0*/  ISETP.LT.AND P2, PT, R73, UR4, !P2 ;  /* 0x0000000449007c0c */ /* 0x000fe2000d741270 */
[----:B------:R2:W-:Y:S01]  /*368c0*/  @P6 STG.E.U16 desc[UR24][R10.64], R62 ;  /* 0x0000003e0a006986 */ /* 0x0005e2000c101518 */
[----:B------:R-:W-:Y:S01]  /*368d0*/  ISETP.LT.AND P6, PT, R74, UR14, !P3 ;  /* 0x0000000e4a007c0c */ /* 0x000fe2000dfc1270 */
[----:B------:R-:W-:Y:S01]  /*368e0*/  VIADD R17, R13, UR30 ;  /* 0x0000001e0d117c36 */ /* 0x000fe20008000000 */
[----:B------:R-:W-:Y:S01]  /*368f0*/  PRMT R14, R62, 0x7632, R14 ;  /* 0x000076323e0e7816 */ /* 0x000fe2000000000e */
[----:B-1----:R-:W-:Y:S01]  /*36900*/  IMAD.WIDE R6, R15, 0x2, R4 ;  /* 0x000000020f067825 */ /* 0x002fe200078e0204 */
[----:B------:R-:W-:-:S03]  /*36910*/  PRMT R16, R63, 0x7632, R16 ;  /* 0x000076323f107816 */ /* 0x000fc60000000010 */
[C---:B0-----:R-:W-:Y:S01]  /*36920*/  IMAD.WIDE R8, R13.reuse, 0x2, R2 ;  /* 0x000000020d087825 */ /* 0x041fe200078e0202 */
[----:B------:R0:W-:Y:S03]  /*36930*/  @P5 STG.E.U16 desc[UR24][R6.64], R14 ;  /* 0x0000000e06005986 */ /* 0x0001e6000c101518 */
[----:B--2---:R-:W-:Y:S01]  /*36940*/  IMAD.WIDE R10, R13, 0x2, R4 ;  /* 0x000000020d0a7825 */ /* 0x004fe200078e0204 */
[----:B------:R1:W-:Y:S03]  /*36950*/  @P1 STG.E.U16 desc[UR24][R8.64], R63 ;  /* 0x0000003f08001986 */ /* 0x0003e6000c101518 */
[----:B------:R-:W-:Y:S01]  /*36960*/  IMAD.WIDE R12, R17, 0x2, R2 ;  /* 0x00000002110c7825 */ /* 0x000fe200078e0202 */
[----:B------:R2:W-:Y:S01]  /*36970*/  @P2 STG.E.U16 desc[UR24][R10.64], R16 ;  /* 0x000000100a002986 */ /* 0x0005e2000c101518 */
[----:B------:R-:W-:-:S03]  /*36980*/  ISETP.LT.AND P3, PT, R73, UR5, !P3 ;  /* 0x0000000549007c0c */ /* 0x000fc6000df61270 */
[----:B------:R1:W-:Y:S01]  /*36990*/  @P6 STG.E.U16 desc[UR24][R12.64], R64 ;  /* 0x000000400c006986 */ /* 0x0003e2000c101518 */
[----:B---3--:R-:W-:Y:S01]  /*369a0*/  ISETP.LT.AND P6, PT, R74, UR9, !P0 ;  /* 0x000000094a007c0c */ /* 0x008fe2000c7c1270 */
[----:B------:R-:W-:Y:S01]  /*369b0*/  VIADD R15, R17, UR30 ;  /* 0x0000001e110f7c36 */ /* 0x000fe20008000000 */
[----:B------:R-:W-:Y:S02]  /*369c0*/  ISETP.GE.AND P5, PT, R0, UR19, PT ;  /* 0x0000001300007c0c */ /* 0x000fe4000bfa6270 */
[----:B------:R-:W-:Y:S01]  /*369d0*/  ISETP.LT.AND P0, PT, R73, UR15, !P0 ;  /* 0x0000000f49007c0c */ /* 0x000fe2000c701270 */
[----:B0-----:R-:W-:Y:S01]  /*369e0*/  IMAD.WIDE R6, R17, 0x2, R4 ;  /* 0x0000000211067825 */ /* 0x001fe200078e0204 */
[----:B------:R-:W-:Y:S02]  /*369f0*/  ISETP.LT.AND P2, PT, R74, UR12, !P4 ;  /* 0x0000000c4a007c0c */ /* 0x000fe4000e741270 */
[----:B------:R-:W-:Y:S01]  /*36a00*/  ISETP.LT.AND P4, PT, R73, UR6, !P4 ;  /* 0x0000000649007c0c */ /* 0x000fe2000e781270 */
[C---:B------:R-:W-:Y:S01]  /*36a10*/  VIADD R19, R15.reuse, UR30 ;  /* 0x0000001e0f137c36 */ /* 0x040fe20008000000 */
[----:B------:R-:W-:Y:S01]  /*36a20*/  PRMT R0, R64, 0x7632, R0 ;  /* 0x0000763240007816 */ /* 0x000fe20000000000 */
[----:B-1----:R-:W-:Y:S01]  /*36a30*/  IMAD.WIDE R8, R15, 0x2, R2 ;  /* 0x000000020f087825 */ /* 0x002fe200078e0202 */
[----:B------:R-:W-:-:S02]  /*36a40*/  ISETP.LT.AND P1, PT, R74, UR11, !P5 ;  /* 0x0000000b4a007c0c */ /* 0x000fc4000ef21270 */
[----:B------:R-:W-:Y:S01]  /*36a50*/  ISETP.LT.AND P5, PT, R73, UR13, !P5 ;  /* 0x0000000d49007c0c */ /* 0x000fe2000efa1270 */
[----:B------:R-:W-:Y:S01]  /*36a60*/  VIADD R17, R19, UR30 ;  /* 0x0000001e13117c36 */ /* 0x000fe20008000000 */
[----:B------:R0:W-:Y:S01]  /*36a70*/  @P3 STG.E.U16 desc[UR24][R6.64], R0 ;  /* 0x0000000006003986 */ /* 0x0001e2000c101518 */
[----:B--2---:R-:W-:-:S04]  /*36a80*/  IMAD.WIDE R10, R15, 0x2, R4 ;  /* 0x000000020f0a7825 */ /* 0x004fc800078e0204 */
[----:B------:R-:W-:-:S04]  /*36a90*/  IMAD.WIDE R12, R19, 0x2, R2 ;  /* 0x00000002130c7825 */ /* 0x000fc800078e0202 */
[----:B------:R-:W-:-:S04]  /*36aa0*/  IMAD.WIDE R14, R19, 0x2, R4 ;  /* 0x00000002130e7825 */ /* 0x000fc800078e0204 */
[----:B------:R-:W-:-:S04]  /*36ab0*/  IMAD.WIDE R2, R17, 0x2, R2 ;  /* 0x0000000211027825 */ /* 0x000fc800078e0202 */
[----:B------:R-:W-:Y:S01]  /*36ac0*/  IMAD.WIDE R4, R17, 0x2, R4 ;  /* 0x0000000211047825 */ /* 0x000fe200078e0204 */
[----:B----4-:R-:W-:Y:S02]  /*36ad0*/  F2FP.BF16.F32.PACK_AB R65, R65, R72 ;  /* 0x000000484141723e */ /* 0x010fe400000010ff */
[----:B------:R-:W-:-:S03]  /*36ae0*/  F2FP.BF16.F32.PACK_AB R66, R66, R71 ;  /* 0x000000474242723e */ /* 0x000fc600000010ff */
[----:B------:R1:W-:Y:S01]  /*36af0*/  @P6 STG.E.U16 desc[UR24][R8.64], R65 ;  /* 0x0000004108006986 */ /* 0x0003e2000c101518 */
[----:B0-----:R-:W-:Y:S02]  /*36b00*/  PRMT R7, R65, 0x7632, R7 ;  /* 0x0000763241077816 */ /* 0x001fe40000000007 */
[----:B------:R-:W-:-:S03]  /*36b10*/  PRMT R16, R70, 0x7610, R16 ;  /* 0x0000761046107816 */ /* 0x000fc60000000010 */
[----:B------:R0:W-:Y:S01]  /*36b20*/  @P0 STG.E.U16 desc[UR24][R10.64], R7 ;  /* 0x000000070a000986 */ /* 0x0001e2000c101518 */
[----:B------:R-:W-:Y:S02]  /*36b30*/  PRMT R17, R69, 0x7610, R17 ;  /* 0x0000761045117816 */ /* 0x000fe40000000011 */
[----:B-1----:R-:W-:Y:S01]  /*36b40*/  PRMT R9, R66, 0x7632, R9 ;  /* 0x0000763242097816 */ /* 0x002fe20000000009 */
[----:B------:R0:W-:Y:S04]  /*36b50*/  @P2 STG.E.U16 desc[UR24][R12.64], R66 ;  /* 0x000000420c002986 */ /* 0x0001e8000c101518 */
[----:B------:R0:W-:Y:S04]  /*36b60*/  @P4 STG.E.U16 desc[UR24][R14.64], R9 ;  /* 0x000000090e004986 */ /* 0x0001e8000c101518 */
[----:B------:R0:W-:Y:S04]  /*36b70*/  @P1 STG.E.U16 desc[UR24][R2.64], R16 ;  /* 0x0000001002001986 */ /* 0x0001e8000c101518 */
[----:B------:R0:W-:Y:S01]  /*36b80*/  @P5 STG.E.U16 desc[UR24][R4.64], R17 ;  /* 0x0000001104005986 */ /* 0x0001e2000c101518 */
[----:B------:R-:W-:Y:S06]  /*36b90*/  BAR.SYNC.DEFER_BLOCKING 0x0 ;  /* 0x0000000000007b1d */ /* 0x000fec0000010000 */
[----:B------:R-:W-:Y:S05]  /*36ba0*/  BRA.U UP0, `(.L_x_13) ;  /* 0x0000000100a07547 */ /* 0x000fea000b800000 */
[----:B------:R-:W1:Y:S01]  /*36bb0*/  S2UR UR5, SR_CgaCtaId ;  /* 0x00000000000579c3 */ /* 0x000e620000008800 */
[----:B------:R-:W-:Y:S01]  /*36bc0*/  NOP ;  /* 0x0000000000007918 */ /* 0x000fe20000000000 */
[----:B------:R-:W-:Y:S01]  /*36bd0*/  UMOV UR4, 0x50 ;  /* 0x0000005000047882 */ /* 0x000fe20000000000 */
[----:B------:R-:W-:Y:S02]  /*36be0*/  IMAD.U32 R0, RZ, RZ, UR8 ;  /* 0x00000008ff007e24 */ /* 0x000fe4000f8e00ff */
[----:B0-----:R-:W-:Y:S02]  /*36bf0*/  IMAD.MOV.U32 R3, RZ, RZ, 0xffff ;  /* 0x0000ffffff037424 */ /* 0x001fe400078e00ff */
[----:B------:R-:W-:Y:S01]  /*36c00*/  IMAD.MOV.U32 R7, RZ, RZ, 0x1 ;  /* 0x00000001ff077424 */ /* 0x000fe200078e00ff */
[----:B------:R-:W-:-:S04]  /*36c10*/  LOP3.LUT R0, R0, 0xffff, RZ, 0xc0, !PT ;  /* 0x0000ffff00007812 */ /* 0x000fc800078ec0ff */
[----:B------:R-:W-:-:S05]  /*36c20*/  SHF.R.U32.HI R0, RZ, 0x5, R0 ;  /* 0x00000005ff007819 */ /* 0x000fca0000011600 */
[----:B------:R-:W-:Y:S01]  /*36c30*/  VIADD R2, R0, 0x10 ;  /* 0x0000001000027836 */ /* 0x000fe20000000000 */
[----:B------:R-:W-:Y:S01]  /*36c40*/  SHF.L.U32 R0, R3, R0, RZ ;  /* 0x0000000003007219 */ /* 0x000fe200000006ff */
[----:B-1----:R-:W-:-:S03]  /*36c50*/  ULEA UR6, UR5, UR4, 0x18 ;  /* 0x0000000405067291 */ /* 0x002fc6000f8ec0ff */
[----:B------:R-:W-:-:S04]  /*36c60*/  SHF.L.U32 R3, R7, R2, RZ ;  /* 0x0000000207037219 */ /* 0x000fc800000006ff */
[----:B------:R-:W-:Y:S02]  /*36c70*/  LOP3.LUT R0, R3, R0, RZ, 0xfc, !PT ;  /* 0x0000000003007212 */ /* 0x000fe400078efcff */
[----:B------:R-:W0:Y:S02]  /*36c80*/  LDS R5, [UR6] ;  /* 0x00000006ff057984 */ /* 0x000e240008000800 */
[C---:B------:R-:W-:Y:S02]  /*36c90*/  LOP3.LUT R2, R0.reuse, 0xffff, RZ, 0xc0, !PT ;  /* 0x0000ffff00027812 */ /* 0x040fe400078ec0ff */
[----:B0-----:R-:W-:-:S04]  /*36ca0*/  LOP3.LUT R3, R0, 0xffff, R5, 0x80, !PT ;  /* 0x0000ffff00037812 */ /* 0x001fc800078e8005 */
[----:B------:R-:W-:-:S13]  /*36cb0*/  ISETP.NE.AND P0, PT, R3, R2, PT ;  /* 0x000000020300720c */ /* 0x000fda0003f05270 */
[----:B------:R-:W-:Y:S05]  /*36cc0*/  @P0 BRA `(.L_x_14) ;  /* 0x0000000000500947 */ /* 0x000fea0003800000 */
[----:B------:R-:W-:Y:S02]  /*36cd0*/  SHF.R.U32.HI R5, RZ, 0x10, R5 ;  /* 0x00000010ff057819 */ /* 0x000fe40000011605 */
[----:B------:R-:W-:-:S04]  /*36ce0*/  SHF.R.U32.HI R2, RZ, 0x10, R0 ;  /* 0x00000010ff027819 */ /* 0x000fc80000011600 */
[----:B------:R-:W-:-:S04]  /*36cf0*/  LOP3.LUT R5, R5, R2, RZ, 0xc0, !PT ;  /* 0x0000000205057212 */ /* 0x000fc800078ec0ff */
[----:B------:R-:W-:-:S13]  /*36d00*/  ISETP.NE.AND P0, PT, R5, R2, PT ;  /* 0x000000020500720c */ /* 0x000fda0003f05270 */
[----:B------:R-:W-:Y:S05]  /*36d10*/  @P0 BRA `(.L_x_15) ;  /* 0x0000000000300947 */ /* 0x000fea0003800000 */
[----:B------:R-:W-:Y:S01]  /*36d20*/  R2UR UR4, R0 ;  /* 0x00000000000472ca */ /* 0x000fe200000e0000 */
[----:B------:R-:W-:Y:S01]  /*36d30*/  VOTEU.ANY UR5, UPT, PT ;  /* 0x0000000000057886 */ /* 0x000fe200038e0100 */
[----:B------:R-:W0:Y:S01]  /*36d40*/  S2R R0, SR_LANEID ;  /* 0x0000000000007919 */ /* 0x000e220000000000 */
[----:B------:R-:W-:-:S10]  /*36d50*/  UFLO.U32 UR5, UR5 ;  /* 0x00000005000572bd */ /* 0x000fd400080e0000 */
[----:B------:R-:W-:-:S06]  /*36d60*/  ULOP3.LUT UR4, URZ, UR4, URZ, 0x33, !UPT ;  /* 0x00000004ff047292 */ /* 0x000fcc000f8e33ff */
[----:B------:R-:W-:-:S04]  /*36d70*/  IMAD.U32 R2, RZ, RZ, UR4 ;  /* 0x00000004ff027e24 */ /* 0x000fc8000f8e00ff */
[----:B------:R-:W1:Y:S02]  /*36d80*/  REDUX UR7, R2 ;  /* 0x00000000020773c4 */ /* 0x000e640000000000 */
[----:B------:R2:W-:Y:S01]  /*36d90*/  UTCATOMSWS.AND URZ, UR4 ;  /* 0x0000000400ff79e3 */ /* 0x0005e20008000000 */
[----:B0-----:R-:W-:Y:S01]  /*36da0*/  ISETP.EQ.U32.AND P0, PT, R0, UR5, PT ;  /* 0x0000000500007c0c */ /* 0x001fe2000bf02070 */
[----:B-1----:R-:W-:-:S12]  /*36db0*/  IMAD.U32 R0, RZ, RZ, UR7 ;  /* 0x00000007ff007e24 */ /* 0x002fd8000f8e00ff */
[----:B------:R2:W-:Y:S01]  /*36dc0*/  @P0 ATOMS.AND RZ, [UR6], R0 ;  /* 0x00000000ffff098c */ /* 0x0005e2000a800006 */
[----:B------:R-:W-:Y:S05]  /*36dd0*/  BRA `(.L_x_13) ;  /* 0x0000000000147947 */ /* 0x000fea0003800000 */
.L_x_15:
[----:B------:R-:W-:-:S07]  /*36de0*/  MOV R2, 0x36e00 ;  /* 0x00036e0000027802 */ /* 0x000fce0000000f00 */
[----:B------:R-:W-:Y:S05]  /*36df0*/  CALL.REL.NOINC `($__internal_0_$__cuda_sm10x_tcgen05_guardrail_trap_col_being_dealloced_not_returned_by_alloc) ;  /* 0x00000000002c7944 */ /* 0x000fea0003c00000 */
[----:B------:R-:W-:Y:S05]  /*36e00*/  BRA `(.L_x_13) ;  /* 0x0000000000087947 */ /* 0x000fea0003800000 */
.L_x_14:
[----:B------:R-:W-:-:S07]  /*36e10*/  MOV R2, 0x36e30 ;  /* 0x00036e3000027802 */ /* 0x000fce0000000f00 */
[----:B------:R-:W-:Y:S05]  /*36e20*/  CALL.REL.NOINC `($__internal_2_$__cuda_sm10x_tcgen05_guardrail_trap_unallocated_columns_being_dealloced) ;  /* 0x0000000000387944 */ /* 0x000fea0003c00000 */
.L_x_13:
[----:B------:R-:W-:Y:S01]  /*36e30*/  NOP ;  /* 0x0000000000007918 */ /* 0x000fe20000000000 */
[----:B--2---:R-:W-:Y:S05]  /*36e40*/  EXIT ;  /* 0x000000000000794d */ /* 0x004fea0003800000 */
.L_x_8:
[----:B------:R-:W0:Y:S02]  /*36e50*/  SYNCS.PHASECHK.TRANS64.TRYWAIT P2, [UR11], R8 ;  /* 0x00000008ff0075a7 */ /* 0x000e24000804110b */
[----:B0-----:R-:W-:Y:S05]  /*36e60*/  @!P2 BRA `(.L_x_8) ;  /* 0xfffffffc00f8a947 */ /* 0x001fea000383ffff */
[----:B------:R-:W-:Y:S05]  /*36e70*/  BRA `(.L_x_16) ;  /* 0xfffffe2000bc7947 */ /* 0x000fea000383ffff */
.L_x_12:
[----:B------:R-:W2:Y:S02]  /*36e80*/  SYNCS.PHASECHK.TRANS64.TRYWAIT P1, [UR11], R0 ;  /* 0x00000000ff0075a7 */ /* 0x000ea4000802110b */
[----:B--2---:R-:W-:Y:S05]  /*36e90*/  @!P1 BRA `(.L_x_12) ;  /* 0xfffffffc00f89947 */ /* 0x004fea000383ffff */
[----:B------:R-:W-:Y:S05]  /*36ea0*/  BRA `(.L_x_11) ;  /* 0xfffffed000247947 */ /* 0x000fea000383ffff */
        .weak           $__internal_0_$__cuda_sm10x_tcgen05_guardrail_trap_col_being_dealloced_not_returned_by_alloc
        .type           $__internal_0_$__cuda_sm10x_tcgen05_guardrail_trap_col_being_dealloced_not_returned_by_alloc,@function
        .size           $__internal_0_$__cuda_sm10x_tcgen05_guardrail_trap_col_being_dealloced_not_returned_by_alloc,($__internal_1_$__cuda_sm10x_tcgen05_guardrail_trap_phase_invalid_during_alloc - $__internal_0_$__cuda_sm10x_tcgen05_guardrail_trap_col_being_dealloced_not_returned_by_alloc)
$__internal_0_$__cuda_sm10x_tcgen05_guardrail_trap_col_being_dealloced_not_returned_by_alloc:
[----:B------:R-:W-:Y:S05]  /*36eb0*/  BPT.TRAP 0x1 ;  /* 0x000000040000795c */ /* 0x000fea0000300000 */
[----:B------:R-:W-:-:S04]  /*36ec0*/  IMAD.MOV.U32 R3, RZ, RZ, 0x0 ;  /* 0x00000000ff037424 */ /* 0x000fc800078e00ff */
[----:B------:R-:W-:Y:S05]  /*36ed0*/  RET.REL.NODEC R2 `(matmul_kernel) ;  /* 0xfffffc9002487950 */ /* 0x000fea0003c3ffff */
        .weak           $__internal_1_$__cuda_sm10x_tcgen05_guardrail_trap_phase_invalid_during_alloc
        .type           $__internal_1_$__cuda_sm10x_tcgen05_guardrail_trap_phase_invalid_during_alloc,@function
        .size           $__internal_1_$__cuda_sm10x_tcgen05_guardrail_trap_phase_invalid_during_alloc,($__internal_2_$__cuda_sm10x_tcgen05_guardrail_trap_unallocated_columns_being_dealloced - $__internal_1_$__cuda_sm10x_tcgen05_guardrail_trap_phase_invalid_during_alloc)
$__internal_1_$__cuda_sm10x_tcgen05_guardrail_trap_phase_invalid_during_alloc:
[----:B------:R-:W-:Y:S05]  /*36ee0*/  BPT.TRAP 0x1 ;  /* 0x000000040000795c */ /* 0x000fea0000300000 */
[----:B------:R-:W-:-:S04]  /*36ef0*/  IMAD.MOV.U32 R5, RZ, RZ, 0x0 ;  /* 0x00000000ff057424 */ /* 0x000fc800078e00ff */
[----:B------:R-:W-:Y:S05]  /*36f00*/  RET.REL.NODEC R4 `(matmul_kernel) ;  /* 0xfffffc90043c7950 */ /* 0x000fea0003c3ffff */
        .weak           $__internal_2_$__cuda_sm10x_tcgen05_guardrail_trap_unallocated_columns_being_dealloced
        .type           $__internal_2_$__cuda_sm10x_tcgen05_guardrail_trap_unallocated_columns_being_dealloced,@function
        .size           $__internal_2_$__cuda_sm10x_tcgen05_guardrail_trap_unallocated_columns_being_dealloced,(.L_x_20 - $__internal_2_$__cuda_sm10x_tcgen05_guardrail_trap_unallocated_columns_being_dealloced)
$__internal_2_$__cuda_sm10x_tcgen05_guardrail_trap_unallocated_columns_being_dealloced:
[----:B------:R-:W-:Y:S05]  /*36f10*/  BPT.TRAP 0x1 ;  /* 0x000000040000795c */ /* 0x000fea0000300000 */
[----:B------:R-:W-:-:S04]  /*36f20*/  IMAD.MOV.U32 R3, RZ, RZ, 0x0 ;  /* 0x00000000ff037424 */ /* 0x000fc800078e00ff */
[----:B------:R-:W-:Y:S05]  /*36f30*/  RET.REL.NODEC R2 `(matmul_kernel) ;  /* 0xfffffc9002307950 */ /* 0x000fea0003c3ffff */
.L_x_17:
[----:B------:R-:W-:-:S00]  /*36f40*/  BRA `(.L_x_17) ;  /* 0xfffffffc00fc7947 */ /* 0x000fc0000383ffff */
[----:B------:R-:W-:-:S00]  /*36f50*/  NOP ;  /* 0x0000000000007918 */ /* 0x000fc00000000000 */
        /* <DEDUP_REMOVED lines=10> */
.L_x_20:


//--------------------- .nv.shared.matmul_kernel  --------------------------
	.section	.nv.shared.matmul_kernel,"aw",@nobits
	.sectionflags	@""
	.align	16
	.zero		1024


//--------------------- .nv.shared.reserved.0     --------------------------
	.section	.nv.shared.reserved.0,"aw",@nobits
	.align	8
	.weak		__nv_reservedSMEM_offset_0_alias
	.size		__nv_reservedSMEM_offset_0_alias, 0, 64
	.other		__nv_reservedSMEM_offset_0_alias,@"STO_CUDA_RESERVED_SHARED STV_DEFAULT"
__nv_reservedSMEM_offset_0_alias:
	.zero		0
.nv.shared.reserved.0:
	.zero		64
	.weak		__nv_reservedSMEM_allocation_phase
	.type		__nv_reservedSMEM_allocation_phase,@object
	.size		__nv_reservedSMEM_allocation_phase,(.L_0 - __nv_reservedSMEM_allocation_phase)
__nv_reservedSMEM_allocation_phase:
	.zero		1
.L_0:
	.zero		7
	.weak		__nv_reservedSMEM_devtool_atexit_pc
	.type		__nv_reservedSMEM_devtool_atexit_pc,@object
	.size		__nv_reservedSMEM_devtool_atexit_pc,(__nv_reservedSMEM_allocation_mask - __nv_reservedSMEM_devtool_atexit_pc)
__nv_reservedSMEM_devtool_atexit_pc:
	.zero		8
	.weak		__nv_reservedSMEM_allocation_mask
	.type		__nv_reservedSMEM_allocation_mask,@object
	.size		__nv_reservedSMEM_allocation_mask,(.L_2 - __nv_reservedSMEM_allocation_mask)
__nv_reservedSMEM_allocation_mask:
	.zero		4
.L_2:


//--------------------- .nv.constant0.matmul_kernel --------------------------
	.section	.nv.constant0.matmul_kernel,"a",@progbits
	.sectionflags	@""
	.align	4
.nv.constant0.matmul_kernel:
	.zero		976


//--------------------- SYMBOLS --------------------------

	.type		.nv.reservedSmem.offset0,@object
	.size		.nv.reservedSmem.offset0,0x4
	.type		.nv.reservedSmem.cap,@object
	.size		.nv.reservedSmem.cap,0x4
